def matmul_kernel(
    a_ptr,
    b_ptr,
    c_ptr,
    M,
    N,
    K,
    stride_am,
    stride_ak,
    stride_bk,
    stride_bn,
    stride_cm,
    stride_cn,
    BLOCK_M: tl.constexpr,
    BLOCK_N: tl.constexpr,
    BLOCK_K: tl.constexpr,
    GROUP_M: tl.constexpr,
):
    pid = tl.program_id(axis=0)
    num_pid_m = tl.cdiv(M, BLOCK_M)
    num_pid_n = tl.cdiv(N, BLOCK_N)
    num_pid_in_group = GROUP_M * num_pid_n
    group_id = pid // num_pid_in_group
    first_pid_m = group_id * GROUP_M
    group_size_m = min(num_pid_m - first_pid_m, GROUP_M)
    pid_m = first_pid_m + ((pid % num_pid_in_group) % group_size_m)
    pid_n = (pid % num_pid_in_group) // group_size_m

    offs_am = (pid_m * BLOCK_M + tl.arange(0, BLOCK_M)) % M
    offs_bn = (pid_n * BLOCK_N + tl.arange(0, BLOCK_N)) % N
    offs_k = tl.arange(0, BLOCK_K)
    a_ptrs = a_ptr + offs_am[:, None] * stride_am + offs_k[None, :] * stride_ak
    b_ptrs = b_ptr + offs_k[:, None] * stride_bk + offs_bn[None, :] * stride_bn

    acc = tl.zeros((BLOCK_M, BLOCK_N), dtype=tl.float32)
    for kk in range(0, tl.cdiv(K, BLOCK_K)):
        a = tl.load(a_ptrs, mask=offs_k[None, :] < K - kk * BLOCK_K, other=0.0)
        b = tl.load(b_ptrs, mask=offs_k[:, None] < K - kk * BLOCK_K, other=0.0)
        acc = tl.dot(a, b, acc)
        a_ptrs += BLOCK_K * stride_ak
        b_ptrs += BLOCK_K * stride_bk

    c = acc.to(c_ptr.dtype.element_ty)
    offs_cm = pid_m * BLOCK_M + tl.arange(0, BLOCK_M)
    offs_cn = pid_n * BLOCK_N + tl.arange(0, BLOCK_N)
    c_ptrs = c_ptr + offs_cm[:, None] * stride_cm + offs_cn[None, :] * stride_cn
    mask = (offs_cm[:, None] < M) & (offs_cn[None, :] < N)
    tl.store(c_ptrs, c, mask=mask)

# config = {"BLOCK_K": 128, "BLOCK_M": 128, "BLOCK_N": 64, "GROUP_M": 8, "arch": "sm_80", "dtype": "bf16", "num_ctas": 1, "num_stages": 3, "num_warps": 4}
# arch = sm_80


// ===== COMPILED SASS (sm_80) =====

	.target	sm_80

	.elftype	@"ET_EXEC"


//--------------------- .note.nv.tkinfo           --------------------------
	.section	.note.nv.tkinfo,"",@"SHT_NOTE"
	.sectionflags	@"SHF_NOTE_NV_TKINFO"
	.tkinfo
        /*0018*/ 	.word	0x00000002
        /*0030*/ 	.string	""
        /*0030*/ 	.string	"ptxas"
        /*0030*/ 	.string	"Cuda compilation tools, release 13.0, V13.0.88"
        /*0030*/ 	.string	"Build cuda_13.0.r13.0/compiler.36424714_0"
        /*0030*/ 	.string	"-v  -suppress-debug-info  -lineinfo  -arch sm_80 "



//--------------------- .note.nv.cuinfo           --------------------------
	.section	.note.nv.cuinfo,"",@"SHT_NOTE"
	.sectionflags	@"SHF_NOTE_NV_CUINFO"
        /*0018*/ 	.short	0x0002
        /*001a*/ 	.short	0x0050
        /*001c*/ 	.short	0x0082
	.zero		2


//--------------------- .nv.info                  --------------------------
	.section	.nv.info,"",@"SHT_CUDA_INFO"
	.align	4


	//----- nvinfo : EIATTR_REGCOUNT
	.align		4
        /*0000*/ 	.byte	0x04, 0x2f
        /*0002*/ 	.short	(.L_1 - .L_0)
	.align		4
.L_0:
        /*0004*/ 	.word	index@(matmul_kernel)
        /*0008*/ 	.word	0x00000020


	//----- nvinfo : EIATTR_FRAME_SIZE
	.align		4
.L_1:
        /*000c*/ 	.byte	0x04, 0x11
        /*000e*/ 	.short	(.L_3 - .L_2)
	.align		4
.L_2:
        /*0010*/ 	.word	index@(matmul_kernel)
        /*0014*/ 	.word	0x00001640


	//----- nvinfo : EIATTR_MIN_STACK_SIZE
	.align		4
.L_3:
        /*0018*/ 	.byte	0x04, 0x12
        /*001a*/ 	.short	(.L_5 - .L_4)
	.align		4
.L_4:
        /*001c*/ 	.word	index@(matmul_kernel)
        /*0020*/ 	.word	0x00001640
.L_5:


//--------------------- .nv.info.matmul_kernel    --------------------------
	.section	.nv.info.matmul_kernel,"",@"SHT_CUDA_INFO"
	.sectionflags	@""
	.align	4


	//----- nvinfo : EIATTR_CUDA_API_VERSION
	.align		4
        /*0000*/ 	.byte	0x04, 0x37
        /*0002*/ 	.short	(.L_7 - .L_6)
.L_6:
        /*0004*/ 	.word	0x00000082


	//----- nvinfo : EIATTR_SW2861232_WAR
	.align		4
.L_7:
        /*0008*/ 	.byte	0x01, 0x35
	.zero		2


	//----- nvinfo : EIATTR_PARAM_CBANK
	.align		4
        /*000c*/ 	.byte	0x04, 0x0a
        /*000e*/ 	.short	(.L_9 - .L_8)
	.align		4
.L_8:
        /*0010*/ 	.word	index@(.nv.constant0.matmul_kernel)
        /*0014*/ 	.short	0x0160
        /*0016*/ 	.short	0x0050


	//----- nvinfo : EIATTR_CBANK_PARAM_SIZE
	.align		4
.L_9:
        /*0018*/ 	.byte	0x03, 0x19
        /*001a*/ 	.short	0x0050


	//----- nvinfo : EIATTR_KPARAM_INFO
	.align		4
        /*001c*/ 	.byte	0x04, 0x17
        /*001e*/ 	.short	(.L_11 - .L_10)
.L_10:
        /*0020*/ 	.word	0x00000000
        /*0024*/ 	.short	0x000d
        /*0026*/ 	.short	0x0048
        /*0028*/ 	.byte	0x00, 0xf4, 0x21, 0x00


	//----- nvinfo : EIATTR_KPARAM_INFO
	.align		4
.L_11:
        /*002c*/ 	.byte	0x04, 0x17
        /*002e*/ 	.short	(.L_13 - .L_12)
.L_12:
        /*0030*/ 	.word	0x00000000
        /*0034*/ 	.short	0x000c
        /*0036*/ 	.short	0x0040
        /*0038*/ 	.byte	0x00, 0xf4, 0x21, 0x00


	//----- nvinfo : EIATTR_KPARAM_INFO
	.align		4
.L_13:
        /*003c*/ 	.byte	0x04, 0x17
        /*003e*/ 	.short	(.L_15 - .L_14)
.L_14:
        /*0040*/ 	.word	0x00000000
        /*0044*/ 	.short	0x000b
        /*0046*/ 	.short	0x0038
        /*0048*/ 	.byte	0x00, 0xf0, 0x11, 0x00


	//----- nvinfo : EIATTR_KPARAM_INFO
	.align		4
.L_15:
        /*004c*/ 	.byte	0x04, 0x17
        /*004e*/ 	.short	(.L_17 - .L_16)
.L_16:
        /*0050*/ 	.word	0x00000000
        /*0054*/ 	.short	0x000a
        /*0056*/ 	.short	0x0034
        /*0058*/ 	.byte	0x00, 0xf0, 0x11, 0x00


	//----- nvinfo : EIATTR_KPARAM_INFO
	.align		4
.L_17:
        /*005c*/ 	.byte	0x04, 0x17
        /*005e*/ 	.short	(.L_19 - .L_18)
.L_18:
        /*0060*/ 	.word	0x00000000
        /*0064*/ 	.short	0x0009
        /*0066*/ 	.short	0x0030
        /*0068*/ 	.byte	0x00, 0xf0, 0x11, 0x00


	//----- nvinfo : EIATTR_KPARAM_INFO
	.align		4
.L_19:
        /*006c*/ 	.byte	0x04, 0x17
        /*006e*/ 	.short	(.L_21 - .L_20)
.L_20:
        /*0070*/ 	.word	0x00000000
        /*0074*/ 	.short	0x0008
        /*0076*/ 	.short	0x002c
        /*0078*/ 	.byte	0x00, 0xf0, 0x11, 0x00


	//----- nvinfo : EIATTR_KPARAM_INFO
	.align		4
.L_21:
        /*007c*/ 	.byte	0x04, 0x17
        /*007e*/ 	.short	(.L_23 - .L_22)
.L_22:
        /*0080*/ 	.word	0x00000000
        /*0084*/ 	.short	0x0007
        /*0086*/ 	.short	0x0028
        /*0088*/ 	.byte	0x00, 0xf0, 0x11, 0x00


	//----- nvinfo : EIATTR_KPARAM_INFO
	.align		4
.L_23:
        /*008c*/ 	.byte	0x04, 0x17
        /*008e*/ 	.short	(.L_25 - .L_24)
.L_24:
        /*0090*/ 	.word	0x00000000
        /*0094*/ 	.short	0x0006
        /*0096*/ 	.short	0x0024
        /*0098*/ 	.byte	0x00, 0xf0, 0x11, 0x00


	//----- nvinfo : EIATTR_KPARAM_INFO
	.align		4
.L_25:
        /*009c*/ 	.byte	0x04, 0x17
        /*009e*/ 	.short	(.L_27 - .L_26)
.L_26:
        /*00a0*/ 	.word	0x00000000
        /*00a4*/ 	.short	0x0005
        /*00a6*/ 	.short	0x0020
        /*00a8*/ 	.byte	0x00, 0xf0, 0x11, 0x00


	//----- nvinfo : EIATTR_KPARAM_INFO
	.align		4
.L_27:
        /*00ac*/ 	.byte	0x04, 0x17
        /*00ae*/ 	.short	(.L_29 - .L_28)
.L_28:
        /*00b0*/ 	.word	0x00000000
        /*00b4*/ 	.short	0x0004
        /*00b6*/ 	.short	0x001c
        /*00b8*/ 	.byte	0x00, 0xf0, 0x11, 0x00


	//----- nvinfo : EIATTR_KPARAM_INFO
	.align		4
.L_29:
        /*00bc*/ 	.byte	0x04, 0x17
        /*00be*/ 	.short	(.L_31 - .L_30)
.L_30:
        /*00c0*/ 	.word	0x00000000
        /*00c4*/ 	.short	0x0003
        /*00c6*/ 	.short	0x0018
        /*00c8*/ 	.byte	0x00, 0xf0, 0x11, 0x00


	//----- nvinfo : EIATTR_KPARAM_INFO
	.align		4
.L_31:
        /*00cc*/ 	.byte	0x04, 0x17
        /*00ce*/ 	.short	(.L_33 - .L_32)
.L_32:
        /*00d0*/ 	.word	0x00000000
        /*00d4*/ 	.short	0x0002
        /*00d6*/ 	.short	0x0010
        /*00d8*/ 	.byte	0x00, 0xf4, 0x21, 0x00


	//----- nvinfo : EIATTR_KPARAM_INFO
	.align		4
.L_33:
        /*00dc*/ 	.byte	0x04, 0x17
        /*00de*/ 	.short	(.L_35 - .L_34)
.L_34:
        /*00e0*/ 	.word	0x00000000
        /*00e4*/ 	.short	0x0001
        /*00e6*/ 	.short	0x0008
        /*00e8*/ 	.byte	0x00, 0xf4, 0x21, 0x00


	//----- nvinfo : EIATTR_KPARAM_INFO
	.align		4
.L_35:
        /*00ec*/ 	.byte	0x04, 0x17
        /*00ee*/ 	.short	(.L_37 - .L_36)
.L_36:
        /*00f0*/ 	.word	0x00000000
        /*00f4*/ 	.short	0x0000
        /*00f6*/ 	.short	0x0000
        /*00f8*/ 	.byte	0x00, 0xf4, 0x21, 0x00


	//----- nvinfo : EIATTR_MAXREG_COUNT
	.align		4
.L_37:
        /*00fc*/ 	.byte	0x03, 0x1b
        /*00fe*/ 	.short	0x00ff


	//----- nvinfo : EIATTR_NUM_BARRIERS
	.align		4
        /*0100*/ 	.byte	0x02, 0x4c
        /*0102*/ 	.byte	0x01
	.zero		1


	//----- nvinfo : EIATTR_ANNOTATIONS
	.align		4
        /*0104*/ 	.byte	0x04, 0x55
        /*0106*/ 	.short	(.L_39 - .L_38)


	//   ....[0]....
.L_38:
        /*0108*/ 	.word	0x00000001
        /*010c*/ 	.byte	0xe0, 0x04, 0x00, 0x00, 0x01, 0x00, 0x00, 0x00, 0x40, 0x05, 0x00, 0x00, 0x01, 0x00, 0x00, 0x00
        /* <DEDUP_REMOVED lines=2298> */
        /*90bc*/ 	.byte	0x70, 0x31, 0x02, 0x00, 0x01, 0x00, 0x00, 0x00, 0x80, 0x31, 0x02, 0x00


	//----- nvinfo : EIATTR_MERCURY_ISA_VERSION
	.align		4
.L_39:
        /*90c8*/ 	.byte	0x03, 0x5f
        /*90ca*/ 	.short	0x0000


	//----- nvinfo : EIATTR_EXIT_INSTR_OFFSETS
	.align		4
        /*90cc*/ 	.byte	0x04, 0x1c
        /*90ce*/ 	.short	(.L_41 - .L_40)


	//   ....[0]....
.L_40:
        /*90d0*/ 	.word	0x00023480


	//   ....[1]....
        /*90d4*/ 	.word	0x000234b0


	//----- nvinfo : EIATTR_REQNTID
	.align		4
.L_41:
        /*90d8*/ 	.byte	0x04, 0x10
        /*90da*/ 	.short	(.L_43 - .L_42)
.L_42:
        /*90dc*/ 	.word	0x00000080
        /*90e0*/ 	.word	0x00000001
        /*90e4*/ 	.word	0x00000001
.L_43:


//--------------------- .nv.callgraph             --------------------------
	.section	.nv.callgraph,"",@"SHT_CUDA_CALLGRAPH"
	.align	4
	.sectionentsize	8
	.align		4
        /*0000*/ 	.word	0x00000000
	.align		4
        /*0004*/ 	.word	0xffffffff
	.align		4
        /*0008*/ 	.word	0x00000000
	.align		4
        /*000c*/ 	.word	0xfffffffe
	.align		4
        /*0010*/ 	.word	0x00000000
	.align		4
        /*0014*/ 	.word	0xfffffffd
	.align		4
        /*0018*/ 	.word	0x00000000
	.align		4
        /*001c*/ 	.word	0xfffffffc


//--------------------- .nv.rel.action            --------------------------
	.section	.nv.rel.action,"",@"SHT_CUDA_RELOCINFO"
	.align	8
	.sectionentsize	8
        /*0000*/ 	.byte	0x73, 0x00, 0x00, 0x00, 0x00, 0x00, 0x00, 0x00, 0x00, 0x00, 0x00, 0x11, 0x25, 0x00, 0x05, 0x36


//--------------------- .nv.constant0.matmul_kernel --------------------------
	.section	.nv.constant0.matmul_kernel,"a",@progbits
	.sectionflags	@""
	.align	4
.nv.constant0.matmul_kernel:
	.zero		432


//--------------------- .text.matmul_kernel       --------------------------
	.section	.text.matmul_kernel,"ax",@progbits
	.sectioninfo	@"SHI_REGISTERS=32"
	.align	128
        .global         matmul_kernel
        .type           matmul_kernel,@function
        .size           matmul_kernel,(.L_x_5 - matmul_kernel)
        .other          matmul_kernel,@"STO_CUDA_ENTRY STV_DEFAULT"
matmul_kernel:
.text.matmul_kernel:
[----:B------:R-:W-:-:S04]  /*0000*/  IMAD.MOV.U32 R1, RZ, RZ, c[0x0][0x28] ;  /* 0x00000a00ff017624 */ /* 0x000fc800078e00ff */
[----:B------:R-:W-:Y:S01]  /*0010*/  IMAD.MOV.U32 R0, RZ, RZ, c[0x0][0x17c] ;  /* 0x00005f00ff007624 */ /* 0x000fe200078e00ff */
[----:B------:R-:W-:Y:S01]  /*0020*/  IADD3 R1, R1, -0x1640, RZ ;  /* 0xffffe9c001017810 */ /* 0x000fe20007ffe0ff */
[----:B------:R-:W0:Y:S01]  /*0030*/  S2R R12, SR_TID.X ;  /* 0x00000000000c7919 */ /* 0x000e220000002100 */
[----:B------:R-:W-:Y:S02]  /*0040*/  ULDC.64 UR6, c[0x0][0x118] ;  /* 0x0000460000067ab9 */ /* 0x000fe40000000a00 */
[----:B------:R-:W-:-:S04]  /*0050*/  IADD3 R0, R0, 0x3f, RZ ;  /* 0x0000003f00007810 */ /* 0x000fc80007ffe0ff */
[----:B------:R-:W-:-:S04]  /*0060*/  SHF.R.S32.HI R3, RZ, 0x1f, R0 ;  /* 0x0000001fff037819 */ /* 0x000fc80000011400 */
[----:B------:R-:W-:-:S04]  /*0070*/  LEA.HI R3, R3, R0, RZ, 0x6 ;  /* 0x0000000003037211 */ /* 0x000fc800078f30ff */
[----:B------:R-:W-:Y:S02]  /*0080*/  SHF.R.S32.HI R0, RZ, 0x6, R3 ;  /* 0x00000006ff007819 */ /* 0x000fe40000011403 */
[----:B------:R-:W1:Y:S03]  /*0090*/  S2R R3, SR_CTAID.X ;  /* 0x0000000000037919 */ /* 0x000e660000002500 */
[----:B------:R-:W-:Y:S01]  /*00a0*/  IMAD.SHL.U32 R0, R0, 0x8, RZ ;  /* 0x0000000800007824 */ /* 0x000fe200078e00ff */
[----:B0-----:R-:W-:-:S04]  /*00b0*/  LOP3.LUT R14, R12, 0x7f, RZ, 0xc0, !PT ;  /* 0x0000007f0c0e7812 */ /* 0x001fc800078ec0ff */
[-C--:B------:R-:W-:Y:S02]  /*00c0*/  IABS R7, R0.reuse ;  /* 0x0000000000077213 */ /* 0x080fe40000000000 */
[----:B------:R-:W-:Y:S02]  /*00d0*/  IABS R10, R0 ;  /* 0x00000000000a7213 */ /* 0x000fe40000000000 */
[----:B------:R-:W0:Y:S01]  /*00e0*/  I2F.RP R2, R7 ;  /* 0x0000000700027306 */ /* 0x000e220000209400 */
[----:B-1----:R-:W-:-:S07]  /*00f0*/  IABS R8, R3 ;  /* 0x0000000300087213 */ /* 0x002fce0000000000 */
[----:B0-----:R-:W0:Y:S02]  /*0100*/  MUFU.RCP R2, R2 ;  /* 0x0000000200027308 */ /* 0x001e240000001000 */
[----:B0-----:R-:W-:Y:S01]  /*0110*/  IADD3 R4, R2, 0xffffffe, RZ ;  /* 0x0ffffffe02047810 */ /* 0x001fe20007ffe0ff */
[----:B------:R-:W-:-:S05]  /*0120*/  IMAD.MOV R2, RZ, RZ, -R10 ;  /* 0x000000ffff027224 */ /* 0x000fca00078e0a0a */
[----:B------:R0:W1:Y:S02]  /*0130*/  F2I.FTZ.U32.TRUNC.NTZ R5, R4 ;  /* 0x0000000400057305 */ /* 0x000064000021f000 */
[----:B0-----:R-:W-:Y:S02]  /*0140*/  IMAD.MOV.U32 R4, RZ, RZ, RZ ;  /* 0x000000ffff047224 */ /* 0x001fe400078e00ff */
[----:B-1----:R-:W-:-:S04]  /*0150*/  IMAD.MOV R6, RZ, RZ, -R5 ;  /* 0x000000ffff067224 */ /* 0x002fc800078e0a05 */
[----:B------:R-:W-:Y:S02]  /*0160*/  IMAD R9, R6, R7, RZ ;  /* 0x0000000706097224 */ /* 0x000fe400078e02ff */
[----:B------:R-:W-:Y:S02]  /*0170*/  IMAD.MOV.U32 R6, RZ, RZ, R8 ;  /* 0x000000ffff067224 */ /* 0x000fe400078e0008 */
[----:B------:R-:W-:-:S06]  /*0180*/  IMAD.HI.U32 R5, R5, R9, R4 ;  /* 0x0000000905057227 */ /* 0x000fcc00078e0004 */
[----:B------:R-:W-:-:S04]  /*0190*/  IMAD.HI.U32 R5, R5, R6, RZ ;  /* 0x0000000605057227 */ /* 0x000fc800078e00ff */
[----:B------:R-:W-:-:S05]  /*01a0*/  IMAD R2, R5, R2, R6 ;  /* 0x0000000205027224 */ /* 0x000fca00078e0206 */
[----:B------:R-:W-:-:S13]  /*01b0*/  ISETP.GT.U32.AND P1, PT, R7, R2, PT ;  /* 0x000000020700720c */ /* 0x000fda0003f24070 */
[----:B------:R-:W-:Y:S01]  /*01c0*/  @!P1 IMAD.IADD R2, R2, 0x1, -R7 ;  /* 0x0000000102029824 */ /* 0x000fe200078e0a07 */
[----:B------:R-:W-:Y:S02]  /*01d0*/  @!P1 IADD3 R5, R5, 0x1, RZ ;  /* 0x0000000105059810 */ /* 0x000fe40007ffe0ff */
[----:B------:R-:W-:Y:S02]  /*01e0*/  ISETP.NE.AND P1, PT, R0, RZ, PT ;  /* 0x000000ff0000720c */ /* 0x000fe40003f25270 */
[----:B------:R-:W-:Y:S02]  /*01f0*/  ISETP.GE.U32.AND P0, PT, R2, R7, PT ;  /* 0x000000070200720c */ /* 0x000fe40003f06070 */
[----:B------:R-:W-:-:S04]  /*0200*/  LOP3.LUT R2, R3, R0, RZ, 0x3c, !PT ;  /* 0x0000000003027212 */ /* 0x000fc800078e3cff */
[----:B------:R-:W-:Y:S01]  /*0210*/  ISETP.GE.AND P2, PT, R2, RZ, PT ;  /* 0x000000ff0200720c */ /* 0x000fe20003f46270 */
[----:B------:R-:W-:-:S05]  /*0220*/  IMAD.MOV.U32 R2, RZ, RZ, c[0x0][0x178] ;  /* 0x00005e00ff027624 */ /* 0x000fca00078e00ff */
[----:B------:R-:W-:Y:S02]  /*0230*/  IADD3 R2, R2, 0x7f, RZ ;  /* 0x0000007f02027810 */ /* 0x000fe40007ffe0ff */
[----:B------:R-:W-:-:S05]  /*0240*/  @P0 IADD3 R5, R5, 0x1, RZ ;  /* 0x0000000105050810 */ /* 0x000fca0007ffe0ff */
[----:B------:R-:W-:Y:S01]  /*0250*/  IMAD.MOV.U32 R4, RZ, RZ, R5 ;  /* 0x000000ffff047224 */ /* 0x000fe200078e0005 */
[----:B------:R-:W-:-:S03]  /*0260*/  SHF.R.S32.HI R5, RZ, 0x1f, R2 ;  /* 0x0000001fff057819 */ /* 0x000fc60000011402 */
[----:B------:R-:W-:Y:S01]  /*0270*/  @!P2 IMAD.MOV R4, RZ, RZ, -R4 ;  /* 0x000000ffff04a224 */ /* 0x000fe200078e0a04 */
[----:B------:R-:W-:Y:S02]  /*0280*/  @!P1 LOP3.LUT R4, RZ, R0, RZ, 0x33, !PT ;  /* 0x00000000ff049212 */ /* 0x000fe400078e33ff */
[----:B------:R-:W-:-:S03]  /*0290*/  LEA.HI R5, R5, R2, RZ, 0x7 ;  /* 0x0000000205057211 */ /* 0x000fc600078f38ff */
[----:B------:R-:W-:Y:S02]  /*02a0*/  IMAD.SHL.U32 R2, R4, 0x8, RZ ;  /* 0x0000000804027824 */ /* 0x000fe400078e00ff */
[----:B------:R-:W-:-:S03]  /*02b0*/  IMAD.MOV R4, RZ, RZ, -R4 ;  /* 0x000000ffff047224 */ /* 0x000fc600078e0a04 */
[----:B------:R-:W-:Y:S01]  /*02c0*/  LEA.HI.SX32 R5, R5, -R2, 0x19 ;  /* 0x8000000205057211 */ /* 0x000fe200078fcaff */
[----:B------:R-:W-:Y:S02]  /*02d0*/  IMAD R13, R0, R4, R3 ;  /* 0x00000004000d7224 */ /* 0x000fe400078e0203 */
[----:B------:R-:W-:Y:S01]  /*02e0*/  IMAD.MOV.U32 R4, RZ, RZ, RZ ;  /* 0x000000ffff047224 */ /* 0x000fe200078e00ff */
[----:B------:R-:W-:Y:S02]  /*02f0*/  IMNMX R6, R5, 0x8, PT ;  /* 0x0000000805067817 */ /* 0x000fe40003800200 */
[----:B------:R-:W-:Y:S02]  /*0300*/  IABS R11, R13 ;  /* 0x0000000d000b7213 */ /* 0x000fe40000000000 */
[----:B------:R-:W-:-:S04]  /*0310*/  IABS R9, R6 ;  /* 0x0000000600097213 */ /* 0x000fc80000000000 */
[----:B------:R-:W0:Y:S08]  /*0320*/  I2F.RP R7, R9 ;  /* 0x0000000900077306 */ /* 0x000e300000209400 */
[----:B0-----:R-:W0:Y:S02]  /*0330*/  MUFU.RCP R7, R7 ;  /* 0x0000000700077308 */ /* 0x001e240000001000 */
[----:B0-----:R-:W-:-:S06]  /*0340*/  IADD3 R5, R7, 0xffffffe, RZ ;  /* 0x0ffffffe07057810 */ /* 0x001fcc0007ffe0ff */
[----:B------:R-:W0:Y:S02]  /*0350*/  F2I.FTZ.U32.TRUNC.NTZ R5, R5 ;  /* 0x0000000500057305 */ /* 0x000e24000021f000 */
[----:B0-----:R-:W-:-:S04]  /*0360*/  IMAD.MOV R8, RZ, RZ, -R5 ;  /* 0x000000ffff087224 */ /* 0x001fc800078e0a05 */
[----:B------:R-:W-:-:S04]  /*0370*/  IMAD.MOV.U32 R0, RZ, RZ, R8 ;  /* 0x000000ffff007224 */ /* 0x000fc800078e0008 */
[----:B------:R-:W-:Y:S01]  /*0380*/  IMAD R3, R0, R9, RZ ;  /* 0x0000000900037224 */ /* 0x000fe200078e02ff */
[----:B------:R-:W-:-:S03]  /*0390*/  IABS R0, R6 ;  /* 0x0000000600007213 */ /* 0x000fc60000000000 */
[----:B------:R-:W-:-:S04]  /*03a0*/  IMAD.HI.U32 R4, R5, R3, R4 ;  /* 0x0000000305047227 */ /* 0x000fc800078e0004 */
[----:B------:R-:W-:Y:S02]  /*03b0*/  IMAD.MOV R0, RZ, RZ, -R0 ;  /* 0x000000ffff007224 */ /* 0x000fe400078e0a00 */
        /* <DEDUP_REMOVED lines=9> */
[----:B------:R-:W-:-:S05]  /*0450*/  IMAD.MOV.U32 R0, RZ, RZ, 0x7f ;  /* 0x0000007fff007424 */ /* 0x000fca00078e00ff */
[----:B------:R-:W-:Y:S02]  /*0460*/  IADD3 R16, R0, c[0x0][0x180], RZ ;  /* 0x0000600000107a10 */ /* 0x000fe40007ffe0ff */
[----:B------:R-:W-:Y:S02]  /*0470*/  @P0 IADD3 R4, R4, 0x1, RZ ;  /* 0x0000000104040810 */ /* 0x000fe40007ffe0ff */
[----:B------:R-:W-:-:S03]  /*0480*/  ISETP.GT.AND P0, PT, R16, 0x7f, PT ;  /* 0x0000007f1000780c */ /* 0x000fc60003f04270 */
[----:B------:R-:W-:Y:S01]  /*0490*/  @!P2 IMAD.MOV R4, RZ, RZ, -R4 ;  /* 0x000000ffff04a224 */ /* 0x000fe200078e0a04 */
[----:B------:R-:W-:-:S05]  /*04a0*/  @!P1 LOP3.LUT R4, RZ, R6, RZ, 0x33, !PT ;  /* 0x00000006ff049212 */ /* 0x000fca00078e33ff */
[----:B------:R-:W-:Y:S02]  /*04b0*/  IMAD.MOV R3, RZ, RZ, -R4 ;  /* 0x000000ffff037224 */ /* 0x000fe400078e0a04 */
[----:B------:R-:W-:Y:S02]  /*04c0*/  IMAD.SHL.U32 R15, R4, 0x40, RZ ;  /* 0x00000040040f7824 */ /* 0x000fe400078e00ff */
[----:B------:R-:W-:-:S03]  /*04d0*/  IMAD R3, R6, R3, R13 ;  /* 0x0000000306037224 */ /* 0x000fc600078e020d */
[----:B------:R-:W-:Y:S01]  /*04e0*/  STL [R1+0x338], R15 ;  /* 0x0003380f01007387 */ /* 0x000fe20000100800 */
[----:B------:R-:W-:Y:S01]  /*04f0*/  IMAD.IADD R0, R2, 0x1, R3 ;  /* 0x0000000102007824 */ /* 0x000fe200078e0203 */
[C---:B------:R-:W-:Y:S02]  /*0500*/  IADD3 R3, R15.reuse, 0x1, RZ ;  /* 0x000000010f037810 */ /* 0x040fe40007ffe0ff */
[C---:B------:R-:W-:Y:S01]  /*0510*/  IADD3 R2, R15.reuse, 0x2, RZ ;  /* 0x000000020f027810 */ /* 0x040fe20007ffe0ff */
[----:B------:R-:W-:Y:S01]  /*0520*/  IMAD R0, R0, 0x80, R14 ;  /* 0x0000008000007824 */ /* 0x000fe200078e020e */
[C---:B------:R-:W-:Y:S01]  /*0530*/  IADD3 R4, R15.reuse, 0x3, RZ ;  /* 0x000000030f047810 */ /* 0x040fe20007ffe0ff */
[----:B------:R0:W-:Y:S01]  /*0540*/  STL [R1+0x96c], R3 ;  /* 0x00096c0301007387 */ /* 0x0001e20000100800 */
[C---:B------:R-:W-:Y:S02]  /*0550*/  IADD3 R28, R15.reuse, 0x1b, RZ ;  /* 0x0000001b0f1c7810 */ /* 0x040fe40007ffe0ff */
[C---:B------:R-:W-:Y:S01]  /*0560*/  IADD3 R5, R15.reuse, 0x37, RZ ;  /* 0x000000370f057810 */ /* 0x040fe20007ffe0ff */
[----:B------:R1:W-:Y:S01]  /*0570*/  STL [R1+0x968], R2 ;  /* 0x0009680201007387 */ /* 0x0003e20000100800 */
[----:B------:R-:W-:-:S03]  /*0580*/  IADD3 R29, R15, 0x3a, RZ ;  /* 0x0000003a0f1d7810 */ /* 0x000fc60007ffe0ff */
[----:B------:R2:W-:Y:S01]  /*0590*/  STL [R1+0x964], R4 ;  /* 0x0009640401007387 */ /* 0x0005e20000100800 */
[C---:B0-----:R-:W-:Y:S02]  /*05a0*/  IADD3 R3, R15.reuse, 0x4, RZ ;  /* 0x000000040f037810 */ /* 0x041fe40007ffe0ff */
[----:B-1----:R-:W-:-:S03]  /*05b0*/  IADD3 R2, R15, 0x5, RZ ;  /* 0x000000050f027810 */ /* 0x002fc60007ffe0ff */
[----:B------:R0:W-:Y:S01]  /*05c0*/  STL [R1+0x960], R3 ;  /* 0x0009600301007387 */ /* 0x0001e20000100800 */
[----:B--2---:R-:W-:-:S03]  /*05d0*/  IADD3 R4, R15, 0x6, RZ ;  /* 0x000000060f047810 */ /* 0x004fc60007ffe0ff */
[----:B------:R1:W-:Y:S04]  /*05e0*/  STL [R1+0x970], R2 ;  /* 0x0009700201007387 */ /* 0x0003e80000100800 */
        /* <DEDUP_REMOVED lines=43> */
[----:B0-----:R-:W-:-:S03]  /*08a0*/  IADD3 R3, R15, 0x1d, RZ ;  /* 0x0000001d0f037810 */ /* 0x001fc60007ffe0ff */
[----:B------:R-:W-:Y:S01]  /*08b0*/  STL [R1+0x9c8], R28 ;  /* 0x0009c81c01007387 */ /* 0x000fe20000100800 */
[----:B-1----:R-:W-:-:S03]  /*08c0*/  IADD3 R2, R15, 0x1e, RZ ;  /* 0x0000001e0f027810 */ /* 0x002fc60007ffe0ff */
[----:B------:R0:W-:Y:S01]  /*08d0*/  STL [R1+0x9d0], R3 ;  /* 0x0009d00301007387 */ /* 0x0001e20000100800 */
[----:B--2---:R-:W-:-:S03]  /*08e0*/  IADD3 R4, R15, 0x1f, RZ ;  /* 0x0000001f0f047810 */ /* 0x004fc60007ffe0ff */
[----:B------:R1:W-:Y:S04]  /*08f0*/  STL [R1+0x9d4], R2 ;  /* 0x0009d40201007387 */ /* 0x0003e80000100800 */
[----:B------:R2:W-:Y:S01]  /*0900*/  STL [R1+0x9dc], R4 ;  /* 0x0009dc0401007387 */ /* 0x0005e20000100800 */
[C---:B0-----:R-:W-:Y:S02]  /*0910*/  IADD3 R3, R15.reuse, 0x21, RZ ;  /* 0x000000210f037810 */ /* 0x041fe40007ffe0ff */
[C---:B-1----:R-:W-:Y:S02]  /*0920*/  IADD3 R2, R15.reuse, 0x20, RZ ;  /* 0x000000200f027810 */ /* 0x042fe40007ffe0ff */
[----:B--2---:R-:W-:-:S03]  /*0930*/  IADD3 R4, R15, 0x22, RZ ;  /* 0x000000220f047810 */ /* 0x004fc60007ffe0ff */
[----:B------:R0:W-:Y:S04]  /*0940*/  STL [R1+0x9d8], R2 ;  /* 0x0009d80201007387 */ /* 0x0001e80000100800 */
        /* <DEDUP_REMOVED lines=43> */
[----:B------:R-:W-:Y:S01]  /*0c00*/  STL [R1+0xa40], R3 ;  /* 0x000a400301007387 */ /* 0x000fe20000100800 */
[----:B0-----:R-:W-:-:S03]  /*0c10*/  IADD3 R2, R15, 0x39, RZ ;  /* 0x000000390f027810 */ /* 0x001fc60007ffe0ff */
[----:B------:R0:W-:Y:S01]  /*0c20*/  STL [R1+0xa4c], R4 ;  /* 0x000a4c0401007387 */ /* 0x0001e20000100800 */
[----:B-1----:R-:W-:-:S03]  /*0c30*/  IADD3 R5, R15, 0x3c, RZ ;  /* 0x0000003c0f057810 */ /* 0x002fc60007ffe0ff */
[----:B------:R1:W-:Y:S04]  /*0c40*/  STL [R1+0xa54], R2 ;  /* 0x000a540201007387 */ /* 0x0003e80000100800 */
[----:B------:R-:W-:Y:S01]  /*0c50*/  STL [R1+0xa58], R29 ;  /* 0x000a581d01007387 */ /* 0x000fe20000100800 */
[----:B0-----:R-:W-:-:S03]  /*0c60*/  IADD3 R4, R15, 0x3d, RZ ;  /* 0x0000003d0f047810 */ /* 0x001fc60007ffe0ff */
[----:B------:R0:W-:Y:S01]  /*0c70*/  STL [R1+0xa44], R5 ;  /* 0x000a440501007387 */ /* 0x0001e20000100800 */
[----:B-1----:R-:W-:-:S03]  /*0c80*/  IADD3 R2, R15, 0x3b, RZ ;  /* 0x0000003b0f027810 */ /* 0x002fc60007ffe0ff */
[----:B------:R1:W-:Y:S04]  /*0c90*/  STL [R1+0xa38], R4 ;  /* 0x000a380401007387 */ /* 0x0003e80000100800 */
[----:B------:R2:W-:Y:S01]  /*0ca0*/  STL [R1+0xa50], R2 ;  /* 0x000a500201007387 */ /* 0x0005e20000100800 */
[C---:B0-----:R-:W-:Y:S02]  /*0cb0*/  IADD3 R5, R15.reuse, 0x3e, RZ ;  /* 0x0000003e0f057810 */ /* 0x041fe40007ffe0ff */
[----:B-1----:R-:W-:-:S03]  /*0cc0*/  IADD3 R4, R15, 0x3f, RZ ;  /* 0x0000003f0f047810 */ /* 0x002fc60007ffe0ff */
[----:B------:R2:W-:Y:S04]  /*0cd0*/  STL [R1+0x9ec], R5 ;  /* 0x0009ec0501007387 */ /* 0x0005e80000100800 */
[----:B------:R2:W-:Y:S04]  /*0ce0*/  STL [R1+0x9e0], R4 ;  /* 0x0009e00401007387 */ /* 0x0005e80000100800 */
[----:B------:R2:W-:Y:S01]  /*0cf0*/  STL [R1+0x958], R0 ;  /* 0x0009580001007387 */ /* 0x0005e20000100800 */
[----:B------:R-:W-:Y:S05]  /*0d00*/  @P0 BRA `(.L_x_0) ;  /* 0x0000018000000947 */ /* 0x000fea0003800000 */
[----:B--2---:R-:W-:Y:S01]  /*0d10*/  IMAD.SHL.U32 R0, R12, 0x40, RZ ;  /* 0x000000400c007824 */ /* 0x004fe200078e00ff */
[----:B------:R0:W-:Y:S01]  /*0d20*/  STL [R1], RZ ;  /* 0x000000ff01007387 */ /* 0x0001e20000100800 */
[----:B------:R-:W-:Y:S01]  /*0d30*/  CS2R R24, SRZ ;  /* 0x0000000000187805 */ /* 0x000fe2000001ff00 */
[----:B------:R-:W-:Y:S01]  /*0d40*/  CS2R R26, SRZ ;  /* 0x00000000001a7805 */ /* 0x000fe2000001ff00 */
[----:B------:R-:W-:Y:S01]  /*0d50*/  CS2R R20, SRZ ;  /* 0x0000000000147805 */ /* 0x000fe2000001ff00 */
[----:B------:R0:W-:Y:S01]  /*0d60*/  STL [R1+0x4], RZ ;  /* 0x000004ff01007387 */ /* 0x0001e20000100800 */
[----:B------:R-:W-:Y:S01]  /*0d70*/  LOP3.LUT R0, R0, 0x800, RZ, 0xc0, !PT ;  /* 0x0000080000007812 */ /* 0x000fe200078ec0ff */
[----:B------:R-:W-:Y:S01]  /*0d80*/  CS2R R22, SRZ ;  /* 0x0000000000167805 */ /* 0x000fe2000001ff00 */
[----:B------:R-:W-:Y:S01]  /*0d90*/  CS2R R16, SRZ ;  /* 0x0000000000107805 */ /* 0x000fe2000001ff00 */
[----:B------:R0:W-:Y:S01]  /*0da0*/  STL [R1+0x8], RZ ;  /* 0x000008ff01007387 */ /* 0x0001e20000100800 */
[----:B------:R-:W-:Y:S01]  /*0db0*/  CS2R R18, SRZ ;  /* 0x0000000000127805 */ /* 0x000fe2000001ff00 */
[----:B------:R-:W-:Y:S01]  /*0dc0*/  CS2R R12, SRZ ;  /* 0x00000000000c7805 */ /* 0x000fe2000001ff00 */
[----:B------:R-:W-:Y:S01]  /*0dd0*/  CS2R R14, SRZ ;  /* 0x00000000000e7805 */ /* 0x000fe2000001ff00 */
[----:B------:R0:W-:Y:S01]  /*0de0*/  STL [R1+0xc], RZ ;  /* 0x00000cff01007387 */ /* 0x0001e20000100800 */
[----:B------:R-:W-:Y:S01]  /*0df0*/  CS2R R8, SRZ ;  /* 0x0000000000087805 */ /* 0x000fe2000001ff00 */
[----:B------:R-:W-:Y:S01]  /*0e00*/  CS2R R10, SRZ ;  /* 0x00000000000a7805 */ /* 0x000fe2000001ff00 */
[----:B------:R-:W-:Y:S01]  /*0e10*/  CS2R R4, SRZ ;  /* 0x0000000000047805 */ /* 0x000fe2000001ff00 */
[----:B------:R0:W-:Y:S01]  /*0e20*/  STL [R1+0x10], RZ ;  /* 0x000010ff01007387 */ /* 0x0001e20000100800 */
[----:B------:R-:W-:-:S03]  /*0e30*/  CS2R R6, SRZ ;  /* 0x0000000000067805 */ /* 0x000fc6000001ff00 */
[----:B------:R0:W-:Y:S04]  /*0e40*/  STL [R1+0x14], RZ ;  /* 0x000014ff01007387 */ /* 0x0001e80000100800 */
[----:B------:R0:W-:Y:S04]  /*0e50*/  STL [R1+0x18], RZ ;  /* 0x000018ff01007387 */ /* 0x0001e80000100800 */
[----:B------:R0:W-:Y:S04]  /*0e60*/  STL [R1+0x1c], RZ ;  /* 0x00001cff01007387 */ /* 0x0001e80000100800 */
[----:B------:R0:W-:Y:S01]  /*0e70*/  STL [R1+0x95c], R0 ;  /* 0x00095c0001007387 */ /* 0x0001e20000100800 */
[----:B------:R-:W-:Y:S05]  /*0e80*/  BRA `(.L_x_1) ;  /* 0x0002079000007947 */ /* 0x000fea0003800000 */
.L_x_0:
[----:B------:R-:W3:Y:S01]  /*0e90*/  LDL R20, [R1+0x9e0] ;  /* 0x0009e00001147983 */ /* 0x000ee20000100800 */
[----:B------:R-:W-:Y:S01]  /*0ea0*/  IMAD.MOV.U32 R27, RZ, RZ, R29 ;  /* 0x000000ffff1b7224 */ /* 0x000fe200078e001d */
[----:B------:R-:W-:Y:S01]  /*0eb0*/  IABS R29, c[0x0][0x17c] ;  /* 0x00005f00001d7a13 */ /* 0x000fe20000000000 */
[----:B------:R-:W-:Y:S01]  /*0ec0*/  IMAD.MOV.U32 R26, RZ, RZ, R2 ;  /* 0x000000ffff1a7224 */ /* 0x000fe200078e0002 */
[----:B------:R-:W4:Y:S02]  /*0ed0*/  LDL R21, [R1+0xa54] ;  /* 0x000a540001157983 */ /* 0x000f240000100800 */
[----:B--2---:R-:W0:Y:S01]  /*0ee0*/  I2F.RP R2, R29 ;  /* 0x0000001d00027306 */ /* 0x004e220000209400 */
[----:B------:R-:W-:Y:S01]  /*0ef0*/  IABS R0, c[0x0][0x178] ;  /* 0x00005e0000007a13 */ /* 0x000fe20000000000 */
[----:B------:R-:W2:Y:S04]  /*0f00*/  LDL R22, [R1+0xa4c] ;  /* 0x000a4c0001167983 */ /* 0x000ea80000100800 */
[----:B------:R-:W-:Y:S01]  /*0f10*/  IMAD.MOV.U32 R24, RZ, RZ, R0 ;  /* 0x000000ffff187224 */ /* 0x000fe200078e0000 */
[----:B------:R-:W1:Y:S03]  /*0f20*/  S2R R7, SR_TID.X ;  /* 0x0000000000077919 */ /* 0x000e660000002100 */
[----:B------:R-:W5:Y:S01]  /*0f30*/  I2F.RP R0, R24 ;  /* 0x0000001800007306 */ /* 0x000f620000209400 */
[----:B------:R-:W2:Y:S04]  /*0f40*/  LDL R17, [R1+0xa48] ;  /* 0x000a480001117983 */ /* 0x000ea80000100800 */
[----:B------:R-:W2:Y:S03]  /*0f50*/  LDL R8, [R1+0xa34] ;  /* 0x000a340001087983 */ /* 0x000ea60000100800 */
[----:B0-----:R-:W0:Y:S01]  /*0f60*/  MUFU.RCP R2, R2 ;  /* 0x0000000200027308 */ /* 0x001e220000001000 */
[----:B------:R-:W2:Y:S04]  /*0f70*/  LDL R16, [R1+0xa3c] ;  /* 0x000a3c0001107983 */ /* 0x000ea80000100800 */
[----:B------:R-:W2:Y:S03]  /*0f80*/  LDL R18, [R1+0xa30] ;  /* 0x000a300001127983 */ /* 0x000ea60000100800 */
[----:B-----5:R-:W5:Y:S01]  /*0f90*/  MUFU.RCP R0, R0 ;  /* 0x0000000000007308 */ /* 0x020f620000001000 */
[----:B------:R-:W2:Y:S04]  /*0fa0*/  LDL R19, [R1+0xa28] ;  /* 0x000a280001137983 */ /* 0x000ea80000100800 */
[----:B------:R-:W2:Y:S01]  /*0fb0*/  LDL R13, [R1+0xa20] ;  /* 0x000a2000010d7983 */ /* 0x000ea20000100800 */
[----:B0-----:R-:W-:-:S03]  /*0fc0*/  IADD3 R2, R2, 0xffffffe, RZ ;  /* 0x0ffffffe02027810 */ /* 0x001fc60007ffe0ff */
[----:B------:R-:W2:Y:S01]  /*0fd0*/  LDL R15, [R1+0xa24] ;  /* 0x000a2400010f7983 */ /* 0x000ea20000100800 */
[----:B------:R-:W0:Y:S01]  /*0fe0*/  F2I.FTZ.U32.TRUNC.NTZ R5, R2 ;  /* 0x0000000200057305 */ /* 0x000e22000021f000 */
[----:B-1----:R-:W-:Y:S01]  /*0ff0*/  IMAD.SHL.U32 R6, R7, 0x2, RZ ;  /* 0x0000000207067824 */ /* 0x002fe200078e00ff */
[----:B------:R-:W-:Y:S01]  /*1000*/  SHF.R.U32.HI R7, RZ, 0x1, R7 ;  /* 0x00000001ff077819 */ /* 0x000fe20000011607 */
[----:B------:R-:W2:Y:S01]  /*1010*/  LDL R12, [R1+0xa2c] ;  /* 0x000a2c00010c7983 */ /* 0x000ea20000100800 */
[----:B-----5:R-:W-:Y:S02]  /*1020*/  IADD3 R0, R0, 0xffffffe, RZ ;  /* 0x0ffffffe00007810 */ /* 0x020fe40007ffe0ff */
[----:B------:R-:W-:Y:S01]  /*1030*/  LOP3.LUT R6, R6, 0x10, RZ, 0xc0, !PT ;  /* 0x0000001006067812 */ /* 0x000fe200078ec0ff */
[----:B------:R-:W-:Y:S01]  /*1040*/  IMAD.MOV.U32 R23, RZ, RZ, R3 ;  /* 0x000000ffff177224 */ /* 0x000fe200078e0003 */
[----:B------:R-:W5:Y:S01]  /*1050*/  LDL R14, [R1+0xa14] ;  /* 0x000a1400010e7983 */ /* 0x000f620000100800 */
[----:B------:R3:W1:Y:S01]  /*1060*/  F2I.FTZ.U32.TRUNC.NTZ R3, R0 ;  /* 0x0000000000037305 */ /* 0x000662000021f000 */
[----:B------:R-:W-:Y:S01]  /*1070*/  IMAD.MOV.U32 R4, RZ, RZ, RZ ;  /* 0x000000ffff047224 */ /* 0x000fe200078e00ff */
[----:B------:R-:W-:Y:S01]  /*1080*/  LOP3.LUT R6, R6, 0x20, R7, 0xf8, !PT ;  /* 0x0000002006067812 */ /* 0x000fe200078ef807 */
[----:B------:R-:W5:Y:S01]  /*1090*/  LDL R11, [R1+0xa10] ;  /* 0x000a1000010b7983 */ /* 0x000f620000100800 */
[----:B0-----:R-:W-:-:S03]  /*10a0*/  IMAD.MOV R2, RZ, RZ, -R5 ;  /* 0x000000ffff027224 */ /* 0x001fc600078e0a05 */
[----:B------:R-:W5:Y:S01]  /*10b0*/  LDL R7, [R1+0x9ec] ;  /* 0x0009ec0001077983 */ /* 0x000f620000100800 */
[----:B------:R-:W-:-:S03]  /*10c0*/  IMAD R2, R2, R29, RZ ;  /* 0x0000001d02027224 */ /* 0x000fc600078e02ff */
[----:B------:R-:W5:Y:S01]  /*10d0*/  LDL R9, [R1+0xa1c] ;  /* 0x000a1c0001097983 */ /* 0x000f620000100800 */
[----:B------:R-:W-:-:S03]  /*10e0*/  IMAD.HI.U32 R25, R5, R2, R4 ;  /* 0x0000000205197227 */ /* 0x000fc600078e0004 */
[----:B------:R-:W5:Y:S04]  /*10f0*/  LDL R10, [R1+0xa18] ;  /* 0x000a1800010a7983 */ /* 0x000f680000100800 */
[----:B------:R-:W5:Y:S01]  /*1100*/  LDL R4, [R1+0xa38] ;  /* 0x000a380001047983 */ /* 0x000f620000100800 */
[----:B---3--:R-:W-:-:S05]  /*1110*/  IABS R0, R20 ;  /* 0x0000001400007213 */ /* 0x008fca0000000000 */
[----:B------:R-:W-:Y:S02]  /*1120*/  IMAD.MOV.U32 R5, RZ, RZ, R0 ;  /* 0x000000ffff057224 */ /* 0x000fe400078e0000 */
[----:B------:R-:W3:Y:S01]  /*1130*/  LDL R0, [R1+0xa44] ;  /* 0x000a440001007983 */ /* 0x000ee20000100800 */
[----:B----4-:R-:W-:Y:S02]  /*1140*/  IMAD.MOV.U32 R20, RZ, RZ, R21 ;  /* 0x000000ffff147224 */ /* 0x010fe400078e0015 */
[----:B--2---:R-:W-:Y:S01]  /*1150*/  IMAD.MOV.U32 R21, RZ, RZ, R22 ;  /* 0x000000ffff157224 */ /* 0x004fe200078e0016 */
[----:B------:R5:W-:Y:S01]  /*1160*/  STL [R1+0xa4], R6 ;  /* 0x0000a40601007387 */ /* 0x000be20000100800 */
[----:B------:R-:W-:Y:S02]  /*1170*/  IMAD.MOV.U32 R22, RZ, RZ, R17 ;  /* 0x000000ffff167224 */ /* 0x000fe400078e0011 */
[----:B------:R-:W-:Y:S02]  /*1180*/  IMAD.MOV.U32 R17, RZ, RZ, R8 ;  /* 0x000000ffff117224 */ /* 0x000fe400078e0008 */
[----:B-1----:R-:W-:-:S02]  /*1190*/  IMAD.MOV R8, RZ, RZ, -R3 ;  /* 0x000000ffff087224 */ /* 0x002fc400078e0a03 */
[----:B------:R-:W-:Y:S02]  /*11a0*/  IMAD.MOV.U32 R2, RZ, RZ, RZ ;  /* 0x000000ffff027224 */ /* 0x000fe400078e00ff */
[----:B------:R-:W-:-:S04]  /*11b0*/  IMAD R8, R8, R24, RZ ;  /* 0x0000001808087224 */ /* 0x000fc800078e02ff */
[----:B------:R-:W-:-:S05]  /*11c0*/  IMAD.HI.U32 R2, R3, R8, R2 ;  /* 0x0000000803027227 */ /* 0x000fca00078e0002 */
[----:B------:R0:W-:Y:S01]  /*11d0*/  STL [R1+0xa0], R2 ;  /* 0x0000a00201007387 */ /* 0x0001e20000100800 */
[----:B-----5:R-:W-:Y:S01]  /*11e0*/  IABS R6, R7 ;  /* 0x0000000700067213 */ /* 0x020fe20000000000 */
[----:B------:R-:W-:-:S04]  /*11f0*/  IMAD.HI.U32 R7, R25, R5, RZ ;  /* 0x0000000519077227 */ /* 0x000fc800078e00ff */
[----:B------:R-:W-:Y:S02]  /*1200*/  IMAD.MOV R7, RZ, RZ, -R7 ;  /* 0x000000ffff077224 */ /* 0x000fe400078e0a07 */
[----:B------:R-:W-:Y:S01]  /*1210*/  IMAD.HI.U32 R8, R25, R6, RZ ;  /* 0x0000000619087227 */ /* 0x000fe200078e00ff */
[----:B------:R-:W-:-:S03]  /*1220*/  IABS R4, R4 ;  /* 0x0000000400047213 */ /* 0x000fc60000000000 */
[----:B0-----:R-:W-:Y:S02]  /*1230*/  IMAD R2, R29, R7, R5 ;  /* 0x000000071d027224 */ /* 0x001fe400078e0205 */
[----:B------:R-:W-:Y:S02]  /*1240*/  IMAD.MOV R8, RZ, RZ, -R8 ;  /* 0x000000ffff087224 */ /* 0x000fe400078e0a08 */
[----:B------:R-:W-:Y:S01]  /*1250*/  IMAD.HI.U32 R7, R25, R4, RZ ;  /* 0x0000000419077227 */ /* 0x000fe200078e00ff */
[----:B------:R0:W-:Y:S01]  /*1260*/  STL [R1+0x8c], R2 ;  /* 0x00008c0201007387 */ /* 0x0001e20000100800 */
[----:B------:R-:W-:Y:S02]  /*1270*/  IABS R5, R26 ;  /* 0x0000001a00057213 */ /* 0x000fe40000000000 */
[----:B------:R-:W-:Y:S02]  /*1280*/  IMAD.MOV R7, RZ, RZ, -R7 ;  /* 0x000000ffff077224 */ /* 0x000fe400078e0a07 */
[----:B------:R-:W-:-:S02]  /*1290*/  IMAD R6, R29, R8, R6 ;  /* 0x000000081d067224 */ /* 0x000fc400078e0206 */
[----:B------:R-:W-:Y:S01]  /*12a0*/  IMAD R4, R29, R7, R4 ;  /* 0x000000071d047224 */ /* 0x000fe200078e0204 */
[----:B0-----:R-:W-:Y:S02]  /*12b0*/  IABS R2, R27 ;  /* 0x0000001b00027213 */ /* 0x001fe40000000000 */
[----:B------:R0:W-:Y:S01]  /*12c0*/  STL [R1+0x88], R6 ;  /* 0x0000880601007387 */ /* 0x0001e20000100800 */
[----:B------:R-:W-:-:S03]  /*12d0*/  IABS R7, R20 ;  /* 0x0000001400077213 */ /* 0x000fc60000000000 */
[----:B------:R1:W-:Y:S01]  /*12e0*/  STL [R1+0x84], R4 ;  /* 0x0000840401007387 */ /* 0x0003e20000100800 */
[----:B0-----:R-:W-:Y:S01]  /*12f0*/  IMAD.HI.U32 R6, R25, R5, RZ ;  /* 0x0000000519067227 */ /* 0x001fe200078e00ff */
[----:B-1----:R-:W-:-:S03]  /*1300*/  IABS R4, R21 ;  /* 0x0000001500047213 */ /* 0x002fc60000000000 */
[----:B------:R-:W-:Y:S02]  /*1310*/  IMAD.MOV R6, RZ, RZ, -R6 ;  /* 0x000000ffff067224 */ /* 0x000fe400078e0a06 */
[----:B------:R-:W-:-:S04]  /*1320*/  IMAD.HI.U32 R8, R25, R7, RZ ;  /* 0x0000000719087227 */ /* 0x000fc800078e00ff */
[----:B------:R-:W-:Y:S02]  /*1330*/  IMAD R5, R29, R6, R5 ;  /* 0x000000061d057224 */ /* 0x000fe400078e0205 */
[----:B------:R-:W-:-:S04]  /*1340*/  IMAD.HI.U32 R6, R25, R4, RZ ;  /* 0x0000000419067227 */ /* 0x000fc800078e00ff */
[----:B------:R-:W-:Y:S02]  /*1350*/  IMAD.MOV R8, RZ, RZ, -R8 ;  /* 0x000000ffff087224 */ /* 0x000fe400078e0a08 */
[----:B------:R-:W-:Y:S02]  /*1360*/  IMAD.MOV R6, RZ, RZ, -R6 ;  /* 0x000000ffff067224 */ /* 0x000fe400078e0a06 */
[C---:B------:R-:W-:Y:S02]  /*1370*/  IMAD R7, R29.reuse, R8, R7 ;  /* 0x000000081d077224 */ /* 0x040fe400078e0207 */
[----:B------:R-:W-:Y:S01]  /*1380*/  IMAD R4, R29, R6, R4 ;  /* 0x000000061d047224 */ /* 0x000fe200078e0204 */
[----:B---3--:R-:W-:-:S05]  /*1390*/  IABS R0, R0 ;  /* 0x0000000000007213 */ /* 0x008fca0000000000 */
[----:B------:R-:W-:-:S04]  /*13a0*/  IMAD.HI.U32 R3, R25, R0, RZ ;  /* 0x0000000019037227 */ /* 0x000fc800078e00ff */
[----:B------:R-:W-:-:S04]  /*13b0*/  IMAD.MOV R3, RZ, RZ, -R3 ;  /* 0x000000ffff037224 */ /* 0x000fc800078e0a03 */
[----:B------:R-:W-:Y:S02]  /*13c0*/  IMAD R0, R29, R3, R0 ;  /* 0x000000031d007224 */ /* 0x000fe400078e0200 */
[----:B------:R-:W-:-:S03]  /*13d0*/  IMAD.HI.U32 R3, R25, R2, RZ ;  /* 0x0000000219037227 */ /* 0x000fc600078e00ff */
[----:B------:R0:W-:Y:S01]  /*13e0*/  STL [R1+0x80], R0 ;  /* 0x0000800001007387 */ /* 0x0001e20000100800 */
[----:B------:R-:W-:-:S04]  /*13f0*/  IMAD.MOV R3, RZ, RZ, -R3 ;  /* 0x000000ffff037224 */ /* 0x000fc800078e0a03 */
[----:B------:R-:W-:Y:S01]  /*1400*/  IMAD R2, R29, R3, R2 ;  /* 0x000000031d027224 */ /* 0x000fe200078e0202 */
[----:B0-----:R-:W-:Y:S01]  /*1410*/  IABS R0, R22 ;  /* 0x0000001600007213 */ /* 0x001fe20000000000 */
[----:B------:R0:W-:Y:S04]  /*1420*/  STL [R1+0x7c], R5 ;  /* 0x00007c0501007387 */ /* 0x0001e80000100800 */
[----:B------:R-:W-:Y:S01]  /*1430*/  IMAD.HI.U32 R3, R25, R0, RZ ;  /* 0x0000000019037227 */ /* 0x000fe200078e00ff */
[----:B------:R1:W-:Y:S03]  /*1440*/  STL [R1+0x78], R2 ;  /* 0x0000780201007387 */ /* 0x0003e60000100800 */
[----:B------:R-:W-:Y:S01]  /*1450*/  IMAD.MOV R3, RZ, RZ, -R3 ;  /* 0x000000ffff037224 */ /* 0x000fe200078e0a03 */
[----:B0-----:R-:W-:-:S03]  /*1460*/  IABS R5, R23 ;  /* 0x0000001700057213 */ /* 0x001fc60000000000 */
[----:B------:R-:W-:Y:S01]  /*1470*/  IMAD R0, R29, R3, R0 ;  /* 0x000000031d007224 */ /* 0x000fe200078e0200 */
[----:B-1----:R-:W-:Y:S01]  /*1480*/  IABS R2, R16 ;  /* 0x0000001000027213 */ /* 0x002fe20000000000 */
[C---:B------:R-:W-:Y:S01]  /*1490*/  IMAD.HI.U32 R6, R25.reuse, R5, RZ ;  /* 0x0000000519067227 */ /* 0x040fe200078e00ff */
[----:B------:R0:W-:Y:S03]  /*14a0*/  STL [R1+0x74], R7 ;  /* 0x0000740701007387 */ /* 0x0001e60000100800 */
[----:B------:R-:W-:Y:S01]  /*14b0*/  IMAD.HI.U32 R3, R25, R2, RZ ;  /* 0x0000000219037227 */ /* 0x000fe200078e00ff */
[----:B------:R1:W-:Y:S03]  /*14c0*/  STL [R1+0x70], R4 ;  /* 0x0000700401007387 */ /* 0x0003e60000100800 */
[----:B------:R-:W-:Y:S01]  /*14d0*/  IMAD.MOV R6, RZ, RZ, -R6 ;  /* 0x000000ffff067224 */ /* 0x000fe200078e0a06 */
[----:B------:R2:W-:Y:S01]  /*14e0*/  STL [R1+0x6c], R0 ;  /* 0x00006c0001007387 */ /* 0x0005e20000100800 */
[----:B0-----:R-:W-:Y:S01]  /*14f0*/  IABS R7, R17 ;  /* 0x0000001100077213 */ /* 0x001fe20000000000 */
[----:B------:R-:W-:Y:S01]  /*1500*/  IMAD.MOV R3, RZ, RZ, -R3 ;  /* 0x000000ffff037224 */ /* 0x000fe200078e0a03 */
[----:B-1----:R-:W-:-:S03]  /*1510*/  IABS R4, R18 ;  /* 0x0000001200047213 */ /* 0x002fc60000000000 */
[----:B------:R-:W-:Y:S01]  /*1520*/  IMAD.HI.U32 R8, R25, R7, RZ ;  /* 0x0000000719087227 */ /* 0x000fe200078e00ff */
[----:B--2---:R-:W-:-:S03]  /*1530*/  IABS R0, R19 ;  /* 0x0000001300007213 */ /* 0x004fc60000000000 */
[C---:B------:R-:W-:Y:S02]  /*1540*/  IMAD R5, R29.reuse, R6, R5 ;  /* 0x000000061d057224 */ /* 0x040fe400078e0205 */
[----:B------:R-:W-:Y:S02]  /*1550*/  IMAD R2, R29, R3, R2 ;  /* 0x000000031d027224 */ /* 0x000fe400078e0202 */
[----:B------:R-:W-:-:S04]  /*1560*/  IMAD.HI.U32 R6, R25, R4, RZ ;  /* 0x0000000419067227 */ /* 0x000fc800078e00ff */
[----:B------:R-:W-:-:S04]  /*1570*/  IMAD.HI.U32 R3, R25, R0, RZ ;  /* 0x0000000019037227 */ /* 0x000fc800078e00ff */
[----:B------:R-:W-:Y:S02]  /*1580*/  IMAD.MOV R8, RZ, RZ, -R8 ;  /* 0x000000ffff087224 */ /* 0x000fe400078e0a08 */
[----:B------:R-:W-:Y:S02]  /*1590*/  IMAD.MOV R6, RZ, RZ, -R6 ;  /* 0x000000ffff067224 */ /* 0x000fe400078e0a06 */
[----:B------:R-:W-:Y:S02]  /*15a0*/  IMAD.MOV R3, RZ, RZ, -R3 ;  /* 0x000000ffff037224 */ /* 0x000fe400078e0a03 */
[C---:B------:R-:W-:Y:S01]  /*15b0*/  IMAD R7, R29.reuse, R8, R7 ;  /* 0x000000081d077224 */ /* 0x040fe200078e0207 */
[----:B------:R-:W-:Y:S01]  /*15c0*/  STL [R1+0x68], R5 ;  /* 0x0000680501007387 */ /* 0x000fe20000100800 */
[C---:B------:R-:W-:Y:S02]  /*15d0*/  IMAD R4, R29.reuse, R6, R4 ;  /* 0x000000061d047224 */ /* 0x040fe400078e0204 */
[----:B------:R-:W-:Y:S01]  /*15e0*/  IMAD R0, R29, R3, R0 ;  /* 0x000000031d007224 */ /* 0x000fe200078e0200 */
[----:B------:R0:W-:Y:S04]  /*15f0*/  STL [R1+0x64], R2 ;  /* 0x0000640201007387 */ /* 0x0001e80000100800 */
[----:B------:R1:W-:Y:S01]  /*1600*/  STL [R1+0x60], R7 ;  /* 0x0000600701007387 */ /* 0x0003e20000100800 */
[----:B0-----:R-:W-:-:S03]  /*1610*/  IABS R2, R13 ;  /* 0x0000000d00027213 */ /* 0x001fc60000000000 */
[----:B------:R-:W2:Y:S01]  /*1620*/  LDL R13, [R1+0xa08] ;  /* 0x000a0800010d7983 */ /* 0x000ea20000100800 */
[----:B-1----:R-:W-:-:S03]  /*1630*/  IABS R7, R15 ;  /* 0x0000000f00077213 */ /* 0x002fc60000000000 */
[----:B------:R0:W-:Y:S04]  /*1640*/  STL [R1+0x5c], R4 ;  /* 0x00005c0401007387 */ /* 0x0001e80000100800 */
[----:B------:R1:W-:Y:S04]  /*1650*/  STL [R1+0x58], R0 ;  /* 0x0000580001007387 */ /* 0x0003e80000100800 */
[----:B------:R-:W3:Y:S01]  /*1660*/  LDL R15, [R1+0xa0c] ;  /* 0x000a0c00010f7983 */ /* 0x000ee20000100800 */
[----:B------:R-:W-:-:S05]  /*1670*/  IABS R5, R12 ;  /* 0x0000000c00057213 */ /* 0x000fca0000000000 */
[C---:B------:R-:W-:Y:S01]  /*1680*/  IMAD.HI.U32 R6, R25.reuse, R5, RZ ;  /* 0x0000000519067227 */ /* 0x040fe200078e00ff */
[----:B0-----:R-:W-:Y:S02]  /*1690*/  IABS R4, R10 ;  /* 0x0000000a00047213 */ /* 0x001fe40000000000 */
[----:B------:R-:W4:Y:S01]  /*16a0*/  LDL R10, [R1+0xa00] ;  /* 0x000a0000010a7983 */ /* 0x000f220000100800 */
[----:B------:R-:W-:Y:S02]  /*16b0*/  IMAD.MOV R6, RZ, RZ, -R6 ;  /* 0x000000ffff067224 */ /* 0x000fe400078e0a06 */
[----:B------:R-:W-:-:S04]  /*16c0*/  IMAD.HI.U32 R3, R25, R2, RZ ;  /* 0x0000000219037227 */ /* 0x000fc800078e00ff */
[----:B------:R-:W-:Y:S01]  /*16d0*/  IMAD R5, R29, R6, R5 ;  /* 0x000000061d057224 */ /* 0x000fe200078e0205 */
[----:B-1----:R-:W-:Y:S01]  /*16e0*/  IABS R0, R9 ;  /* 0x0000000900007213 */ /* 0x002fe20000000000 */
[----:B------:R-:W-:Y:S02]  /*16f0*/  IMAD.MOV R3, RZ, RZ, -R3 ;  /* 0x000000ffff037224 */ /* 0x000fe400078e0a03 */
[----:B------:R-:W-:Y:S01]  /*1700*/  IMAD.HI.U32 R8, R25, R7, RZ ;  /* 0x0000000719087227 */ /* 0x000fe200078e00ff */
[----:B------:R0:W-:Y:S04]  /*1710*/  STL [R1+0x54], R5 ;  /* 0x0000540501007387 */ /* 0x0001e80000100800 */
[----:B------:R-:W5:Y:S01]  /*1720*/  LDL R9, [R1+0xa04] ;  /* 0x000a040001097983 */ /* 0x000f620000100800 */
[----:B------:R-:W-:-:S02]  /*1730*/  IMAD R2, R29, R3, R2 ;  /* 0x000000031d027224 */ /* 0x000fc400078e0202 */
[----:B------:R-:W-:-:S03]  /*1740*/  IMAD.MOV R8, RZ, RZ, -R8 ;  /* 0x000000ffff087224 */ /* 0x000fc600078e0a08 */
[----:B------:R1:W-:Y:S01]  /*1750*/  STL [R1+0x50], R2 ;  /* 0x0000500201007387 */ /* 0x0003e20000100800 */
[----:B------:R-:W-:Y:S01]  /*1760*/  IMAD R7, R29, R8, R7 ;  /* 0x000000081d077224 */ /* 0x000fe200078e0207 */
[----:B0-----:R-:W-:Y:S02]  /*1770*/  IABS R5, R11 ;  /* 0x0000000b00057213 */ /* 0x001fe40000000000 */
[----:B------:R-:W5:Y:S01]  /*1780*/  LDL R11, [R1+0x9f8] ;  /* 0x0009f800010b7983 */ /* 0x000f620000100800 */
[----:B------:R-:W-:-:S03]  /*1790*/  IABS R3, R14 ;  /* 0x0000000e00037213 */ /* 0x000fc60000000000 */
[----:B------:R0:W-:Y:S04]  /*17a0*/  STL [R1+0x4c], R7 ;  /* 0x00004c0701007387 */ /* 0x0001e80000100800 */
[----:B------:R-:W5:Y:S01]  /*17b0*/  LDL R14, [R1+0x9fc] ;  /* 0x0009fc00010e7983 */ /* 0x000f620000100800 */
[----:B------:R-:W-:-:S04]  /*17c0*/  IMAD.HI.U32 R6, R25, R4, RZ ;  /* 0x0000000419067227 */ /* 0x000fc800078e00ff */
[----:B-1----:R-:W-:-:S04]  /*17d0*/  IMAD.HI.U32 R2, R25, R0, RZ ;  /* 0x0000000019027227 */ /* 0x002fc800078e00ff */
[----:B------:R-:W-:Y:S02]  /*17e0*/  IMAD.MOV R6, RZ, RZ, -R6 ;  /* 0x000000ffff067224 */ /* 0x000fe400078e0a06 */
[----:B------:R-:W-:Y:S02]  /*17f0*/  IMAD.MOV R2, RZ, RZ, -R2 ;  /* 0x000000ffff027224 */ /* 0x000fe400078e0a02 */
[C---:B------:R-:W-:Y:S02]  /*1800*/  IMAD R4, R29.reuse, R6, R4 ;  /* 0x000000061d047224 */ /* 0x040fe400078e0204 */
[----:B------:R-:W-:-:S03]  /*1810*/  IMAD R0, R29, R2, R0 ;  /* 0x000000021d007224 */ /* 0x000fc600078e0200 */
[----:B------:R3:W-:Y:S04]  /*1820*/  STL [R1+0x48], R4 ;  /* 0x0000480401007387 */ /* 0x0007e80000100800 */
[----:B------:R4:W-:Y:S01]  /*1830*/  STL [R1+0x44], R0 ;  /* 0x0000440001007387 */ /* 0x0009e20000100800 */
[----:B0-----:R-:W-:-:S03]  /*1840*/  IMAD.HI.U32 R7, R25, R5, RZ ;  /* 0x0000000519077227 */ /* 0x001fc600078e00ff */
[----:B------:R-:W5:Y:S01]  /*1850*/  LDL R19, [R1+0x9f0] ;  /* 0x0009f00001137983 */ /* 0x000f620000100800 */
[----:B---3--:R-:W-:-:S03]  /*1860*/  IABS R4, R15 ;  /* 0x0000000f00047213 */ /* 0x008fc60000000000 */
[----:B------:R-:W3:Y:S01]  /*1870*/  LDL R15, [R1+0x9f4] ;  /* 0x0009f400010f7983 */ /* 0x000ee20000100800 */
[----:B------:R-:W-:-:S04]  /*1880*/  IMAD.HI.U32 R6, R25, R3, RZ ;  /* 0x0000000319067227 */ /* 0x000fc800078e00ff */
[----:B------:R-:W-:Y:S02]  /*1890*/  IMAD.MOV R7, RZ, RZ, -R7 ;  /* 0x000000ffff077224 */ /* 0x000fe400078e0a07 */
[----:B------:R-:W-:Y:S01]  /*18a0*/  IMAD.MOV R6, RZ, RZ, -R6 ;  /* 0x000000ffff067224 */ /* 0x000fe200078e0a06 */
[----:B--2---:R-:W-:Y:S01]  /*18b0*/  IABS R2, R13 ;  /* 0x0000000d00027213 */ /* 0x004fe20000000000 */
[C---:B------:R-:W-:Y:S01]  /*18c0*/  IMAD R7, R29.reuse, R7, R5 ;  /* 0x000000071d077224 */ /* 0x040fe200078e0205 */
[----:B----4-:R-:W-:Y:S01]  /*18d0*/  IABS R0, R10 ;  /* 0x0000000a00007213 */ /* 0x010fe20000000000 */
[----:B------:R-:W-:Y:S02]  /*18e0*/  IMAD R3, R29, R6, R3 ;  /* 0x000000061d037224 */ /* 0x000fe400078e0203 */
[----:B------:R-:W-:Y:S01]  /*18f0*/  IMAD.HI.U32 R5, R25, R2, RZ ;  /* 0x0000000219057227 */ /* 0x000fe200078e00ff */
[----:B------:R0:W-:Y:S04]  /*1900*/  STL [R1+0x40], R7 ;  /* 0x0000400701007387 */ /* 0x0001e80000100800 */
[----:B------:R-:W2:Y:S01]  /*1910*/  LDL R10, [R1+0x9e4] ;  /* 0x0009e400010a7983 */ /* 0x000ea20000100800 */
[----:B------:R-:W-:-:S03]  /*1920*/  IMAD.MOV R5, RZ, RZ, -R5 ;  /* 0x000000ffff057224 */ /* 0x000fc600078e0a05 */
[----:B------:R1:W-:Y:S01]  /*1930*/  STL [R1+0x3c], R3 ;  /* 0x00003c0301007387 */ /* 0x0003e20000100800 */
[C---:B0-----:R-:W-:Y:S01]  /*1940*/  IMAD.HI.U32 R7, R25.reuse, R4, RZ ;  /* 0x0000000419077227 */ /* 0x041fe200078e00ff */
[----:B-----5:R-:W-:Y:S02]  /*1950*/  IABS R6, R9 ;  /* 0x0000000900067213 */ /* 0x020fe40000000000 */
[----:B------:R-:W4:Y:S01]  /*1960*/  LDL R12, [R1+0x9e8] ;  /* 0x0009e800010c7983 */ /* 0x000f220000100800 */
[----:B------:R-:W-:Y:S02]  /*1970*/  IMAD.MOV R9, RZ, RZ, -R7 ;  /* 0x000000ffff097224 */ /* 0x000fe400078e0a07 */
[----:B-1----:R-:W-:-:S04]  /*1980*/  IMAD.HI.U32 R3, R25, R0, RZ ;  /* 0x0000000019037227 */ /* 0x002fc800078e00ff */
[----:B------:R-:W-:Y:S02]  /*1990*/  IMAD.MOV R7, RZ, RZ, -R3 ;  /* 0x000000ffff077224 */ /* 0x000fe400078e0a03 */
[C---:B------:R-:W-:Y:S02]  /*19a0*/  IMAD R5, R29.reuse, R5, R2 ;  /* 0x000000051d057224 */ /* 0x040fe400078e0202 */
[C---:B------:R-:W-:Y:S02]  /*19b0*/  IMAD R4, R29.reuse, R9, R4 ;  /* 0x000000091d047224 */ /* 0x040fe400078e0204 */
[----:B------:R-:W-:Y:S01]  /*19c0*/  IMAD R0, R29, R7, R0 ;  /* 0x000000071d007224 */ /* 0x000fe200078e0200 */
[----:B------:R-:W-:Y:S01]  /*19d0*/  IABS R8, R11 ;  /* 0x0000000b00087213 */ /* 0x000fe20000000000 */
[----:B------:R-:W-:Y:S04]  /*19e0*/  STL [R1+0x38], R5 ;  /* 0x0000380501007387 */ /* 0x000fe80000100800 */
[----:B------:R-:W5:Y:S04]  /*19f0*/  LDL R11, [R1+0x9d8] ;  /* 0x0009d800010b7983 */ /* 0x000f680000100800 */
[----:B------:R-:W-:Y:S04]  /*1a00*/  STL [R1+0x34], R4 ;  /* 0x0000340401007387 */ /* 0x000fe80000100800 */
[----:B------:R0:W-:Y:S04]  /*1a10*/  STL [R1+0x30], R0 ;  /* 0x0000300001007387 */ /* 0x0001e80000100800 */
[----:B------:R-:W5:Y:S01]  /*1a20*/  LDL R13, [R1+0x9dc] ;  /* 0x0009dc00010d7983 */ /* 0x000f620000100800 */
[----:B------:R-:W-:Y:S01]  /*1a30*/  IMAD.MOV.U32 R3, RZ, RZ, R6 ;  /* 0x000000ffff037224 */ /* 0x000fe200078e0006 */
[----:B0-----:R-:W-:-:S02]  /*1a40*/  IABS R0, R14 ;  /* 0x0000000e00007213 */ /* 0x001fc40000000000 */
[----:B------:R-:W5:Y:S01]  /*1a50*/  LDL R14, [R1+0x9d4] ;  /* 0x0009d400010e7983 */ /* 0x000f620000100800 */
[----:B------:R-:W-:-:S04]  /*1a60*/  IMAD.HI.U32 R4, R25, R3, RZ ;  /* 0x0000000319047227 */ /* 0x000fc800078e00ff */
[----:B------:R-:W-:Y:S02]  /*1a70*/  IMAD.MOV.U32 R2, RZ, RZ, R8 ;  /* 0x000000ffff027224 */ /* 0x000fe400078e0008 */
[----:B------:R-:W-:-:S04]  /*1a80*/  IMAD.MOV R8, RZ, RZ, -R4 ;  /* 0x000000ffff087224 */ /* 0x000fc800078e0a04 */
[----:B------:R-:W-:-:S05]  /*1a90*/  IMAD R3, R29, R8, R3 ;  /* 0x000000081d037224 */ /* 0x000fca00078e0203 */
[----:B------:R0:W-:Y:S01]  /*1aa0*/  STL [R1+0x2c], R3 ;  /* 0x00002c0301007387 */ /* 0x0001e20000100800 */
[----:B---3--:R-:W-:-:S03]  /*1ab0*/  IABS R7, R15 ;  /* 0x0000000f00077213 */ /* 0x008fc60000000000 */
[----:B------:R-:W3:Y:S01]  /*1ac0*/  LDL R15, [R1+0x9d0] ;  /* 0x0009d000010f7983 */ /* 0x000ee20000100800 */
[----:B------:R-:W-:Y:S01]  /*1ad0*/  IMAD.HI.U32 R6, R25, R2, RZ ;  /* 0x0000000219067227 */ /* 0x000fe200078e00ff */
[----:B------:R-:W-:-:S03]  /*1ae0*/  IABS R5, R19 ;  /* 0x0000001300057213 */ /* 0x000fc60000000000 */
[----:B------:R-:W-:Y:S02]  /*1af0*/  IMAD.MOV R6, RZ, RZ, -R6 ;  /* 0x000000ffff067224 */ /* 0x000fe400078e0a06 */
[----:B------:R-:W-:Y:S02]  /*1b00*/  IMAD.MOV.U32 R4, RZ, RZ, R5 ;  /* 0x000000ffff047224 */ /* 0x000fe400078e0005 */
[----:B------:R-:W-:Y:S02]  /*1b10*/  IMAD R2, R29, R6, R2 ;  /* 0x000000061d027224 */ /* 0x000fe400078e0202 */
[----:B------:R-:W-:Y:S02]  /*1b20*/  IMAD.MOV.U32 R5, RZ, RZ, R7 ;  /* 0x000000ffff057224 */ /* 0x000fe400078e0007 */
[C---:B------:R-:W-:Y:S01]  /*1b30*/  IMAD.HI.U32 R7, R25.reuse, R0, RZ ;  /* 0x0000000019077227 */ /* 0x040fe200078e00ff */
[----:B------:R1:W-:Y:S03]  /*1b40*/  STL [R1+0x28], R2 ;  /* 0x0000280201007387 */ /* 0x0003e60000100800 */
[----:B0-----:R-:W-:Y:S01]  /*1b50*/  IMAD.HI.U32 R3, R25, R4, RZ ;  /* 0x0000000419037227 */ /* 0x001fe200078e00ff */
[----:B--2---:R-:W-:-:S02]  /*1b60*/  IABS R6, R10 ;  /* 0x0000000a00067213 */ /* 0x004fc40000000000 */
[----:B------:R-:W2:Y:S01]  /*1b70*/  LDL R10, [R1+0x9cc] ;  /* 0x0009cc00010a7983 */ /* 0x000ea20000100800 */
[----:B------:R-:W-:Y:S02]  /*1b80*/  IMAD.MOV R7, RZ, RZ, -R7 ;  /* 0x000000ffff077224 */ /* 0x000fe400078e0a07 */
[----:B-1----:R-:W-:Y:S01]  /*1b90*/  IMAD.HI.U32 R2, R25, R5, RZ ;  /* 0x0000000519027227 */ /* 0x002fe200078e00ff */
[----:B----4-:R-:W-:-:S03]  /*1ba0*/  IABS R8, R12 ;  /* 0x0000000c00087213 */ /* 0x010fc60000000000 */
[----:B------:R-:W-:Y:S02]  /*1bb0*/  IMAD.MOV R9, RZ, RZ, -R3 ;  /* 0x000000ffff097224 */ /* 0x000fe400078e0a03 */
[----:B------:R-:W-:Y:S02]  /*1bc0*/  IMAD.MOV R2, RZ, RZ, -R2 ;  /* 0x000000ffff027224 */ /* 0x000fe400078e0a02 */
[C---:B------:R-:W-:Y:S02]  /*1bd0*/  IMAD R7, R29.reuse, R7, R0 ;  /* 0x000000071d077224 */ /* 0x040fe400078e0200 */
[----:B------:R-:W-:Y:S02]  /*1be0*/  IMAD.MOV.U32 R3, RZ, RZ, R8 ;  /* 0x000000ffff037224 */ /* 0x000fe400078e0008 */
[C---:B------:R-:W-:Y:S02]  /*1bf0*/  IMAD R0, R29.reuse, R9, R4 ;  /* 0x000000091d007224 */ /* 0x040fe400078e0204 */
[----:B------:R-:W-:-:S02]  /*1c00*/  IMAD R4, R29, R2, R5 ;  /* 0x000000021d047224 */ /* 0x000fc400078e0205 */
[C---:B------:R-:W-:Y:S01]  /*1c10*/  IMAD.HI.U32 R2, R25.reuse, R6, RZ ;  /* 0x0000000619027227 */ /* 0x040fe200078e00ff */
[----:B------:R-:W-:Y:S03]  /*1c20*/  STL [R1+0x24], R7 ;  /* 0x0000240701007387 */ /* 0x000fe60000100800 */
[----:B------:R-:W-:Y:S01]  /*1c30*/  IMAD.HI.U32 R5, R25, R3, RZ ;  /* 0x0000000319057227 */ /* 0x000fe200078e00ff */
[----:B------:R5:W-:Y:S03]  /*1c40*/  STL [R1+0x20], R0 ;  /* 0x0000200001007387 */ /* 0x000be60000100800 */
[----:B------:R-:W-:Y:S01]  /*1c50*/  IMAD.MOV R8, RZ, RZ, -R2 ;  /* 0x000000ffff087224 */ /* 0x000fe200078e0a02 */
[----:B------:R0:W-:Y:S01]  /*1c60*/  STL [R1+0x1c], R4 ;  /* 0x00001c0401007387 */ /* 0x0001e20000100800 */
[----:B------:R-:W-:-:S02]  /*1c70*/  IMAD.MOV R5, RZ, RZ, -R5 ;  /* 0x000000ffff057224 */ /* 0x000fc400078e0a05 */
[----:B------:R-:W-:Y:S01]  /*1c80*/  IMAD R6, R29, R8, R6 ;  /* 0x000000081d067224 */ /* 0x000fe200078e0206 */
[----:B------:R-:W4:Y:S01]  /*1c90*/  LDL R12, [R1+0x9c0] ;  /* 0x0009c000010c7983 */ /* 0x000f220000100800 */
[----:B-----5:R-:W-:-:S03]  /*1ca0*/  IABS R0, R11 ;  /* 0x0000000b00007213 */ /* 0x020fc60000000000 */
[----:B------:R-:W5:Y:S01]  /*1cb0*/  LDL R11, [R1+0x9c4] ;  /* 0x0009c400010b7983 */ /* 0x000f620000100800 */
[----:B0-----:R-:W-:Y:S01]  /*1cc0*/  IABS R4, R13 ;  /* 0x0000000d00047213 */ /* 0x001fe20000000000 */
[----:B------:R-:W-:Y:S01]  /*1cd0*/  IMAD R3, R29, R5, R3 ;  /* 0x000000051d037224 */ /* 0x000fe200078e0203 */
[----:B------:R-:W-:-:S03]  /*1ce0*/  IABS R7, R14 ;  /* 0x0000000e00077213 */ /* 0x000fc60000000000 */
[----:B------:R-:W-:Y:S01]  /*1cf0*/  IMAD.MOV.U32 R2, RZ, RZ, R4 ;  /* 0x000000ffff027224 */ /* 0x000fe200078e0004 */
[----:B------:R0:W-:Y:S01]  /*1d00*/  STL [R1+0x18], R6 ;  /* 0x0000180601007387 */ /* 0x0001e20000100800 */
[----:B------:R-:W-:-:S03]  /*1d10*/  IMAD.MOV.U32 R4, RZ, RZ, R7 ;  /* 0x000000ffff047224 */ /* 0x000fc600078e0007 */
[----:B------:R-:W5:Y:S01]  /*1d20*/  LDL R13, [R1+0x9bc] ;  /* 0x0009bc00010d7983 */ /* 0x000f620000100800 */
[----:B------:R-:W-:-:S03]  /*1d30*/  IMAD.HI.U32 R7, R25, R0, RZ ;  /* 0x0000000019077227 */ /* 0x000fc600078e00ff */
[----:B------:R-:W5:Y:S01]  /*1d40*/  LDL R14, [R1+0x9b8] ;  /* 0x0009b800010e7983 */ /* 0x000f620000100800 */
[----:B0-----:R-:W-:-:S03]  /*1d50*/  IMAD.HI.U32 R6, R25, R2, RZ ;  /* 0x0000000219067227 */ /* 0x001fc600078e00ff */
[----:B------:R0:W-:Y:S01]  /*1d60*/  STL [R1+0x14], R3 ;  /* 0x0000140301007387 */ /* 0x0001e20000100800 */
[----:B------:R-:W-:Y:S02]  /*1d70*/  IMAD.MOV R7, RZ, RZ, -R7 ;  /* 0x000000ffff077224 */ /* 0x000fe400078e0a07 */
[----:B------:R-:W-:Y:S02]  /*1d80*/  IMAD.MOV R9, RZ, RZ, -R6 ;  /* 0x000000ffff097224 */ /* 0x000fe400078e0a06 */
[----:B0-----:R-:W-:-:S04]  /*1d90*/  IMAD.HI.U32 R3, R25, R4, RZ ;  /* 0x0000000419037227 */ /* 0x001fc800078e00ff */
[----:B------:R-:W-:Y:S02]  /*1da0*/  IMAD.MOV R6, RZ, RZ, -R3 ;  /* 0x000000ffff067224 */ /* 0x000fe400078e0a03 */
[C---:B------:R-:W-:Y:S02]  /*1db0*/  IMAD R0, R29.reuse, R7, R0 ;  /* 0x000000071d007224 */ /* 0x040fe400078e0200 */
[C---:B------:R-:W-:Y:S02]  /*1dc0*/  IMAD R7, R29.reuse, R9, R2 ;  /* 0x000000091d077224 */ /* 0x040fe400078e0202 */
[----:B------:R-:W-:Y:S01]  /*1dd0*/  IMAD R2, R29, R6, R4 ;  /* 0x000000061d027224 */ /* 0x000fe200078e0204 */
[----:B------:R0:W-:Y:S04]  /*1de0*/  STL [R1+0x10], R0 ;  /* 0x0000100001007387 */ /* 0x0001e80000100800 */
[----:B------:R1:W-:Y:S04]  /*1df0*/  STL [R1+0xc], R7 ;  /* 0x00000c0701007387 */ /* 0x0003e80000100800 */
[----:B------:R5:W-:Y:S01]  /*1e00*/  STL [R1+0x8], R2 ;  /* 0x0000080201007387 */ /* 0x000be20000100800 */
[----:B---3--:R-:W-:-:S03]  /*1e10*/  IABS R5, R15 ;  /* 0x0000000f00057213 */ /* 0x008fc60000000000 */
[----:B------:R-:W3:Y:S02]  /*1e20*/  LDL R15, [R1+0x9b4] ;  /* 0x0009b400010f7983 */ /* 0x000ee40000100800 */
[----:B0-----:R-:W-:-:S04]  /*1e30*/  IMAD.HI.U32 R0, R25, R5, RZ ;  /* 0x0000000519007227 */ /* 0x001fc800078e00ff */
[----:B-1----:R-:W-:Y:S01]  /*1e40*/  IMAD.MOV R7, RZ, RZ, -R0 ;  /* 0x000000ffff077224 */ /* 0x002fe200078e0a00 */
[----:B--2---:R-:W-:Y:S02]  /*1e50*/  IABS R8, R10 ;  /* 0x0000000a00087213 */ /* 0x004fe40000000000 */
[----:B------:R-:W2:Y:S03]  /*1e60*/  LDL R10, [R1+0x9b0] ;  /* 0x0009b000010a7983 */ /* 0x000ea60000100800 */
[----:B------:R-:W-:-:S04]  /*1e70*/  IMAD.MOV.U32 R3, RZ, RZ, R8 ;  /* 0x000000ffff037224 */ /* 0x000fc800078e0008 */
[----:B------:R-:W-:Y:S01]  /*1e80*/  IMAD.HI.U32 R4, R25, R3, RZ ;  /* 0x0000000319047227 */ /* 0x000fe200078e00ff */
[----:B------:R-:W-:-:S03]  /*1e90*/  IABS R28, R28 ;  /* 0x0000001c001c7213 */ /* 0x000fc60000000000 */
[----:B------:R-:W-:Y:S02]  /*1ea0*/  IMAD.MOV R4, RZ, RZ, -R4 ;  /* 0x000000ffff047224 */ /* 0x000fe400078e0a04 */
[C---:B------:R-:W-:Y:S02]  /*1eb0*/  IMAD R5, R29.reuse, R7, R5 ;  /* 0x000000071d057224 */ /* 0x040fe400078e0205 */
[----:B------:R-:W-:Y:S01]  /*1ec0*/  IMAD R3, R29, R4, R3 ;  /* 0x000000041d037224 */ /* 0x000fe200078e0203 */
[----:B----4-:R-:W-:Y:S02]  /*1ed0*/  IABS R6, R12 ;  /* 0x0000000c00067213 */ /* 0x010fe40000000000 */
[----:B-----5:R-:W-:Y:S02]  /*1ee0*/  IABS R2, R11 ;  /* 0x0000000b00027213 */ /* 0x020fe40000000000 */
[----:B------:R-:W4:Y:S03]  /*1ef0*/  LDL R11, [R1+0x9ac] ;  /* 0x0009ac00010b7983 */ /* 0x000f260000100800 */
[----:B------:R-:W-:-:S02]  /*1f00*/  IMAD.MOV.U32 R0, RZ, RZ, R2 ;  /* 0x000000ffff007224 */ /* 0x000fc400078e0002 */
[----:B------:R-:W-:Y:S01]  /*1f10*/  IMAD.MOV.U32 R2, RZ, RZ, R6 ;  /* 0x000000ffff027224 */ /* 0x000fe200078e0006 */
[----:B------:R0:W-:Y:S01]  /*1f20*/  STL [R1+0x4], R5 ;  /* 0x0000040501007387 */ /* 0x0001e20000100800 */
[----:B------:R-:W-:-:S04]  /*1f30*/  IMAD.HI.U32 R6, R25, R28, RZ ;  /* 0x0000001c19067227 */ /* 0x000fc800078e00ff */
[C---:B------:R-:W-:Y:S01]  /*1f40*/  IMAD.HI.U32 R4, R25.reuse, R2, RZ ;  /* 0x0000000219047227 */ /* 0x040fe200078e00ff */
[----:B------:R1:W-:Y:S03]  /*1f50*/  STL [R1], R3 ;  /* 0x0000000301007387 */ /* 0x0003e60000100800 */
[----:B0-----:R-:W-:Y:S01]  /*1f60*/  IMAD.HI.U32 R5, R25, R0, RZ ;  /* 0x0000000019057227 */ /* 0x001fe200078e00ff */
[----:B------:R-:W5:Y:S03]  /*1f70*/  LDL R12, [R1+0x9a8] ;  /* 0x0009a800010c7983 */ /* 0x000f660000100800 */
[----:B------:R-:W-:Y:S01]  /*1f80*/  IMAD.MOV R6, RZ, RZ, -R6 ;  /* 0x000000ffff067224 */ /* 0x000fe200078e0a06 */
[----:B-1----:R-:W-:Y:S01]  /*1f90*/  IABS R3, R13 ;  /* 0x0000000d00037213 */ /* 0x002fe20000000000 */
[----:B------:R-:W-:Y:S01]  /*1fa0*/  IMAD.MOV R8, RZ, RZ, -R5 ;  /* 0x000000ffff087224 */ /* 0x000fe200078e0a05 */
[----:B------:R-:W5:Y:S01]  /*1fb0*/  LDL R13, [R1+0x9a4] ;  /* 0x0009a400010d7983 */ /* 0x000f620000100800 */
[----:B------:R-:W-:-:S02]  /*1fc0*/  IMAD.MOV R5, RZ, RZ, -R4 ;  /* 0x000000ffff057224 */ /* 0x000fc400078e0a04 */
[C---:B------:R-:W-:Y:S02]  /*1fd0*/  IMAD R28, R29.reuse, R6, R28 ;  /* 0x000000061d1c7224 */ /* 0x040fe400078e021c */
[C---:B------:R-:W-:Y:S02]  /*1fe0*/  IMAD R0, R29.reuse, R8, R0 ;  /* 0x000000081d007224 */ /* 0x040fe400078e0200 */
[----:B------:R-:W-:Y:S01]  /*1ff0*/  IMAD R2, R29, R5, R2 ;  /* 0x000000051d027224 */ /* 0x000fe200078e0202 */
[----:B------:R-:W-:Y:S01]  /*2000*/  STL [R1+0xc1c], R28 ;  /* 0x000c1c1c01007387 */ /* 0x000fe20000100800 */
[----:B------:R-:W-:-:S03]  /*2010*/  IABS R7, R14 ;  /* 0x0000000e00077213 */ /* 0x000fc60000000000 */
[----:B------:R-:W-:Y:S04]  /*2020*/  STL [R1+0xc20], R0 ;  /* 0x000c200001007387 */ /* 0x000fe80000100800 */
[----:B------:R-:W-:Y:S04]  /*2030*/  STL [R1+0xbfc], R2 ;  /* 0x000bfc0201007387 */ /* 0x000fe80000100800 */
[----:B------:R-:W5:Y:S04]  /*2040*/  LDL R14, [R1+0x99c] ;  /* 0x00099c00010e7983 */ /* 0x000f680000100800 */
[----:B------:R-:W5:Y:S01]  /*2050*/  LDL R19, [R1+0x9a0] ;  /* 0x0009a00001137983 */ /* 0x000f620000100800 */
[----:B---3--:R-:W-:-:S03]  /*2060*/  IABS R5, R15 ;  /* 0x0000000f00057213 */ /* 0x008fc60000000000 */
[----:B------:R-:W3:Y:S01]  /*2070*/  LDL R15, [R1+0x998] ;  /* 0x00099800010f7983 */ /* 0x000ee20000100800 */
[----:B------:R-:W-:Y:S02]  /*2080*/  IMAD.MOV.U32 R4, RZ, RZ, R7 ;  /* 0x000000ffff047224 */ /* 0x000fe400078e0007 */
[----:B------:R-:W-:-:S04]  /*2090*/  IMAD.HI.U32 R6, R25, R3, RZ ;  /* 0x0000000319067227 */ /* 0x000fc800078e00ff */
[----:B------:R-:W-:-:S04]  /*20a0*/  IMAD.HI.U32 R8, R25, R4, RZ ;  /* 0x0000000419087227 */ /* 0x000fc800078e00ff */
[----:B------:R-:W-:Y:S01]  /*20b0*/  IMAD.MOV R8, RZ, RZ, -R8 ;  /* 0x000000ffff087224 */ /* 0x000fe200078e0a08 */
[----:B--2---:R-:W-:Y:S01]  /*20c0*/  IABS R7, R10 ;  /* 0x0000000a00077213 */ /* 0x004fe20000000000 */
[----:B------:R-:W-:Y:S02]  /*20d0*/  IMAD.MOV R10, RZ, RZ, -R6 ;  /* 0x000000ffff0a7224 */ /* 0x000fe400078e0a06 */
[C---:B------:R-:W-:Y:S02]  /*20e0*/  IMAD R4, R29.reuse, R8, R4 ;  /* 0x000000081d047224 */ /* 0x040fe400078e0204 */
[----:B------:R-:W-:Y:S02]  /*20f0*/  IMAD R3, R29, R10, R3 ;  /* 0x0000000a1d037224 */ /* 0x000fe400078e0203 */
[----:B------:R-:W-:-:S03]  /*2100*/  IMAD.MOV.U32 R6, RZ, RZ, R7 ;  /* 0x000000ffff067224 */ /* 0x000fc600078e0007 */
[----:B------:R-:W-:Y:S01]  /*2110*/  STL [R1+0xbf8], R3 ;  /* 0x000bf80301007387 */ /* 0x000fe20000100800 */
[----:B------:R-:W-:-:S03]  /*2120*/  IMAD.HI.U32 R10, R25, R6, RZ ;  /* 0x00000006190a7227 */ /* 0x000fc600078e00ff */
[----:B------:R0:W-:Y:S04]  /*2130*/  STL [R1+0xbf4], R4 ;  /* 0x000bf40401007387 */ /* 0x0001e80000100800 */
[----:B------:R-:W2:Y:S04]  /*2140*/  LDL R17, [R1+0x994] ;  /* 0x0009940001117983 */ /* 0x000ea80000100800 */
[----:B------:R-:W2:Y:S01]  /*2150*/  LDL R18, [R1+0x990] ;  /* 0x0009900001127983 */ /* 0x000ea20000100800 */
[----:B----4-:R-:W-:Y:S01]  /*2160*/  IABS R9, R11 ;  /* 0x0000000b00097213 */ /* 0x010fe20000000000 */
[----:B------:R-:W-:-:S04]  /*2170*/  IMAD.HI.U32 R11, R25, R5, RZ ;  /* 0x00000005190b7227 */ /* 0x000fc800078e00ff */
[----:B------:R-:W-:Y:S02]  /*2180*/  IMAD.MOV.U32 R7, RZ, RZ, R9 ;  /* 0x000000ffff077224 */ /* 0x000fe400078e0009 */
[----:B------:R-:W-:Y:S02]  /*2190*/  IMAD.MOV R11, RZ, RZ, -R11 ;  /* 0x000000ffff0b7224 */ /* 0x000fe400078e0a0b */
[----:B------:R-:W-:Y:S01]  /*21a0*/  IMAD.HI.U32 R9, R25, R7, RZ ;  /* 0x0000000719097227 */ /* 0x000fe200078e00ff */
[----:B-----5:R-:W-:-:S03]  /*21b0*/  IABS R8, R12 ;  /* 0x0000000c00087213 */ /* 0x020fc60000000000 */
[C---:B------:R-:W-:Y:S01]  /*21c0*/  IMAD R5, R29.reuse, R11, R5 ;  /* 0x0000000b1d057224 */ /* 0x040fe200078e0205 */
[----:B------:R-:W-:Y:S01]  /*21d0*/  IABS R12, R13 ;  /* 0x0000000d000c7213 */ /* 0x000fe20000000000 */
[----:B------:R-:W-:Y:S02]  /*21e0*/  IMAD.MOV R13, RZ, RZ, -R10 ;  /* 0x000000ffff0d7224 */ /* 0x000fe400078e0a0a */
[----:B------:R-:W-:Y:S02]  /*21f0*/  IMAD.MOV R10, RZ, RZ, -R9 ;  /* 0x000000ffff0a7224 */ /* 0x000fe400078e0a09 */
[----:B------:R-:W-:Y:S02]  /*2200*/  IMAD.MOV.U32 R9, RZ, RZ, R12 ;  /* 0x000000ffff097224 */ /* 0x000fe400078e000c */
[C---:B------:R-:W-:Y:S02]  /*2210*/  IMAD R6, R29.reuse, R13, R6 ;  /* 0x0000000d1d067224 */ /* 0x040fe400078e0206 */
[----:B------:R-:W-:Y:S01]  /*2220*/  IMAD R7, R29, R10, R7 ;  /* 0x0000000a1d077224 */ /* 0x000fe200078e0207 */
[----:B------:R-:W-:Y:S01]  /*2230*/  STL [R1+0xbf0], R5 ;  /* 0x000bf00501007387 */ /* 0x000fe20000100800 */
[----:B------:R-:W-:-:S03]  /*2240*/  IMAD.HI.U32 R11, R25, R8, RZ ;  /* 0x00000008190b7227 */ /* 0x000fc600078e00ff */
[----:B------:R-:W-:Y:S01]  /*2250*/  STL [R1+0xbec], R6 ;  /* 0x000bec0601007387 */ /* 0x000fe20000100800 */
[----:B------:R-:W-:-:S03]  /*2260*/  IMAD.HI.U32 R13, R25, R9, RZ ;  /* 0x00000009190d7227 */ /* 0x000fc600078e00ff */
[----:B------:R-:W-:Y:S01]  /*2270*/  STL [R1+0xc00], R7 ;  /* 0x000c000701007387 */ /* 0x000fe20000100800 */
[----:B------:R-:W-:Y:S01]  /*2280*/  IABS R12, R14 ;  /* 0x0000000e000c7213 */ /* 0x000fe20000000000 */
[----:B------:R-:W-:Y:S02]  /*2290*/  IMAD.MOV R13, RZ, RZ, -R13 ;  /* 0x000000ffff0d7224 */ /* 0x000fe400078e0a0d */
[----:B------:R-:W4:Y:S01]  /*22a0*/  LDL R21, [R1+0x988] ;  /* 0x0009880001157983 */ /* 0x000f220000100800 */
[----:B------:R-:W-:-:S03]  /*22b0*/  IABS R10, R19 ;  /* 0x00000013000a7213 */ /* 0x000fc60000000000 */
[----:B------:R-:W5:Y:S04]  /*22c0*/  LDL R20, [R1+0x98c] ;  /* 0x00098c0001147983 */ /* 0x000f680000100800 */
[----:B------:R-:W5:Y:S01]  /*22d0*/  LDL R19, [R1+0x984] ;  /* 0x0009840001137983 */ /* 0x000f620000100800 */
[----:B------:R-:W-:Y:S01]  /*22e0*/  IMAD R9, R29, R13, R9 ;  /* 0x0000000d1d097224 */ /* 0x000fe200078e0209 */
[----:B---3--:R-:W-:Y:S01]  /*22f0*/  IABS R14, R15 ;  /* 0x0000000f000e7213 */ /* 0x008fe20000000000 */
[----:B------:R-:W-:-:S04]  /*2300*/  IMAD.MOV R15, RZ, RZ, -R11 ;  /* 0x000000ffff0f7224 */ /* 0x000fc800078e0a0b */
[----:B------:R-:W-:-:S05]  /*2310*/  IMAD R8, R29, R15, R8 ;  /* 0x0000000f1d087224 */ /* 0x000fca00078e0208 */
[----:B------:R-:W-:Y:S04]  /*2320*/  STL [R1+0xc04], R8 ;  /* 0x000c040801007387 */ /* 0x000fe80000100800 */
[----:B------:R-:W-:Y:S04]  /*2330*/  STL [R1+0xc08], R9 ;  /* 0x000c080901007387 */ /* 0x000fe80000100800 */
[----:B------:R-:W3:Y:S04]  /*2340*/  LDL R22, [R1+0x980] ;  /* 0x0009800001167983 */ /* 0x000ee80000100800 */
[----:B------:R-:W3:Y:S01]  /*2350*/  LDL R23, [R1+0x97c] ;  /* 0x00097c0001177983 */ /* 0x000ee20000100800 */
[----:B------:R-:W-:-:S02]  /*2360*/  IMAD.MOV.U32 R11, RZ, RZ, R12 ;  /* 0x000000ffff0b7224 */ /* 0x000fc400078e000c */
[----:B------:R-:W-:Y:S02]  /*2370*/  IMAD.MOV.U32 R12, RZ, RZ, R14 ;  /* 0x000000ffff0c7224 */ /* 0x000fe400078e000e */
[----:B------:R-:W-:-:S04]  /*2380*/  IMAD.HI.U32 R16, R25, R10, RZ ;  /* 0x0000000a19107227 */ /* 0x000fc800078e00ff */
[----:B------:R-:W-:-:S04]  /*2390*/  IMAD.HI.U32 R15, R25, R11, RZ ;  /* 0x0000000b190f7227 */ /* 0x000fc800078e00ff */
[----:B------:R-:W-:Y:S01]  /*23a0*/  IMAD.HI.U32 R14, R25, R12, RZ ;  /* 0x0000000c190e7227 */ /* 0x000fe200078e00ff */
[----:B--2---:R-:W-:-:S03]  /*23b0*/  IABS R13, R17 ;  /* 0x00000011000d7213 */ /* 0x004fc60000000000 */
[----:B------:R-:W-:Y:S01]  /*23c0*/  IMAD.MOV R16, RZ, RZ, -R16 ;  /* 0x000000ffff107224 */ /* 0x000fe200078e0a10 */
[----:B------:R-:W-:Y:S01]  /*23d0*/  IABS R17, R18 ;  /* 0x0000001200117213 */ /* 0x000fe20000000000 */
[----:B------:R-:W-:Y:S02]  /*23e0*/  IMAD.MOV R18, RZ, RZ, -R15 ;  /* 0x000000ffff127224 */ /* 0x000fe400078e0a0f */
[----:B------:R-:W-:Y:S02]  /*23f0*/  IMAD.MOV R15, RZ, RZ, -R14 ;  /* 0x000000ffff0f7224 */ /* 0x000fe400078e0a0e */
[C---:B------:R-:W-:Y:S02]  /*2400*/  IMAD R10, R29.reuse, R16, R10 ;  /* 0x000000101d0a7224 */ /* 0x040fe400078e020a */
[C---:B------:R-:W-:Y:S02]  /*2410*/  IMAD R11, R29.reuse, R18, R11 ;  /* 0x000000121d0b7224 */ /* 0x040fe400078e020b */
[----:B------:R-:W-:Y:S01]  /*2420*/  IMAD R12, R29, R15, R12 ;  /* 0x0000000f1d0c7224 */ /* 0x000fe200078e020c */
[----:B------:R-:W-:Y:S01]  /*2430*/  STL [R1+0xc0c], R10 ;  /* 0x000c0c0a01007387 */ /* 0x000fe20000100800 */
[----:B------:R-:W-:-:S03]  /*2440*/  IMAD.MOV.U32 R14, RZ, RZ, R17 ;  /* 0x000000ffff0e7224 */ /* 0x000fc600078e0011 */
[----:B------:R-:W-:Y:S01]  /*2450*/  STL [R1+0xc10], R11 ;  /* 0x000c100b01007387 */ /* 0x000fe20000100800 */
[----:B------:R-:W-:-:S03]  /*2460*/  IMAD.HI.U32 R16, R25, R13, RZ ;  /* 0x0000000d19107227 */ /* 0x000fc600078e00ff */
[----:B------:R-:W-:Y:S01]  /*2470*/  STL [R1+0xc14], R12 ;  /* 0x000c140c01007387 */ /* 0x000fe20000100800 */
[----:B------:R-:W-:-:S03]  /*2480*/  IMAD.HI.U32 R18, R25, R14, RZ ;  /* 0x0000000e19127227 */ /* 0x000fc600078e00ff */
[----:B------:R-:W2:Y:S01]  /*2490*/  LDL R24, [R1+0x978] ;  /* 0x0009780001187983 */ /* 0x000ea20000100800 */
[----:B------:R-:W-:-:S03]  /*24a0*/  IMAD.MOV R18, RZ, RZ, -R18 ;  /* 0x000000ffff127224 */ /* 0x000fc600078e0a12 */
[----:B------:R-:W2:Y:S04]  /*24b0*/  LDL R27, [R1+0x970] ;  /* 0x00097000011b7983 */ /* 0x000ea80000100800 */
[----:B------:R-:W2:Y:S01]  /*24c0*/  LDL R26, [R1+0x974] ;  /* 0x00097400011a7983 */ /* 0x000ea20000100800 */
[----:B------:R-:W-:Y:S01]  /*24d0*/  IMAD R14, R29, R18, R14 ;  /* 0x000000121d0e7224 */ /* 0x000fe200078e020e */
[----:B----4-:R-:W-:Y:S02]  /*24e0*/  IABS R17, R21 ;  /* 0x0000001500117213 */ /* 0x010fe40000000000 */
[----:B-----5:R-:W-:Y:S01]  /*24f0*/  IABS R15, R20 ;  /* 0x00000014000f7213 */ /* 0x020fe20000000000 */
[----:B------:R-:W-:Y:S01]  /*2500*/  IMAD.MOV R20, RZ, RZ, -R16 ;  /* 0x000000ffff147224 */ /* 0x000fe200078e0a10 */
[----:B------:R-:W-:Y:S01]  /*2510*/  IABS R19, R19 ;  /* 0x0000001300137213 */ /* 0x000fe20000000000 */
[----:B------:R-:W-:-:S02]  /*2520*/  IMAD.MOV.U32 R16, RZ, RZ, R17 ;  /* 0x000000ffff107224 */ /* 0x000fc400078e0011 */
[----:B------:R-:W-:Y:S02]  /*2530*/  IMAD R13, R29, R20, R13 ;  /* 0x000000141d0d7224 */ /* 0x000fe400078e020d */
[----:B------:R-:W-:Y:S02]  /*2540*/  IMAD.MOV.U32 R17, RZ, RZ, R19 ;  /* 0x000000ffff117224 */ /* 0x000fe400078e0013 */
[C---:B------:R-:W-:Y:S01]  /*2550*/  IMAD.HI.U32 R21, R25.reuse, R15, RZ ;  /* 0x0000000f19157227 */ /* 0x040fe200078e00ff */
[----:B------:R-:W-:Y:S03]  /*2560*/  STL [R1+0xc18], R13 ;  /* 0x000c180d01007387 */ /* 0x000fe60000100800 */
[C---:B------:R-:W-:Y:S01]  /*2570*/  IMAD.HI.U32 R20, R25.reuse, R16, RZ ;  /* 0x0000001019147227 */ /* 0x040fe200078e00ff */
[----:B------:R-:W-:Y:S03]  /*2580*/  STL [R1+0xc24], R14 ;  /* 0x000c240e01007387 */ /* 0x000fe60000100800 */
[----:B------:R-:W-:Y:S01]  /*2590*/  IMAD.HI.U32 R19, R25, R17, RZ ;  /* 0x0000001119137227 */ /* 0x000fe200078e00ff */
[----:B0-----:R-:W4:Y:S03]  /*25a0*/  LDL R4, [R1+0x338] ;  /* 0x0003380001047983 */ /* 0x001f260000100800 */
[----:B------:R-:W-:Y:S01]  /*25b0*/  IMAD.MOV R21, RZ, RZ, -R21 ;  /* 0x000000ffff157224 */ /* 0x000fe200078e0a15 */
[----:B------:R-:W5:Y:S03]  /*25c0*/  LDL R0, [R1+0x960] ;  /* 0x0009600001007983 */ /* 0x000f660000100800 */
[----:B------:R-:W-:-:S05]  /*25d0*/  IMAD R15, R29, R21, R15 ;  /* 0x000000151d0f7224 */ /* 0x000fca00078e020f */
[----:B------:R0:W-:Y:S01]  /*25e0*/  STL [R1+0xc28], R15 ;  /* 0x000c280f01007387 */ /* 0x0001e20000100800 */
[----:B---3--:R-:W-:Y:S02]  /*25f0*/  IABS R18, R22 ;  /* 0x0000001600127213 */ /* 0x008fe40000000000 */
[----:B------:R-:W-:Y:S01]  /*2600*/  IABS R22, R23 ;  /* 0x0000001700167213 */ /* 0x000fe20000000000 */
[----:B------:R-:W-:Y:S02]  /*2610*/  IMAD.MOV R23, RZ, RZ, -R20 ;  /* 0x000000ffff177224 */ /* 0x000fe400078e0a14 */
[----:B------:R-:W-:Y:S02]  /*2620*/  IMAD.MOV R20, RZ, RZ, -R19 ;  /* 0x000000ffff147224 */ /* 0x000fe400078e0a13 */
[C---:B------:R-:W-:Y:S02]  /*2630*/  IMAD R16, R29.reuse, R23, R16 ;  /* 0x000000171d107224 */ /* 0x040fe400078e0210 */
[----:B------:R-:W-:-:S03]  /*2640*/  IMAD R17, R29, R20, R17 ;  /* 0x000000141d117224 */ /* 0x000fc600078e0211 */
[----:B------:R1:W-:Y:S04]  /*2650*/  STL [R1+0xc2c], R16 ;  /* 0x000c2c1001007387 */ /* 0x0003e80000100800 */
[----:B------:R-:W-:Y:S04]  /*2660*/  STL [R1+0xc30], R17 ;  /* 0x000c301101007387 */ /* 0x000fe80000100800 */
[----:B------:R-:W3:Y:S04]  /*2670*/  LDL R28, [R1+0x964] ;  /* 0x00096400011c7983 */ /* 0x000ee80000100800 */
[----:B------:R-:W3:Y:S04]  /*2680*/  LDL R3, [R1+0x968] ;  /* 0x0009680001037983 */ /* 0x000ee80000100800 */
[----:B------:R-:W3:Y:S01]  /*2690*/  LDL R2, [R1+0x96c] ;  /* 0x00096c0001027983 */ /* 0x000ee20000100800 */
[----:B------:R-:W-:-:S02]  /*26a0*/  IMAD.MOV.U32 R19, RZ, RZ, R22 ;  /* 0x000000ffff137224 */ /* 0x000fc400078e0016 */
[----:B------:R-:W-:-:S04]  /*26b0*/  IMAD.HI.U32 R21, R25, R18, RZ ;  /* 0x0000001219157227 */ /* 0x000fc800078e00ff */
[----:B------:R-:W-:Y:S01]  /*26c0*/  IMAD.HI.U32 R23, R25, R19, RZ ;  /* 0x0000001319177227 */ /* 0x000fe200078e00ff */
[----:B--2---:R-:W-:Y:S02]  /*26d0*/  IABS R20, R24 ;  /* 0x0000001800147213 */ /* 0x004fe40000000000 */
[----:B------:R-:W-:-:S03]  /*26e0*/  IABS R24, R27 ;  /* 0x0000001b00187213 */ /* 0x000fc60000000000 */
[----:B------:R-:W-:Y:S01]  /*26f0*/  IMAD.HI.U32 R27, R25, R20, RZ ;  /* 0x00000014191b7227 */ /* 0x000fe200078e00ff */
[----:B------:R-:W-:-:S03]  /*2700*/  IABS R22, R26 ;  /* 0x0000001a00167213 */ /* 0x000fc60000000000 */
[----:B------:R-:W-:Y:S02]  /*2710*/  IMAD.MOV R26, RZ, RZ, -R21 ;  /* 0x000000ffff1a7224 */ /* 0x000fe400078e0a15 */
[----:B------:R-:W-:Y:S02]  /*2720*/  IMAD.MOV R23, RZ, RZ, -R23 ;  /* 0x000000ffff177224 */ /* 0x000fe400078e0a17 */
[----:B------:R-:W-:Y:S02]  /*2730*/  IMAD.MOV R27, RZ, RZ, -R27 ;  /* 0x000000ffff1b7224 */ /* 0x000fe400078e0a1b */
[----:B------:R-:W-:Y:S02]  /*2740*/  IMAD.MOV.U32 R21, RZ, RZ, R22 ;  /* 0x000000ffff157224 */ /* 0x000fe400078e0016 */
[C---:B------:R-:W-:Y:S02]  /*2750*/  IMAD R18, R29.reuse, R26, R18 ;  /* 0x0000001a1d127224 */ /* 0x040fe400078e0212 */
[----:B------:R-:W-:-:S02]  /*2760*/  IMAD R19, R29, R23, R19 ;  /* 0x000000171d137224 */ /* 0x000fc400078e0213 */
[----:B------:R-:W-:Y:S01]  /*2770*/  IMAD R20, R29, R27, R20 ;  /* 0x0000001b1d147224 */ /* 0x000fe200078e0214 */
[----:B------:R-:W-:Y:S01]  /*2780*/  STL [R1+0xc34], R18 ;  /* 0x000c341201007387 */ /* 0x000fe20000100800 */
[----:B------:R-:W-:Y:S02]  /*2790*/  IMAD.MOV.U32 R22, RZ, RZ, R24 ;  /* 0x000000ffff167224 */ /* 0x000fe400078e0018 */
[C---:B------:R-:W-:Y:S01]  /*27a0*/  IMAD.HI.U32 R26, R25.reuse, R21, RZ ;  /* 0x00000015191a7227 */ /* 0x040fe200078e00ff */
[----:B------:R-:W-:Y:S03]  /*27b0*/  STL [R1+0xc38], R19 ;  /* 0x000c381301007387 */ /* 0x000fe60000100800 */
[----:B------:R-:W-:Y:S01]  /*27c0*/  IMAD.HI.U32 R24, R25, R22, RZ ;  /* 0x0000001619187227 */ /* 0x000fe200078e00ff */
[----:B------:R-:W-:Y:S04]  /*27d0*/  STL [R1+0xc3c], R20 ;  /* 0x000c3c1401007387 */ /* 0x000fe80000100800 */
[----:B0-----:R-:W2:Y:S04]  /*27e0*/  LDL.LU R15, [R1+0x8c] ;  /* 0x00008c00010f7983 */ /* 0x001ea80000300800 */
[----:B------:R-:W2:Y:S04]  /*27f0*/  LDL.LU R14, [R1+0x88] ;  /* 0x00008800010e7983 */ /* 0x000ea80000300800 */
[----:B------:R-:W2:Y:S04]  /*2800*/  LDL.LU R13, [R1+0x84] ;  /* 0x00008400010d7983 */ /* 0x000ea80000300800 */
[----:B------:R-:W2:Y:S01]  /*2810*/  LDL.LU R12, [R1+0x80] ;  /* 0x00008000010c7983 */ /* 0x000ea20000300800 */
[----:B----4-:R-:W-:-:S02]  /*2820*/  IABS R23, R4 ;  /* 0x0000000400177213 */ /* 0x010fc40000000000 */
[----:B-----5:R-:W-:Y:S01]  /*2830*/  IABS R4, R0 ;  /* 0x0000000000047213 */ /* 0x020fe20000000000 */
[----:B------:R-:W-:Y:S02]  /*2840*/  IMAD.MOV R0, RZ, RZ, -R26 ;  /* 0x000000ffff007224 */ /* 0x000fe400078e0a1a */
[----:B------:R-:W-:Y:S02]  /*2850*/  IMAD.MOV R26, RZ, RZ, -R24 ;  /* 0x000000ffff1a7224 */ /* 0x000fe400078e0a18 */
[C---:B------:R-:W-:Y:S02]  /*2860*/  IMAD R21, R29.reuse, R0, R21 ;  /* 0x000000001d157224 */ /* 0x040fe400078e0215 */
[----:B------:R-:W-:-:S03]  /*2870*/  IMAD R22, R29, R26, R22 ;  /* 0x0000001a1d167224 */ /* 0x000fc600078e0216 */
[----:B------:R0:W-:Y:S01]  /*2880*/  STL [R1+0xc40], R21 ;  /* 0x000c401501007387 */ /* 0x0001e20000100800 */
[----:B------:R-:W-:Y:S02]  /*2890*/  IMAD.MOV.U32 R24, RZ, RZ, R4 ;  /* 0x000000ffff187224 */ /* 0x000fe400078e0004 */
[----:B------:R-:W-:-:S04]  /*28a0*/  IMAD.HI.U32 R27, R25, R23, RZ ;  /* 0x00000017191b7227 */ /* 0x000fc800078e00ff */
[----:B------:R-:W-:-:S04]  /*28b0*/  IMAD.HI.U32 R0, R25, R24, RZ ;  /* 0x0000001819007227 */ /* 0x000fc800078e00ff */
[----:B------:R-:W-:-:S04]  /*28c0*/  IMAD.MOV R0, RZ, RZ, -R0 ;  /* 0x000000ffff007224 */ /* 0x000fc800078e0a00 */
[----:B------:R-:W-:Y:S01]  /*28d0*/  IMAD R24, R29, R0, R24 ;  /* 0x000000001d187224 */ /* 0x000fe200078e0218 */
[----:B---3--:R-:W-:Y:S02]  /*28e0*/  IABS R26, R28 ;  /* 0x0000001c001a7213 */ /* 0x008fe40000000000 */
[----:B------:R-:W3:Y:S04]  /*28f0*/  LDL.LU R28, [R1+0x7c] ;  /* 0x00007c00011c7983 */ /* 0x000ee80000300800 */
[----:B------:R-:W4:Y:S04]  /*2900*/  LDL.LU R11, [R1+0x78] ;  /* 0x00007800010b7983 */ /* 0x000f280000300800 */
[----:B------:R-:W5:Y:S04]  /*2910*/  LDL.LU R10, [R1+0x74] ;  /* 0x00007400010a7983 */ /* 0x000f680000300800 */
[----:B------:R-:W3:Y:S04]  /*2920*/  LDL.LU R9, [R1+0x70] ;  /* 0x0000700001097983 */ /* 0x000ee80000300800 */
[----:B------:R-:W3:Y:S04]  /*2930*/  LDL.LU R8, [R1+0x6c] ;  /* 0x00006c0001087983 */ /* 0x000ee80000300800 */
[----:B------:R-:W3:Y:S04]  /*2940*/  LDL.LU R7, [R1+0x68] ;  /* 0x0000680001077983 */ /* 0x000ee80000300800 */
[----:B------:R-:W3:Y:S01]  /*2950*/  LDL.LU R5, [R1+0x64] ;  /* 0x0000640001057983 */ /* 0x000ee20000300800 */
[----:B------:R-:W-:-:S02]  /*2960*/  IABS R3, R3 ;  /* 0x0000000300037213 */ /* 0x000fc40000000000 */
[----:B------:R-:W-:Y:S01]  /*2970*/  IABS R4, R2 ;  /* 0x0000000200047213 */ /* 0x000fe20000000000 */
[----:B------:R-:W-:Y:S02]  /*2980*/  IMAD.MOV R2, RZ, RZ, -R27 ;  /* 0x000000ffff027224 */ /* 0x000fe400078e0a1b */
[----:B------:R-:W-:Y:S02]  /*2990*/  IMAD.MOV.U32 R27, RZ, RZ, R3 ;  /* 0x000000ffff1b7224 */ /* 0x000fe400078e0003 */
[----:B------:R-:W3:Y:S02]  /*29a0*/  LDL.LU R3, [R1+0x60] ;  /* 0x0000600001037983 */ /* 0x000ee40000300800 */
[----:B------:R-:W-:-:S04]  /*29b0*/  IMAD.HI.U32 R0, R25, R27, RZ ;  /* 0x0000001b19007227 */ /* 0x000fc800078e00ff */
[----:B------:R-:W-:Y:S02]  /*29c0*/  IMAD.MOV R6, RZ, RZ, -R0 ;  /* 0x000000ffff067224 */ /* 0x000fe400078e0a00 */
[----:B------:R-:W3:Y:S01]  /*29d0*/  LDL R0, [R1+0x958] ;  /* 0x0009580001007983 */ /* 0x000ee20000100800 */
[----:B------:R-:W-:-:S05]  /*29e0*/  IMAD R23, R29, R2, R23 ;  /* 0x000000021d177224 */ /* 0x000fca00078e0217 */
[C---:B------:R-:W-:Y:S02]  /*29f0*/  ISETP.GT.U32.AND P1, PT, R29.reuse, R23, PT ;  /* 0x000000171d00720c */ /* 0x040fe40003f24070 */
[C---:B--2---:R-:W-:Y:S02]  /*2a00*/  ISETP.GT.U32.AND P2, PT, R29.reuse, R15, PT ;  /* 0x0000000f1d00720c */ /* 0x044fe40003f44070 */
[C---:B------:R-:W-:Y:S02]  /*2a10*/  ISETP.GT.U32.AND P3, PT, R29.reuse, R14, PT ;  /* 0x0000000e1d00720c */ /* 0x040fe40003f64070 */
[C---:B------:R-:W-:Y:S02]  /*2a20*/  ISETP.GT.U32.AND P5, PT, R29.reuse, R13, PT ;  /* 0x0000000d1d00720c */ /* 0x040fe40003fa4070 */
[----:B------:R-:W-:-:S05]  /*2a30*/  ISETP.GT.U32.AND P4, PT, R29, R12, PT ;  /* 0x0000000c1d00720c */ /* 0x000fca0003f84070 */
[--C-:B------:R-:W-:Y:S02]  /*2a40*/  @!P1 IMAD.IADD R23, R23, 0x1, -R29.reuse ;  /* 0x0000000117179824 */ /* 0x100fe400078e0a1d */
[--C-:B------:R-:W-:Y:S02]  /*2a50*/  @!P2 IMAD.IADD R15, R15, 0x1, -R29.reuse ;  /* 0x000000010f0fa824 */ /* 0x100fe400078e0a1d */
[--C-:B------:R-:W-:Y:S02]  /*2a60*/  @!P3 IMAD.IADD R14, R14, 0x1, -R29.reuse ;  /* 0x000000010e0eb824 */ /* 0x100fe400078e0a1d */
[--C-:B------:R-:W-:Y:S02]  /*2a70*/  @!P5 IMAD.IADD R13, R13, 0x1, -R29.reuse ;  /* 0x000000010d0dd824 */ /* 0x100fe400078e0a1d */
[----:B------:R-:W-:Y:S02]  /*2a80*/  @!P4 IMAD.IADD R12, R12, 0x1, -R29 ;  /* 0x000000010c0cc824 */ /* 0x000fe400078e0a1d */
[----:B------:R-:W-:-:S04]  /*2a90*/  IMAD.HI.U32 R2, R25, R26, RZ ;  /* 0x0000001a19027227 */ /* 0x000fc800078e00ff */
[----:B------:R-:W-:-:S04]  /*2aa0*/  IMAD.HI.U32 R25, R25, R4, RZ ;  /* 0x0000000419197227 */ /* 0x000fc800078e00ff */
[----:B-1----:R-:W-:Y:S02]  /*2ab0*/  IMAD.MOV R16, RZ, RZ, -R2 ;  /* 0x000000ffff107224 */ /* 0x002fe400078e0a02 */
[----:B------:R-:W-:Y:S02]  /*2ac0*/  IMAD.MOV R2, RZ, RZ, -R25 ;  /* 0x000000ffff027224 */ /* 0x000fe400078e0a19 */
[C---:B------:R-:W-:Y:S02]  /*2ad0*/  IMAD R25, R29.reuse, R16, R26 ;  /* 0x000000101d197224 */ /* 0x040fe400078e021a */
[C---:B------:R-:W-:Y:S02]  /*2ae0*/  IMAD R26, R29.reuse, R6, R27 ;  /* 0x000000061d1a7224 */ /* 0x040fe400078e021b */
[C---:B------:R-:W-:Y:S02]  /*2af0*/  IMAD R27, R29.reuse, R2, R4 ;  /* 0x000000021d1b7224 */ /* 0x040fe400078e0204 */
[----:B------:R-:W2:Y:S04]  /*2b00*/  LDL.LU R2, [R1+0x5c] ;  /* 0x00005c0001027983 */ /* 0x000ea80000300800 */
[----:B------:R-:W2:Y:S04]  /*2b10*/  LDL.LU R4, [R1+0x58] ;  /* 0x0000580001047983 */ /* 0x000ea80000300800 */
[----:B------:R-:W2:Y:S04]  /*2b20*/  LDL.LU R6, [R1+0x54] ;  /* 0x0000540001067983 */ /* 0x000ea80000300800 */
[----:B0-----:R-:W2:Y:S04]  /*2b30*/  LDL.LU R21, [R1+0x50] ;  /* 0x0000500001157983 */ /* 0x001ea80000300800 */
[----:B------:R-:W2:Y:S01]  /*2b40*/  LDL.LU R20, [R1+0x4c] ;  /* 0x00004c0001147983 */ /* 0x000ea20000300800 */
[----:B----4-:R-:W-:-:S02]  /*2b50*/  ISETP.GT.U32.AND P6, PT, R29, R11, PT ;  /* 0x0000000b1d00720c */ /* 0x010fc40003fc4070 */
[C---:B-----5:R-:W-:Y:S02]  /*2b60*/  ISETP.GT.U32.AND P1, PT, R29.reuse, R10, PT ;  /* 0x0000000a1d00720c */ /* 0x060fe40003f24070 */
[C---:B---3--:R-:W-:Y:S02]  /*2b70*/  ISETP.GT.U32.AND P2, PT, R29.reuse, R9, PT ;  /* 0x000000091d00720c */ /* 0x048fe40003f44070 */
[C---:B------:R-:W-:Y:S02]  /*2b80*/  ISETP.GT.U32.AND P0, PT, R29.reuse, R28, PT ;  /* 0x0000001c1d00720c */ /* 0x040fe40003f04070 */
[C---:B------:R-:W-:Y:S02]  /*2b90*/  ISETP.GT.U32.AND P3, PT, R29.reuse, R8, PT ;  /* 0x000000081d00720c */ /* 0x040fe40003f64070 */
[----:B------:R-:W-:-:S03]  /*2ba0*/  ISETP.GT.U32.AND P5, PT, R29, R7, PT ;  /* 0x000000071d00720c */ /* 0x000fc60003fa4070 */
[--C-:B------:R-:W-:Y:S01]  /*2bb0*/  @!P6 IMAD.IADD R11, R11, 0x1, -R29.reuse ;  /* 0x000000010b0be824 */ /* 0x100fe200078e0a1d */
[C---:B------:R-:W-:Y:S01]  /*2bc0*/  ISETP.GT.U32.AND P4, PT, R29.reuse, R5, PT ;  /* 0x000000051d00720c */ /* 0x040fe20003f84070 */
[--C-:B------:R-:W-:Y:S01]  /*2bd0*/  @!P1 IMAD.IADD R10, R10, 0x1, -R29.reuse ;  /* 0x000000010a0a9824 */ /* 0x100fe200078e0a1d */
[----:B------:R-:W-:Y:S01]  /*2be0*/  ISETP.GT.U32.AND P6, PT, R29, R23, PT ;  /* 0x000000171d00720c */ /* 0x000fe20003fc4070 */
[----:B------:R-:W-:Y:S01]  /*2bf0*/  @!P2 IMAD.IADD R9, R9, 0x1, -R29 ;  /* 0x000000010909a824 */ /* 0x000fe200078e0a1d */
[----:B------:R-:W-:-:S03]  /*2c00*/  ISETP.GT.U32.AND P1, PT, R29, R15, PT ;  /* 0x0000000f1d00720c */ /* 0x000fc60003f24070 */
[--C-:B------:R-:W-:Y:S01]  /*2c10*/  @!P3 IMAD.IADD R8, R8, 0x1, -R29.reuse ;  /* 0x000000010808b824 */ /* 0x100fe200078e0a1d */
[C---:B------:R-:W-:Y:S01]  /*2c20*/  ISETP.GT.U32.AND P2, PT, R29.reuse, R14, PT ;  /* 0x0000000e1d00720c */ /* 0x040fe20003f44070 */
[--C-:B------:R-:W-:Y:S01]  /*2c30*/  @!P0 IMAD.IADD R28, R28, 0x1, -R29.reuse ;  /* 0x000000011c1c8824 */ /* 0x100fe200078e0a1d */
[----:B------:R-:W-:Y:S01]  /*2c40*/  ISETP.GT.U32.AND P3, PT, R29, R13, PT ;  /* 0x0000000d1d00720c */ /* 0x000fe20003f64070 */
[--C-:B------:R-:W-:Y:S01]  /*2c50*/  @!P5 IMAD.IADD R7, R7, 0x1, -R29.reuse ;  /* 0x000000010707d824 */ /* 0x100fe200078e0a1d */
[----:B------:R-:W-:Y:S01]  /*2c60*/  ISETP.GT.U32.AND P5, PT, R29, R12, PT ;  /* 0x0000000c1d00720c */ /* 0x000fe20003fa4070 */
[--C-:B------:R-:W-:Y:S01]  /*2c70*/  @!P4 IMAD.IADD R5, R5, 0x1, -R29.reuse ;  /* 0x000000010505c824 */ /* 0x100fe200078e0a1d */
[----:B------:R-:W-:Y:S01]  /*2c80*/  ISETP.GT.U32.AND P4, PT, R29, R28, PT ;  /* 0x0000001c1d00720c */ /* 0x000fe20003f84070 */
[--C-:B------:R-:W-:Y:S01]  /*2c90*/  @!P6 IMAD.IADD R23, R23, 0x1, -R29.reuse ;  /* 0x000000011717e824 */ /* 0x100fe200078e0a1d */
[----:B------:R-:W-:Y:S01]  /*2ca0*/  ISETP.GT.U32.AND P0, PT, R29, R3, PT ;  /* 0x000000031d00720c */ /* 0x000fe20003f04070 */
[----:B------:R-:W-:-:S04]  /*2cb0*/  @!P1 IMAD.IADD R15, R15, 0x1, -R29 ;  /* 0x000000010f0f9824 */ /* 0x000fc800078e0a1d */
[--C-:B------:R-:W-:Y:S01]  /*2cc0*/  @!P2 IMAD.IADD R14, R14, 0x1, -R29.reuse ;  /* 0x000000010e0ea824 */ /* 0x100fe200078e0a1d */
[----:B------:R-:W-:Y:S01]  /*2cd0*/  STL [R1+0xbb0], R23 ;  /* 0x000bb01701007387 */ /* 0x000fe20000100800 */
[--C-:B------:R-:W-:Y:S02]  /*2ce0*/  @!P3 IMAD.IADD R13, R13, 0x1, -R29.reuse ;  /* 0x000000010d0db824 */ /* 0x100fe400078e0a1d */
[--C-:B------:R-:W-:Y:S01]  /*2cf0*/  @!P5 IMAD.IADD R12, R12, 0x1, -R29.reuse ;  /* 0x000000010c0cd824 */ /* 0x100fe200078e0a1d */
[----:B------:R-:W3:Y:S04]  /*2d00*/  LDL.LU R19, [R1+0x48] ;  /* 0x0000480001137983 */ /* 0x000ee80000300800 */
[----:B------:R0:W-:Y:S01]  /*2d10*/  STL [R1+0x8c], R15 ;  /* 0x00008c0f01007387 */ /* 0x0001e20000100800 */
[----:B------:R-:W-:-:S03]  /*2d20*/  @!P4 IMAD.IADD R28, R28, 0x1, -R29 ;  /* 0x000000011c1cc824 */ /* 0x000fc600078e0a1d */
[----:B------:R-:W-:Y:S04]  /*2d30*/  STL [R1+0x88], R14 ;  /* 0x0000880e01007387 */ /* 0x000fe80000100800 */
[----:B------:R-:W4:Y:S01]  /*2d40*/  LDL.LU R18, [R1+0x44] ;  /* 0x0000440001127983 */ /* 0x000f220000300800 */
[----:B------:R-:W-:-:S03]  /*2d50*/  IABS R0, R0 ;  /* 0x0000000000007213 */ /* 0x000fc60000000000 */
[----:B------:R1:W-:Y:S04]  /*2d60*/  STL [R1+0x84], R13 ;  /* 0x0000840d01007387 */ /* 0x0003e80000100800 */
[----:B------:R-:W5:Y:S04]  /*2d70*/  LDL.LU R17, [R1+0x40] ;  /* 0x0000400001117983 */ /* 0x000f680000300800 */
[----:B------:R-:W-:Y:S01]  /*2d80*/  STL [R1+0x80], R12 ;  /* 0x0000800c01007387 */ /* 0x000fe20000100800 */
[----:B------:R-:W-:-:S03]  /*2d90*/  @!P0 IMAD.IADD R3, R3, 0x1, -R29 ;  /* 0x0000000103038824 */ /* 0x000fc600078e0a1d */
[----:B------:R-:W5:Y:S01]  /*2da0*/  LDL.LU R16, [R1+0x3c] ;  /* 0x00003c0001107983 */ /* 0x000f620000300800 */
[----:B------:R-:W-:-:S03]  /*2db0*/  ISETP.GT.U32.AND P0, PT, R29, R11, PT ;  /* 0x0000000b1d00720c */ /* 0x000fc60003f04070 */
[----:B0-----:R-:W5:Y:S01]  /*2dc0*/  LDL.LU R15, [R1+0x38] ;  /* 0x00003800010f7983 */ /* 0x001f620000300800 */
[C---:B------:R-:W-:Y:S01]  /*2dd0*/  ISETP.GT.U32.AND P1, PT, R29.reuse, R10, PT ;  /* 0x0000000a1d00720c */ /* 0x040fe20003f24070 */
[----:B-1----:R-:W-:Y:S02]  /*2de0*/  IMAD.MOV.U32 R13, RZ, RZ, R0 ;  /* 0x000000ffff0d7224 */ /* 0x002fe400078e0000 */
[----:B------:R0:W-:Y:S01]  /*2df0*/  STL [R1+0x7c], R28 ;  /* 0x00007c1c01007387 */ /* 0x0001e20000100800 */
[----:B------:R-:W-:-:S03]  /*2e00*/  ISETP.GT.U32.AND P2, PT, R29, R9, PT ;  /* 0x000000091d00720c */ /* 0x000fc60003f44070 */
[----:B------:R-:W5:Y:S01]  /*2e10*/  LDL.LU R14, [R1+0x34] ;  /* 0x00003400010e7983 */ /* 0x000f620000300800 */
[----:B------:R-:W-:-:S03]  /*2e20*/  ISETP.GT.U32.AND P3, PT, R29, R8, PT ;  /* 0x000000081d00720c */ /* 0x000fc60003f64070 */
[----:B------:R-:W5:Y:S01]  /*2e30*/  LDL.LU R0, [R1+0x30] ;  /* 0x0000300001007983 */ /* 0x000f620000300800 */
[C---:B------:R-:W-:Y:S02]  /*2e40*/  ISETP.GT.U32.AND P5, PT, R29.reuse, R7, PT ;  /* 0x000000071d00720c */ /* 0x040fe40003fa4070 */
[C---:B------:R-:W-:Y:S01]  /*2e50*/  ISETP.GT.U32.AND P6, PT, R29.reuse, R3, PT ;  /* 0x000000031d00720c */ /* 0x040fe20003fc4070 */
[----:B0-----:R-:W5:Y:S01]  /*2e60*/  LDL.LU R28, [R1+0x2c] ;  /* 0x00002c00011c7983 */ /* 0x001f620000300800 */
[----:B------:R-:W-:Y:S01]  /*2e70*/  ISETP.GT.U32.AND P4, PT, R29, R5, PT ;  /* 0x000000051d00720c */ /* 0x000fe20003f84070 */
[--C-:B------:R-:W-:Y:S02]  /*2e80*/  @!P0 IMAD.IADD R11, R11, 0x1, -R29.reuse ;  /* 0x000000010b0b8824 */ /* 0x100fe400078e0a1d */
[--C-:B------:R-:W-:Y:S01]  /*2e90*/  @!P1 IMAD.IADD R10, R10, 0x1, -R29.reuse ;  /* 0x000000010a0a9824 */ /* 0x100fe200078e0a1d */
[----:B------:R-:W5:Y:S01]  /*2ea0*/  LDL.LU R23, [R1+0x14] ;  /* 0x0000140001177983 */ /* 0x000f620000300800 */
[----:B------:R-:W-:-:S02]  /*2eb0*/  @!P2 IMAD.IADD R9, R9, 0x1, -R29 ;  /* 0x000000010909a824 */ /* 0x000fc400078e0a1d */
[--C-:B------:R-:W-:Y:S01]  /*2ec0*/  @!P3 IMAD.IADD R8, R8, 0x1, -R29.reuse ;  /* 0x000000010808b824 */ /* 0x100fe200078e0a1d */
[----:B------:R-:W-:Y:S01]  /*2ed0*/  STL [R1+0x78], R11 ;  /* 0x0000780b01007387 */ /* 0x000fe20000100800 */
[--C-:B------:R-:W-:Y:S02]  /*2ee0*/  @!P5 IMAD.IADD R7, R7, 0x1, -R29.reuse ;  /* 0x000000010707d824 */ /* 0x100fe400078e0a1d */
[--C-:B------:R-:W-:Y:S01]  /*2ef0*/  @!P6 IMAD.IADD R3, R3, 0x1, -R29.reuse ;  /* 0x000000010303e824 */ /* 0x100fe200078e0a1d */
[----:B------:R-:W-:Y:S01]  /*2f00*/  STL [R1+0x74], R10 ;  /* 0x0000740a01007387 */ /* 0x000fe20000100800 */
[----:B------:R-:W-:-:S03]  /*2f10*/  @!P4 IMAD.IADD R5, R5, 0x1, -R29 ;  /* 0x000000010505c824 */ /* 0x000fc600078e0a1d */
[----:B------:R-:W-:Y:S04]  /*2f20*/  STL [R1+0x70], R9 ;  /* 0x0000700901007387 */ /* 0x000fe80000100800 */
[----:B------:R-:W-:Y:S04]  /*2f30*/  STL [R1+0x6c], R8 ;  /* 0x00006c0801007387 */ /* 0x000fe80000100800 */
[----:B------:R-:W-:Y:S04]  /*2f40*/  STL [R1+0x68], R7 ;  /* 0x0000680701007387 */ /* 0x000fe80000100800 */
[----:B------:R0:W-:Y:S04]  /*2f50*/  STL [R1+0x60], R3 ;  /* 0x0000600301007387 */ /* 0x0001e80000100800 */
[----:B------:R-:W-:Y:S04]  /*2f60*/  STL [R1+0x64], R5 ;  /* 0x0000640501007387 */ /* 0x000fe80000100800 */
[----:B0-----:R-:W5:Y:S01]  /*2f70*/  LDL.LU R3, [R1+0xa0] ;  /* 0x0000a00001037983 */ /* 0x001f620000300800 */
[----:B--2---:R-:W-:-:S02]  /*2f80*/  ISETP.GT.U32.AND P0, PT, R29, R2, PT ;  /* 0x000000021d00720c */ /* 0x004fc40003f04070 */
[C---:B------:R-:W-:Y:S01]  /*2f90*/  ISETP.GT.U32.AND P1, PT, R29.reuse, R4, PT ;  /* 0x000000041d00720c */ /* 0x040fe20003f24070 */
[----:B------:R-:W2:Y:S01]  /*2fa0*/  LDL.LU R11, [R1+0x28] ;  /* 0x00002800010b7983 */ /* 0x000ea20000300800 */
[C---:B------:R-:W-:Y:S02]  /*2fb0*/  ISETP.GT.U32.AND P2, PT, R29.reuse, R6, PT ;  /* 0x000000061d00720c */ /* 0x040fe40003f44070 */
[C---:B------:R-:W-:Y:S01]  /*2fc0*/  ISETP.GT.U32.AND P3, PT, R29.reuse, R21, PT ;  /* 0x000000151d00720c */ /* 0x040fe20003f64070 */
[----:B------:R-:W2:Y:S01]  /*2fd0*/  LDL.LU R10, [R1+0x24] ;  /* 0x00002400010a7983 */ /* 0x000ea20000300800 */
[----:B------:R-:W-:-:S03]  /*2fe0*/  ISETP.GT.U32.AND P5, PT, R29, R20, PT ;  /* 0x000000141d00720c */ /* 0x000fc60003fa4070 */
[----:B------:R-:W2:Y:S02]  /*2ff0*/  LDL.LU R9, [R1+0x20] ;  /* 0x0000200001097983 */ /* 0x000ea40000300800 */
[--C-:B------:R-:W-:Y:S02]  /*3000*/  @!P0 IMAD.IADD R2, R2, 0x1, -R29.reuse ;  /* 0x0000000102028824 */ /* 0x100fe400078e0a1d */
[--C-:B------:R-:W-:Y:S01]  /*3010*/  @!P1 IMAD.IADD R4, R4, 0x1, -R29.reuse ;  /* 0x0000000104049824 */ /* 0x100fe200078e0a1d */
[----:B------:R-:W2:Y:S01]  /*3020*/  LDL.LU R8, [R1+0x1c] ;  /* 0x00001c0001087983 */ /* 0x000ea20000300800 */
[--C-:B------:R-:W-:Y:S02]  /*3030*/  @!P2 IMAD.IADD R6, R6, 0x1, -R29.reuse ;  /* 0x000000010606a824 */ /* 0x100fe400078e0a1d */
[--C-:B------:R-:W-:Y:S01]  /*3040*/  @!P3 IMAD.IADD R21, R21, 0x1, -R29.reuse ;  /* 0x000000011515b824 */ /* 0x100fe200078e0a1d */
[----:B------:R-:W2:Y:S01]  /*3050*/  LDL.LU R7, [R1+0x18] ;  /* 0x0000180001077983 */ /* 0x000ea20000300800 */
[----:B------:R-:W-:Y:S01]  /*3060*/  @!P5 IMAD.IADD R20, R20, 0x1, -R29 ;  /* 0x000000011414d824 */ /* 0x000fe200078e0a1d */
[----:B---3--:R-:W-:-:S02]  /*3070*/  ISETP.GT.U32.AND P4, PT, R29, R19, PT ;  /* 0x000000131d00720c */ /* 0x008fc40003f84070 */
[C---:B----4-:R-:W-:Y:S02]  /*3080*/  ISETP.GT.U32.AND P6, PT, R29.reuse, R18, PT ;  /* 0x000000121d00720c */ /* 0x050fe40003fc4070 */
[C---:B-----5:R-:W-:Y:S02]  /*3090*/  ISETP.GT.U32.AND P0, PT, R29.reuse, R17, PT ;  /* 0x000000111d00720c */ /* 0x060fe40003f04070 */
[C---:B------:R-:W-:Y:S02]  /*30a0*/  ISETP.GT.U32.AND P1, PT, R29.reuse, R16, PT ;  /* 0x000000101d00720c */ /* 0x040fe40003f24070 */
[----:B------:R-:W-:-:S05]  /*30b0*/  ISETP.GT.U32.AND P2, PT, R29, R15, PT ;  /* 0x0000000f1d00720c */ /* 0x000fca0003f44070 */
[--C-:B------:R-:W-:Y:S02]  /*30c0*/  @!P4 IMAD.IADD R19, R19, 0x1, -R29.reuse ;  /* 0x000000011313c824 */ /* 0x100fe400078e0a1d */
[--C-:B------:R-:W-:Y:S01]  /*30d0*/  @!P6 IMAD.IADD R18, R18, 0x1, -R29.reuse ;  /* 0x000000011212e824 */ /* 0x100fe200078e0a1d */
[C---:B------:R-:W-:Y:S02]  /*30e0*/  ISETP.GT.U32.AND P3, PT, R29.reuse, R14, PT ;  /* 0x0000000e1d00720c */ /* 0x040fe40003f64070 */
[----:B------:R-:W-:Y:S01]  /*30f0*/  ISETP.GT.U32.AND P5, PT, R29, R0, PT ;  /* 0x000000001d00720c */ /* 0x000fe20003fa4070 */
[--C-:B------:R-:W-:Y:S01]  /*3100*/  @!P0 IMAD.IADD R17, R17, 0x1, -R29.reuse ;  /* 0x0000000111118824 */ /* 0x100fe200078e0a1d */
[C---:B------:R-:W-:Y:S02]  /*3110*/  ISETP.GT.U32.AND P6, PT, R29.reuse, R2, PT ;  /* 0x000000021d00720c */ /* 0x040fe40003fc4070 */
[C---:B------:R-:W-:Y:S01]  /*3120*/  ISETP.GT.U32.AND P4, PT, R29.reuse, R28, PT ;  /* 0x0000001c1d00720c */ /* 0x040fe20003f84070 */
[--C-:B------:R-:W-:Y:S01]  /*3130*/  @!P1 IMAD.IADD R16, R16, 0x1, -R29.reuse ;  /* 0x0000000110109824 */ /* 0x100fe200078e0a1d */
[----:B------:R-:W-:Y:S01]  /*3140*/  ISETP.GT.U32.AND P0, PT, R29, R4, PT ;  /* 0x000000041d00720c */ /* 0x000fe20003f04070 */
[----:B------:R-:W-:Y:S01]  /*3150*/  @!P2 IMAD.IADD R15, R15, 0x1, -R29 ;  /* 0x000000010f0fa824 */ /* 0x000fe200078e0a1d */
[----:B------:R-:W-:-:S03]  /*3160*/  ISETP.GT.U32.AND P1, PT, R29, R6, PT ;  /* 0x000000061d00720c */ /* 0x000fc60003f24070 */
[--C-:B------:R-:W-:Y:S01]  /*3170*/  @!P3 IMAD.IADD R14, R14, 0x1, -R29.reuse ;  /* 0x000000010e0eb824 */ /* 0x100fe200078e0a1d */
[C---:B------:R-:W-:Y:S02]  /*3180*/  ISETP.GT.U32.AND P2, PT, R29.reuse, R21, PT ;  /* 0x000000151d00720c */ /* 0x040fe40003f44070 */
[C---:B------:R-:W-:Y:S01]  /*3190*/  ISETP.GT.U32.AND P3, PT, R29.reuse, R20, PT ;  /* 0x000000141d00720c */ /* 0x040fe20003f64070 */
[--C-:B------:R-:W-:Y:S01]  /*31a0*/  @!P5 IMAD.IADD R0, R0, 0x1, -R29.reuse ;  /* 0x000000010000d824 */ /* 0x100fe200078e0a1d */
[C---:B------:R-:W-:Y:S01]  /*31b0*/  ISETP.GT.U32.AND P5, PT, R29.reuse, R19, PT ;  /* 0x000000131d00720c */ /* 0x040fe20003fa4070 */
[--C-:B------:R-:W-:Y:S02]  /*31c0*/  @!P6 IMAD.IADD R2, R2, 0x1, -R29.reuse ;  /* 0x000000010202e824 */ /* 0x100fe400078e0a1d */
[--C-:B------:R-:W-:Y:S01]  /*31d0*/  @!P4 IMAD.IADD R28, R28, 0x1, -R29.reuse ;  /* 0x000000011c1cc824 */ /* 0x100fe200078e0a1d */
[C---:B------:R-:W-:Y:S01]  /*31e0*/  ISETP.GT.U32.AND P4, PT, R29.reuse, R18, PT ;  /* 0x000000121d00720c */ /* 0x040fe20003f84070 */
[--C-:B------:R-:W-:Y:S01]  /*31f0*/  @!P0 IMAD.IADD R4, R4, 0x1, -R29.reuse ;  /* 0x0000000104048824 */ /* 0x100fe200078e0a1d */
[C---:B------:R-:W-:Y:S01]  /*3200*/  ISETP.GT.U32.AND P0, PT, R29.reuse, R17, PT ;  /* 0x000000111d00720c */ /* 0x040fe20003f04070 */
[--C-:B------:R-:W-:Y:S01]  /*3210*/  @!P1 IMAD.IADD R6, R6, 0x1, -R29.reuse ;  /* 0x0000000106069824 */ /* 0x100fe200078e0a1d */
[----:B------:R0:W-:Y:S01]  /*3220*/  STL [R1+0x5c], R2 ;  /* 0x00005c0201007387 */ /* 0x0001e20000100800 */
[----:B------:R-:W-:Y:S01]  /*3230*/  ISETP.GT.U32.AND P1, PT, R29, R16, PT ;  /* 0x000000101d00720c */ /* 0x000fe20003f24070 */
[--C-:B------:R-:W-:Y:S01]  /*3240*/  @!P2 IMAD.IADD R21, R21, 0x1, -R29.reuse ;  /* 0x000000011515a824 */ /* 0x100fe200078e0a1d */
[C---:B------:R-:W-:Y:S01]  /*3250*/  ISETP.GT.U32.AND P2, PT, R29.reuse, R15, PT ;  /* 0x0000000f1d00720c */ /* 0x040fe20003f44070 */
[--C-:B------:R-:W-:Y:S01]  /*3260*/  @!P3 IMAD.IADD R20, R20, 0x1, -R29.reuse ;  /* 0x000000011414b824 */ /* 0x100fe200078e0a1d */
[----:B------:R-:W-:Y:S01]  /*3270*/  ISETP.GT.U32.AND P3, PT, R29, R14, PT ;  /* 0x0000000e1d00720c */ /* 0x000fe20003f64070 */
[--C-:B------:R-:W-:Y:S01]  /*3280*/  @!P5 IMAD.IADD R19, R19, 0x1, -R29.reuse ;  /* 0x000000011313d824 */ /* 0x100fe200078e0a1d */
[----:B0-----:R-:W3:Y:S01]  /*3290*/  LDL.LU R2, [R1+0x10] ;  /* 0x0000100001027983 */ /* 0x001ee20000300800 */
[C---:B------:R-:W-:Y:S01]  /*32a0*/  ISETP.GT.U32.AND P5, PT, R29.reuse, R0, PT ;  /* 0x000000001d00720c */ /* 0x040fe20003fa4070 */
[----:B------:R-:W-:Y:S01]  /*32b0*/  @!P4 IMAD.IADD R18, R18, 0x1, -R29 ;  /* 0x000000011212c824 */ /* 0x000fe200078e0a1d */
[----:B------:R-:W-:Y:S01]  /*32c0*/  ISETP.GT.U32.AND P6, PT, R29, R28, PT ;  /* 0x0000001c1d00720c */ /* 0x000fe20003fc4070 */
[----:B------:R-:W-:-:S02]  /*32d0*/  IMAD.HI.U32 R12, R3, R13, RZ ;  /* 0x0000000d030c7227 */ /* 0x000fc400078e00ff */
[----:B------:R-:W4:Y:S04]  /*32e0*/  LDL.LU R3, [R1+0xc] ;  /* 0x00000c0001037983 */ /* 0x000f280000300800 */
[----:B------:R0:W-:Y:S01]  /*32f0*/  STL [R1+0x58], R4 ;  /* 0x0000580401007387 */ /* 0x0001e20000100800 */
[----:B------:R-:W-:-:S03]  /*3300*/  @!P0 IMAD.IADD R17, R17, 0x1, -R29 ;  /* 0x0000000111118824 */ /* 0x000fc600078e0a1d */
[----:B0-----:R-:W5:Y:S04]  /*3310*/  LDL.LU R4, [R1+0x8] ;  /* 0x0000080001047983 */ /* 0x001f680000300800 */
[----:B------:R-:W5:Y:S04]  /*3320*/  LDL.LU R5, [R1+0x4] ;  /* 0x0000040001057983 */ /* 0x000f680000300800 */
[----:B------:R0:W-:Y:S01]  /*3330*/  STL [R1+0x54], R6 ;  /* 0x0000540601007387 */ /* 0x0001e20000100800 */
[----:B------:R-:W-:-:S03]  /*3340*/  @!P1 IMAD.IADD R16, R16, 0x1, -R29 ;  /* 0x0000000110109824 */ /* 0x000fc600078e0a1d */
[----:B0-----:R-:W5:Y:S04]  /*3350*/  LDL.LU R6, [R1] ;  /* 0x0000000001067983 */ /* 0x001f680000300800 */
[----:B------:R0:W-:Y:S01]  /*3360*/  STL [R1+0x50], R21 ;  /* 0x0000501501007387 */ /* 0x0001e20000100800 */
[----:B------:R-:W-:-:S03]  /*3370*/  @!P2 IMAD.IADD R15, R15, 0x1, -R29 ;  /* 0x000000010f0fa824 */ /* 0x000fc600078e0a1d */
[----:B0-----:R-:W5:Y:S04]  /*3380*/  LDL.LU R21, [R1+0xc40] ;  /* 0x000c400001157983 */ /* 0x001f680000300800 */
        /* <DEDUP_REMOVED lines=9> */
[----:B------:R0:W-:Y:S04]  /*3420*/  STL [R1+0x40], R17 ;  /* 0x0000401101007387 */ /* 0x0001e80000100800 */
        /* <DEDUP_REMOVED lines=10> */
[----:B0-----:R-:W5:Y:S01]  /*34d0*/  LDL.LU R28, [R1+0xc1c] ;  /* 0x000c1c00011c7983 */ /* 0x001f620000300800 */
[----:B--2---:R-:W-:-:S02]  /*34e0*/  ISETP.GT.U32.AND P4, PT, R29, R11, PT ;  /* 0x0000000b1d00720c */ /* 0x004fc40003f84070 */
[C---:B------:R-:W-:Y:S02]  /*34f0*/  ISETP.GT.U32.AND P0, PT, R29.reuse, R10, PT ;  /* 0x0000000a1d00720c */ /* 0x040fe40003f04070 */
[C---:B------:R-:W-:Y:S02]  /*3500*/  ISETP.GT.U32.AND P1, PT, R29.reuse, R9, PT ;  /* 0x000000091d00720c */ /* 0x040fe40003f24070 */
[C---:B------:R-:W-:Y:S02]  /*3510*/  ISETP.GT.U32.AND P2, PT, R29.reuse, R8, PT ;  /* 0x000000081d00720c */ /* 0x040fe40003f44070 */
[C---:B------:R-:W-:Y:S02]  /*3520*/  ISETP.GT.U32.AND P3, PT, R29.reuse, R7, PT ;  /* 0x000000071d00720c */ /* 0x040fe40003f64070 */
[----:B------:R-:W-:-:S03]  /*3530*/  ISETP.GT.U32.AND P5, PT, R29, R23, PT ;  /* 0x000000171d00720c */ /* 0x000fc60003fa4070 */
[--C-:B------:R-:W-:Y:S02]  /*3540*/  @!P4 IMAD.IADD R11, R11, 0x1, -R29.reuse ;  /* 0x000000010b0bc824 */ /* 0x100fe400078e0a1d */
[--C-:B------:R-:W-:Y:S02]  /*3550*/  @!P0 IMAD.IADD R10, R10, 0x1, -R29.reuse ;  /* 0x000000010a0a8824 */ /* 0x100fe400078e0a1d */
[--C-:B------:R-:W-:Y:S02]  /*3560*/  @!P1 IMAD.IADD R9, R9, 0x1, -R29.reuse ;  /* 0x0000000109099824 */ /* 0x100fe400078e0a1d */
[--C-:B------:R-:W-:Y:S02]  /*3570*/  @!P2 IMAD.IADD R8, R8, 0x1, -R29.reuse ;  /* 0x000000010808a824 */ /* 0x100fe400078e0a1d */
[--C-:B------:R-:W-:Y:S02]  /*3580*/  @!P3 IMAD.IADD R7, R7, 0x1, -R29.reuse ;  /* 0x000000010707b824 */ /* 0x100fe400078e0a1d */
[----:B------:R-:W-:-:S02]  /*3590*/  @!P5 IMAD.IADD R23, R23, 0x1, -R29 ;  /* 0x000000011717d824 */ /* 0x000fc400078e0a1d */
[----:B------:R-:W-:Y:S01]  /*35a0*/  IMAD.MOV R12, RZ, RZ, -R12 ;  /* 0x000000ffff0c7224 */ /* 0x000fe200078e0a0c */
[C---:B---3--:R-:W-:Y:S02]  /*35b0*/  ISETP.GT.U32.AND P6, PT, R29.reuse, R2, PT ;  /* 0x000000021d00720c */ /* 0x048fe40003fc4070 */
[----:B----4-:R-:W-:-:S11]  /*35c0*/  ISETP.GT.U32.AND P4, PT, R29, R3, PT ;  /* 0x000000031d00720c */ /* 0x010fd60003f84070 */
[--C-:B------:R-:W-:Y:S01]  /*35d0*/  @!P6 IMAD.IADD R2, R2, 0x1, -R29.reuse ;  /* 0x000000010202e824 */ /* 0x100fe200078e0a1d */
[C---:B-----5:R-:W-:Y:S02]  /*35e0*/  ISETP.GT.U32.AND P0, PT, R29.reuse, R4, PT ;  /* 0x000000041d00720c */ /* 0x060fe40003f04070 */
[----:B------:R-:W-:Y:S01]  /*35f0*/  ISETP.GT.U32.AND P1, PT, R29, R5, PT ;  /* 0x000000051d00720c */ /* 0x000fe20003f24070 */
[----:B------:R-:W-:Y:S01]  /*3600*/  @!P4 IMAD.IADD R3, R3, 0x1, -R29 ;  /* 0x000000010303c824 */ /* 0x000fe200078e0a1d */
[----:B------:R-:W-:-:S09]  /*3610*/  ISETP.GT.U32.AND P2, PT, R29, R6, PT ;  /* 0x000000061d00720c */ /* 0x000fd20003f44070 */
[--C-:B------:R-:W-:Y:S01]  /*3620*/  @!P0 IMAD.IADD R4, R4, 0x1, -R29.reuse ;  /* 0x0000000104048824 */ /* 0x100fe200078e0a1d */
[----:B------:R-:W-:Y:S01]  /*3630*/  ISETP.GT.U32.AND P6, PT, R29, R11, PT ;  /* 0x0000000b1d00720c */ /* 0x000fe20003fc4070 */
[--C-:B------:R-:W-:Y:S01]  /*3640*/  @!P1 IMAD.IADD R5, R5, 0x1, -R29.reuse ;  /* 0x0000000105059824 */ /* 0x100fe200078e0a1d */
[C---:B------:R-:W-:Y:S02]  /*3650*/  ISETP.GT.U32.AND P4, PT, R29.reuse, R10, PT ;  /* 0x0000000a1d00720c */ /* 0x040fe40003f84070 */
[C---:B------:R-:W-:Y:S02]  /*3660*/  ISETP.GT.U32.AND P0, PT, R29.reuse, R9, PT ;  /* 0x000000091d00720c */ /* 0x040fe40003f04070 */
[C---:B------:R-:W-:Y:S01]  /*3670*/  ISETP.GT.U32.AND P1, PT, R29.reuse, R8, PT ;  /* 0x000000081d00720c */ /* 0x040fe20003f24070 */
[----:B------:R-:W-:Y:S01]  /*3680*/  @!P2 IMAD.IADD R6, R6, 0x1, -R29 ;  /* 0x000000010606a824 */ /* 0x000fe200078e0a1d */
[C---:B------:R-:W-:Y:S02]  /*3690*/  ISETP.GT.U32.AND P2, PT, R29.reuse, R7, PT ;  /* 0x000000071d00720c */ /* 0x040fe40003f44070 */
[----:B------:R-:W-:-:S02]  /*36a0*/  ISETP.GT.U32.AND P5, PT, R29, R0, PT ;  /* 0x000000001d00720c */ /* 0x000fc40003fa4070 */
[----:B------:R-:W-:-:S13]  /*36b0*/  ISETP.GT.U32.AND P3, PT, R29, R28, PT ;  /* 0x0000001c1d00720c */ /* 0x000fda0003f64070 */
[----:B------:R-:W-:Y:S01]  /*36c0*/  @!P3 IMAD.IADD R28, R28, 0x1, -R29 ;  /* 0x000000011c1cb824 */ /* 0x000fe200078e0a1d */
[----:B------:R-:W-:Y:S02]  /*36d0*/  ISETP.GT.U32.AND P3, PT, R29, R23, PT ;  /* 0x000000171d00720c */ /* 0x000fe40003f64070 */
[----:B------:R-:W-:-:S05]  /*36e0*/  IABS R29, c[0x0][0x178] ;  /* 0x00005e00001d7a13 */ /* 0x000fca0000000000 */
[----:B------:R-:W-:Y:S02]  /*36f0*/  IMAD R29, R29, R12, R13 ;  /* 0x0000000c1d1d7224 */ /* 0x000fe400078e020d */
[----:B------:R-:W2:Y:S04]  /*3700*/  LDL.LU R13, [R1+0xc18] ;  /* 0x000c1800010d7983 */ /* 0x000ea80000300800 */
[----:B------:R-:W3:Y:S04]  /*3710*/  LDL.LU R12, [R1+0xc14] ;  /* 0x000c1400010c7983 */ /* 0x000ee80000300800 */
[----:B------:R0:W-:Y:S02]  /*3720*/  STL [R1+0x94], R29 ;  /* 0x0000941d01007387 */ /* 0x0001e40000100800 */
[----:B0-----:R-:W-:-:S05]  /*3730*/  IABS R29, c[0x0][0x17c] ;  /* 0x00005f00001d7a13 */ /* 0x001fca0000000000 */
[--C-:B------:R-:W-:Y:S01]  /*3740*/  @!P5 IMAD.IADD R0, R0, 0x1, -R29.reuse ;  /* 0x000000010000d824 */ /* 0x100fe200078e0a1d */
[----:B------:R-:W-:Y:S01]  /*3750*/  ISETP.GT.U32.AND P5, PT, R29, R2, PT ;  /* 0x000000021d00720c */ /* 0x000fe20003fa4070 */
[--C-:B------:R-:W-:Y:S02]  /*3760*/  @!P6 IMAD.IADD R11, R11, 0x1, -R29.reuse ;  /* 0x000000010b0be824 */ /* 0x100fe400078e0a1d */
[--C-:B------:R-:W-:Y:S02]  /*3770*/  @!P4 IMAD.IADD R10, R10, 0x1, -R29.reuse ;  /* 0x000000010a0ac824 */ /* 0x100fe400078e0a1d */
[--C-:B------:R-:W-:Y:S01]  /*3780*/  @!P0 IMAD.IADD R9, R9, 0x1, -R29.reuse ;  /* 0x0000000109098824 */ /* 0x100fe200078e0a1d */
[----:B------:R0:W-:Y:S01]  /*3790*/  STL [R1+0x28], R11 ;  /* 0x0000280b01007387 */ /* 0x0001e20000100800 */
[--C-:B------:R-:W-:Y:S02]  /*37a0*/  @!P1 IMAD.IADD R8, R8, 0x1, -R29.reuse ;  /* 0x0000000108089824 */ /* 0x100fe400078e0a1d */
[----:B------:R-:W-:-:S02]  /*37b0*/  @!P2 IMAD.IADD R7, R7, 0x1, -R29 ;  /* 0x000000010707a824 */ /* 0x000fc400078e0a1d */
[--C-:B------:R-:W-:Y:S01]  /*37c0*/  @!P3 IMAD.IADD R23, R23, 0x1, -R29.reuse ;  /* 0x000000011717b824 */ /* 0x100fe200078e0a1d */
[----:B0-----:R-:W4:Y:S04]  /*37d0*/  LDL.LU R11, [R1+0xc10] ;  /* 0x000c1000010b7983 */ /* 0x001f280000300800 */
[----:B------:R0:W-:Y:S01]  /*37e0*/  STL [R1+0x24], R10 ;  /* 0x0000240a01007387 */ /* 0x0001e20000100800 */
[----:B------:R-:W-:-:S03]  /*37f0*/  @!P5 IMAD.IADD R2, R2, 0x1, -R29 ;  /* 0x000000010202d824 */ /* 0x000fc600078e0a1d */
[----:B0-----:R-:W5:Y:S04]  /*3800*/  LDL.LU R10, [R1+0xc0c] ;  /* 0x000c0c00010a7983 */ /* 0x001f680000300800 */
[----:B------:R0:W-:Y:S04]  /*3810*/  STL [R1+0x20], R9 ;  /* 0x0000200901007387 */ /* 0x0001e80000100800 */
[----:B0-----:R-:W2:Y:S04]  /*3820*/  LDL.LU R9, [R1+0xc08] ;  /* 0x000c080001097983 */ /* 0x001ea80000300800 */
[----:B------:R0:W-:Y:S04]  /*3830*/  STL [R1+0x1c], R8 ;  /* 0x00001c0801007387 */ /* 0x0001e80000100800 */
[----:B0-----:R-:W2:Y:S04]  /*3840*/  LDL.LU R8, [R1+0xc04] ;  /* 0x000c040001087983 */ /* 0x001ea80000300800 */
[----:B------:R0:W-:Y:S04]  /*3850*/  STL [R1+0x18], R7 ;  /* 0x0000180701007387 */ /* 0x0001e80000100800 */
[----:B0-----:R-:W3:Y:S04]  /*3860*/  LDL.LU R7, [R1+0xc00] ;  /* 0x000c000001077983 */ /* 0x001ee80000300800 */
[----:B------:R-:W-:Y:S04]  /*3870*/  STL [R1+0xbd4], R23 ;  /* 0x000bd41701007387 */ /* 0x000fe80000100800 */
[----:B------:R0:W-:Y:S04]  /*3880*/  STL [R1+0x10], R2 ;  /* 0x0000100201007387 */ /* 0x0001e80000100800 */
[----:B0-----:R-:W3:Y:S01]  /*3890*/  LDL.LU R2, [R1+0xbfc] ;  /* 0x000bfc0001027983 */ /* 0x001ee20000300800 */
[----:B------:R-:W-:-:S02]  /*38a0*/  ISETP.GT.U32.AND P6, PT, R29, R3, PT ;  /* 0x000000031d00720c */ /* 0x000fc40003fc4070 */
[----:B------:R-:W-:-:S11]  /*38b0*/  ISETP.GT.U32.AND P4, PT, R29, R0, PT ;  /* 0x000000001d00720c */ /* 0x000fd60003f84070 */
[--C-:B------:R-:W-:Y:S02]  /*38c0*/  @!P6 IMAD.IADD R3, R3, 0x1, -R29.reuse ;  /* 0x000000010303e824 */ /* 0x100fe400078e0a1d */
[----:B------:R-:W-:-:S03]  /*38d0*/  @!P4 IMAD.IADD R0, R0, 0x1, -R29 ;  /* 0x000000010000c824 */ /* 0x000fc600078e0a1d */
[----:B------:R0:W-:Y:S01]  /*38e0*/  STL [R1+0xc], R3 ;  /* 0x00000c0301007387 */ /* 0x0001e20000100800 */
[----:B------:R-:W-:-:S03]  /*38f0*/  ISETP.GT.U32.AND P0, PT, R29, R4, PT ;  /* 0x000000041d00720c */ /* 0x000fc60003f04070 */
[----:B0-----:R-:W4:Y:S01]  /*3900*/  LDL.LU R3, [R1+0xbf8] ;  /* 0x000bf80001037983 */ /* 0x001f220000300800 */
[C---:B------:R-:W-:Y:S02]  /*3910*/  ISETP.GT.U32.AND P1, PT, R29.reuse, R5, PT ;  /* 0x000000051d00720c */ /* 0x040fe40003f24070 */
[C---:B------:R-:W-:Y:S02]  /*3920*/  ISETP.GT.U32.AND P2, PT, R29.reuse, R6, PT ;  /* 0x000000061d00720c */ /* 0x040fe40003f44070 */
[----:B------:R-:W-:-:S05]  /*3930*/  ISETP.GT.U32.AND P3, PT, R29, R28, PT ;  /* 0x0000001c1d00720c */ /* 0x000fca0003f64070 */
[----:B------:R-:W-:-:S05]  /*3940*/  @!P0 IMAD.IADD R4, R4, 0x1, -R29 ;  /* 0x0000000104048824 */ /* 0x000fca00078e0a1d */
[----:B------:R0:W-:Y:S01]  /*3950*/  STL [R1+0x8], R4 ;  /* 0x0000080401007387 */ /* 0x0001e20000100800 */
[--C-:B------:R-:W-:Y:S02]  /*3960*/  @!P1 IMAD.IADD R5, R5, 0x1, -R29.reuse ;  /* 0x0000000105059824 */ /* 0x100fe400078e0a1d */
[--C-:B------:R-:W-:Y:S02]  /*3970*/  @!P2 IMAD.IADD R6, R6, 0x1, -R29.reuse ;  /* 0x000000010606a824 */ /* 0x100fe400078e0a1d */
[----:B------:R-:W-:Y:S01]  /*3980*/  @!P3 IMAD.IADD R28, R28, 0x1, -R29 ;  /* 0x000000011c1cb824 */ /* 0x000fe200078e0a1d */
[----:B0-----:R-:W5:Y:S04]  /*3990*/  LDL.LU R4, [R1+0xbf4] ;  /* 0x000bf40001047983 */ /* 0x001f680000300800 */
[----:B------:R0:W-:Y:S04]  /*39a0*/  STL [R1+0x4], R5 ;  /* 0x0000040501007387 */ /* 0x0001e80000100800 */
[----:B0-----:R-:W5:Y:S04]  /*39b0*/  LDL.LU R5, [R1+0xbf0] ;  /* 0x000bf00001057983 */ /* 0x001f680000300800 */
[----:B------:R0:W-:Y:S04]  /*39c0*/  STL [R1], R6 ;  /* 0x0000000601007387 */ /* 0x0001e80000100800 */
[----:B0-----:R-:W5:Y:S04]  /*39d0*/  LDL.LU R6, [R1+0xbec] ;  /* 0x000bec0001067983 */ /* 0x001f680000300800 */
[----:B------:R-:W-:Y:S04]  /*39e0*/  STL [R1+0xbbc], R28 ;  /* 0x000bbc1c01007387 */ /* 0x000fe80000100800 */
[----:B------:R-:W-:Y:S01]  /*39f0*/  STL [R1+0xbb8], R0 ;  /* 0x000bb80001007387 */ /* 0x000fe20000100800 */
[----:B--2---:R-:W-:-:S13]  /*3a00*/  ISETP.GT.U32.AND P4, PT, R29, R8, PT ;  /* 0x000000081d00720c */ /* 0x004fda0003f84070 */
[----:B------:R-:W-:Y:S01]  /*3a10*/  @!P4 IMAD.IADD R8, R8, 0x1, -R29 ;  /* 0x000000010808c824 */ /* 0x000fe200078e0a1d */
[----:B---3--:R-:W-:-:S13]  /*3a20*/  ISETP.GT.U32.AND P5, PT, R29, R2, PT ;  /* 0x000000021d00720c */ /* 0x008fda0003fa4070 */
[----:B------:R-:W-:-:S05]  /*3a30*/  @!P5 IMAD.IADD R2, R2, 0x1, -R29 ;  /* 0x000000010202d824 */ /* 0x000fca00078e0a1d */
[----:B------:R-:W-:-:S13]  /*3a40*/  ISETP.GT.U32.AND P4, PT, R29, R2, PT ;  /* 0x000000021d00720c */ /* 0x000fda0003f84070 */
[----:B------:R-:W-:-:S05]  /*3a50*/  @!P4 IMAD.IADD R2, R2, 0x1, -R29 ;  /* 0x000000010202c824 */ /* 0x000fca00078e0a1d */
[----:B------:R0:W-:Y:S04]  /*3a60*/  STL [R1+0xbb4], R2 ;  /* 0x000bb40201007387 */ /* 0x0001e80000100800 */
[----:B0-----:R-:W2:Y:S01]  /*3a70*/  LDL R2, [R1+0x9e0] ;  /* 0x0009e00001027983 */ /* 0x001ea20000100800 */
[C---:B----4-:R-:W-:Y:S02]  /*3a80*/  ISETP.GT.U32.AND P6, PT, R29.reuse, R3, PT ;  /* 0x000000031d00720c */ /* 0x050fe40003fc4070 */
[----:B------:R-:W-:-:S11]  /*3a90*/  ISETP.GT.U32.AND P5, PT, R29, R9, PT ;  /* 0x000000091d00720c */ /* 0x000fd60003fa4070 */
[--C-:B------:R-:W-:Y:S02]  /*3aa0*/  @!P6 IMAD.IADD R3, R3, 0x1, -R29.reuse ;  /* 0x000000010303e824 */ /* 0x100fe400078e0a1d */
[----:B------:R-:W-:-:S03]  /*3ab0*/  @!P5 IMAD.IADD R9, R9, 0x1, -R29 ;  /* 0x000000010909d824 */ /* 0x000fc600078e0a1d */
[----:B------:R-:W-:-:S13]  /*3ac0*/  ISETP.GT.U32.AND P5, PT, R29, R3, PT ;  /* 0x000000031d00720c */ /* 0x000fda0003fa4070 */
[--C-:B------:R-:W-:Y:S01]  /*3ad0*/  @!P5 IMAD.IADD R3, R3, 0x1, -R29.reuse ;  /* 0x000000010303d824 */ /* 0x100fe200078e0a1d */
[C---:B-----5:R-:W-:Y:S02]  /*3ae0*/  ISETP.GT.U32.AND P0, PT, R29.reuse, R4, PT ;  /* 0x000000041d00720c */ /* 0x060fe40003f04070 */
[C---:B------:R-:W-:Y:S02]  /*3af0*/  ISETP.GT.U32.AND P1, PT, R29.reuse, R5, PT ;  /* 0x000000051d00720c */ /* 0x040fe40003f24070 */
[C---:B------:R-:W-:Y:S01]  /*3b00*/  ISETP.GT.U32.AND P2, PT, R29.reuse, R6, PT ;  /* 0x000000061d00720c */ /* 0x040fe20003f44070 */
[----:B--2---:R-:W-:Y:S04]  /*3b10*/  STL [R1+0xbe0], R2 ;  /* 0x000be00201007387 */ /* 0x004fe80000100800 */
[----:B------:R0:W-:Y:S04]  /*3b20*/  STL [R1+0xbc0], R3 ;  /* 0x000bc00301007387 */ /* 0x0001e80000100800 */
[----:B0-----:R-:W2:Y:S01]  /*3b30*/  LDL R3, [R1+0x9ec] ;  /* 0x0009ec0001037983 */ /* 0x001ea20000100800 */
[C---:B------:R-:W-:Y:S01]  /*3b40*/  ISETP.GT.U32.AND P3, PT, R29.reuse, R7, PT ;  /* 0x000000071d00720c */ /* 0x040fe20003f64070 */
[--C-:B------:R-:W-:Y:S01]  /*3b50*/  @!P0 IMAD.IADD R4, R4, 0x1, -R29.reuse ;  /* 0x0000000104048824 */ /* 0x100fe200078e0a1d */
[----:B------:R-:W-:Y:S01]  /*3b60*/  ISETP.GT.U32.AND P6, PT, R29, R10, PT ;  /* 0x0000000a1d00720c */ /* 0x000fe20003fc4070 */
[--C-:B------:R-:W-:Y:S01]  /*3b70*/  @!P1 IMAD.IADD R5, R5, 0x1, -R29.reuse ;  /* 0x0000000105059824 */ /* 0x100fe200078e0a1d */
[C---:B------:R-:W-:Y:S01]  /*3b80*/  ISETP.GT.U32.AND P0, PT, R29.reuse, R11, PT ;  /* 0x0000000b1d00720c */ /* 0x040fe20003f04070 */
[----:B------:R-:W-:Y:S01]  /*3b90*/  @!P2 IMAD.IADD R6, R6, 0x1, -R29 ;  /* 0x000000010606a824 */ /* 0x000fe200078e0a1d */
[----:B------:R-:W-:-:S02]  /*3ba0*/  ISETP.GT.U32.AND P1, PT, R29, R12, PT ;  /* 0x0000000c1d00720c */ /* 0x000fc40003f24070 */
[----:B------:R-:W-:-:S05]  /*3bb0*/  ISETP.GT.U32.AND P2, PT, R29, R13, PT ;  /* 0x0000000d1d00720c */ /* 0x000fca0003f44070 */
[--C-:B------:R-:W-:Y:S01]  /*3bc0*/  @!P3 IMAD.IADD R7, R7, 0x1, -R29.reuse ;  /* 0x000000010707b824 */ /* 0x100fe200078e0a1d */
[C---:B------:R-:W-:Y:S01]  /*3bd0*/  ISETP.GT.U32.AND P3, PT, R29.reuse, R14, PT ;  /* 0x0000000e1d00720c */ /* 0x040fe20003f64070 */
[--C-:B------:R-:W-:Y:S01]  /*3be0*/  @!P6 IMAD.IADD R10, R10, 0x1, -R29.reuse ;  /* 0x000000010a0ae824 */ /* 0x100fe200078e0a1d */
[----:B------:R-:W-:Y:S01]  /*3bf0*/  ISETP.GT.U32.AND P6, PT, R29, R4, PT ;  /* 0x000000041d00720c */ /* 0x000fe20003fc4070 */
[--C-:B------:R-:W-:Y:S01]  /*3c00*/  @!P0 IMAD.IADD R11, R11, 0x1, -R29.reuse ;  /* 0x000000010b0b8824 */ /* 0x100fe200078e0a1d */
[C---:B------:R-:W-:Y:S01]  /*3c10*/  ISETP.GT.U32.AND P0, PT, R29.reuse, R5, PT ;  /* 0x000000051d00720c */ /* 0x040fe20003f04070 */
[--C-:B------:R-:W-:Y:S01]  /*3c20*/  @!P1 IMAD.IADD R12, R12, 0x1, -R29.reuse ;  /* 0x000000010c0c9824 */ /* 0x100fe200078e0a1d */
[----:B------:R-:W-:Y:S01]  /*3c30*/  ISETP.GT.U32.AND P1, PT, R29, R6, PT ;  /* 0x000000061d00720c */ /* 0x000fe20003f24070 */
[----:B------:R-:W-:Y:S01]  /*3c40*/  @!P2 IMAD.IADD R13, R13, 0x1, -R29 ;  /* 0x000000010d0da824 */ /* 0x000fe200078e0a1d */
[----:B------:R-:W-:-:S05]  /*3c50*/  ISETP.GT.U32.AND P2, PT, R29, R7, PT ;  /* 0x000000071d00720c */ /* 0x000fca0003f44070 */
[--C-:B------:R-:W-:Y:S01]  /*3c60*/  @!P3 IMAD.IADD R14, R14, 0x1, -R29.reuse ;  /* 0x000000010e0eb824 */ /* 0x100fe200078e0a1d */
[----:B------:R-:W-:Y:S01]  /*3c70*/  ISETP.GT.U32.AND P3, PT, R29, R8, PT ;  /* 0x000000081d00720c */ /* 0x000fe20003f64070 */
[--C-:B------:R-:W-:Y:S02]  /*3c80*/  @!P6 IMAD.IADD R4, R4, 0x1, -R29.reuse ;  /* 0x000000010404e824 */ /* 0x100fe400078e0a1d */
[--C-:B------:R-:W-:Y:S02]  /*3c90*/  @!P0 IMAD.IADD R5, R5, 0x1, -R29.reuse ;  /* 0x0000000105058824 */ /* 0x100fe400078e0a1d */
[--C-:B------:R-:W-:Y:S02]  /*3ca0*/  @!P1 IMAD.IADD R6, R6, 0x1, -R29.reuse ;  /* 0x0000000106069824 */ /* 0x100fe400078e0a1d */
[----:B------:R-:W-:-:S06]  /*3cb0*/  @!P2 IMAD.IADD R7, R7, 0x1, -R29 ;  /* 0x000000010707a824 */ /* 0x000fcc00078e0a1d */
[----:B------:R-:W-:Y:S01]  /*3cc0*/  @!P3 IMAD.IADD R8, R8, 0x1, -R29 ;  /* 0x000000010808b824 */ /* 0x000fe200078e0a1d */
[----:B--2---:R-:W-:Y:S04]  /*3cd0*/  STL [R1+0xbe4], R3 ;  /* 0x000be40301007387 */ /* 0x004fe80000100800 */
[----:B------:R-:W-:Y:S04]  /*3ce0*/  STL [R1+0xbc4], R4 ;  /* 0x000bc40401007387 */ /* 0x000fe80000100800 */
[----:B------:R-:W-:Y:S04]  /*3cf0*/  STL [R1+0xbc8], R5 ;  /* 0x000bc80501007387 */ /* 0x000fe80000100800 */
[----:B------:R-:W-:Y:S04]  /*3d00*/  STL [R1+0xbcc], R6 ;  /* 0x000bcc0601007387 */ /* 0x000fe80000100800 */
[----:B------:R-:W-:Y:S04]  /*3d10*/  STL [R1+0xbd0], R7 ;  /* 0x000bd00701007387 */ /* 0x000fe80000100800 */
[----:B------:R-:W2:Y:S04]  /*3d20*/  LDL.LU R2, [R1+0xa4] ;  /* 0x0000a40001027983 */ /* 0x000ea80000300800 */
[----:B------:R0:W-:Y:S04]  /*3d30*/  STL [R1+0xbd8], R8 ;  /* 0x000bd80801007387 */ /* 0x0001e80000100800 */
[----:B0-----:R-:W3:Y:S01]  /*3d40*/  LDL.LU R8, [R1+0x94] ;  /* 0x0000940001087983 */ /* 0x001ee20000300800 */
[----:B------:R-:W-:-:S02]  /*3d50*/  ISETP.GT.U32.AND P4, PT, R29, R9, PT ;  /* 0x000000091d00720c */ /* 0x000fc40003f84070 */
[C---:B------:R-:W-:Y:S02]  /*3d60*/  ISETP.GT.U32.AND P5, PT, R29.reuse, R10, PT ;  /* 0x0000000a1d00720c */ /* 0x040fe40003fa4070 */
[C---:B------:R-:W-:Y:S02]  /*3d70*/  ISETP.GT.U32.AND P0, PT, R29.reuse, R11, PT ;  /* 0x0000000b1d00720c */ /* 0x040fe40003f04070 */
[C---:B------:R-:W-:Y:S02]  /*3d80*/  ISETP.GT.U32.AND P1, PT, R29.reuse, R12, PT ;  /* 0x0000000c1d00720c */ /* 0x040fe40003f24070 */
[C---:B------:R-:W-:Y:S02]  /*3d90*/  ISETP.GT.U32.AND P2, PT, R29.reuse, R13, PT ;  /* 0x0000000d1d00720c */ /* 0x040fe40003f44070 */
[C---:B------:R-:W-:Y:S02]  /*3da0*/  ISETP.GT.U32.AND P6, PT, R29.reuse, R14, PT ;  /* 0x0000000e1d00720c */ /* 0x040fe40003fc4070 */
[----:B------:R-:W-:Y:S01]  /*3db0*/  ISETP.GT.U32.AND P3, PT, R29, R15, PT ;  /* 0x0000000f1d00720c */ /* 0x000fe20003f64070 */
        /* <DEDUP_REMOVED lines=21> */
[----:B------:R-:W-:Y:S01]  /*3f10*/  ISETP.GT.U32.AND P1, PT, R29, R27, PT ;  /* 0x0000001b1d00720c */ /* 0x000fe20003f24070 */
[----:B------:R0:W-:Y:S01]  /*3f20*/  STL [R1+0xbdc], R9 ;  /* 0x000bdc0901007387 */ /* 0x0001e20000100800 */
[----:B------:R-:W-:-:S02]  /*3f30*/  @!P2 IMAD.IADD R20, R20, 0x1, -R29 ;  /* 0x000000011414a824 */ /* 0x000fc400078e0a1d */
[--C-:B------:R-:W-:Y:S01]  /*3f40*/  @!P6 IMAD.IADD R21, R21, 0x1, -R29.reuse ;  /* 0x000000011515e824 */ /* 0x100fe200078e0a1d */
[C---:B------:R-:W-:Y:S01]  /*3f50*/  ISETP.GT.U32.AND P6, PT, R29.reuse, R15, PT ;  /* 0x0000000f1d00720c */ /* 0x040fe20003fc4070 */
[--C-:B------:R-:W-:Y:S01]  /*3f60*/  @!P3 IMAD.IADD R22, R22, 0x1, -R29.reuse ;  /* 0x000000011616b824 */ /* 0x100fe200078e0a1d */
[----:B------:R-:W-:Y:S01]  /*3f70*/  ISETP.GT.U32.AND P3, PT, R29, R16, PT ;  /* 0x000000101d00720c */ /* 0x000fe20003f64070 */
[--C-:B------:R-:W-:Y:S01]  /*3f80*/  @!P4 IMAD.IADD R24, R24, 0x1, -R29.reuse ;  /* 0x000000011818c824 */ /* 0x100fe200078e0a1d */
[----:B0-----:R-:W-:Y:S01]  /*3f90*/  IABS R9, c[0x0][0x178] ;  /* 0x00005e0000097a13 */ /* 0x001fe20000000000 */
[--C-:B------:R-:W-:Y:S01]  /*3fa0*/  @!P5 IMAD.IADD R25, R25, 0x1, -R29.reuse ;  /* 0x000000011919d824 */ /* 0x100fe200078e0a1d */
[C---:B------:R-:W-:Y:S01]  /*3fb0*/  ISETP.GT.U32.AND P4, PT, R29.reuse, R17, PT ;  /* 0x000000111d00720c */ /* 0x040fe20003f84070 */
[--C-:B------:R-:W-:Y:S01]  /*3fc0*/  @!P0 IMAD.IADD R26, R26, 0x1, -R29.reuse ;  /* 0x000000011a1a8824 */ /* 0x100fe200078e0a1d */
[----:B------:R-:W-:Y:S01]  /*3fd0*/  ISETP.GT.U32.AND P5, PT, R29, R18, PT ;  /* 0x000000121d00720c */ /* 0x000fe20003fa4070 */
[----:B------:R-:W-:Y:S01]  /*3fe0*/  @!P1 IMAD.IADD R27, R27, 0x1, -R29 ;  /* 0x000000011b1b9824 */ /* 0x000fe200078e0a1d */
[----:B------:R-:W-:-:S02]  /*3ff0*/  ISETP.GT.U32.AND P0, PT, R29, R19, PT ;  /* 0x000000131d00720c */ /* 0x000fc40003f04070 */
[----:B------:R-:W-:Y:S01]  /*4000*/  ISETP.GT.U32.AND P1, PT, R29, R20, PT ;  /* 0x000000141d00720c */ /* 0x000fe20003f24070 */
[----:B------:R-:W0:Y:S01]  /*4010*/  S2R R23, SR_TID.X ;  /* 0x0000000000177919 */ /* 0x000e220000002100 */
[--C-:B------:R-:W-:Y:S01]  /*4020*/  @!P6 IMAD.IADD R15, R15, 0x1, -R29.reuse ;  /* 0x000000010f0fe824 */ /* 0x100fe200078e0a1d */
[C---:B------:R-:W-:Y:S01]  /*4030*/  ISETP.GT.U32.AND P6, PT, R29.reuse, R27, PT ;  /* 0x0000001b1d00720c */ /* 0x040fe20003fc4070 */
[--C-:B------:R-:W-:Y:S01]  /*4040*/  @!P3 IMAD.IADD R16, R16, 0x1, -R29.reuse ;  /* 0x000000011010b824 */ /* 0x100fe200078e0a1d */
[----:B------:R-:W-:Y:S02]  /*4050*/  ISETP.GT.U32.AND P3, PT, R29, R22, PT ;  /* 0x000000161d00720c */ /* 0x000fe40003f64070 */
[--C-:B------:R-:W-:Y:S01]  /*4060*/  @!P4 IMAD.IADD R17, R17, 0x1, -R29.reuse ;  /* 0x000000011111c824 */ /* 0x100fe200078e0a1d */
[C---:B------:R-:W-:Y:S01]  /*4070*/  ISETP.GT.U32.AND P4, PT, R29.reuse, R24, PT ;  /* 0x000000181d00720c */ /* 0x040fe20003f84070 */
[--C-:B------:R-:W-:Y:S01]  /*4080*/  @!P5 IMAD.IADD R18, R18, 0x1, -R29.reuse ;  /* 0x000000011212d824 */ /* 0x100fe200078e0a1d */
[----:B------:R-:W-:Y:S01]  /*4090*/  ISETP.GT.U32.AND P5, PT, R29, R25, PT ;  /* 0x000000191d00720c */ /* 0x000fe20003fa4070 */
[--C-:B------:R-:W-:Y:S01]  /*40a0*/  @!P0 IMAD.IADD R19, R19, 0x1, -R29.reuse ;  /* 0x0000000113138824 */ /* 0x100fe200078e0a1d */
[----:B------:R-:W-:Y:S01]  /*40b0*/  ISETP.GT.U32.AND P0, PT, R29, R26, PT ;  /* 0x0000001a1d00720c */ /* 0x000fe20003f04070 */
[----:B------:R-:W-:-:S02]  /*40c0*/  @!P1 IMAD.IADD R20, R20, 0x1, -R29 ;  /* 0x0000000114149824 */ /* 0x000fc400078e0a1d */
[----:B------:R-:W-:Y:S01]  /*40d0*/  IMAD.MOV.U32 R28, RZ, RZ, 0x7f ;  /* 0x0000007fff1c7424 */ /* 0x000fe200078e00ff */
[----:B------:R1:W-:Y:S04]  /*40e0*/  STL [R1+0xbe8], R10 ;  /* 0x000be80a01007387 */ /* 0x0003e80000100800 */
[----:B------:R-:W-:Y:S01]  /*40f0*/  IADD3 R28, R28, c[0x0][0x180], RZ ;  /* 0x000060001c1c7a10 */ /* 0x000fe20007ffe0ff */
[----:B------:R-:W4:Y:S01]  /*4100*/  LDL R0, [R1+0xa44] ;  /* 0x000a440001007983 */ /* 0x000f220000100800 */
[----:B0-----:R-:W-:Y:S01]  /*4110*/  LOP3.LUT R23, R23, 0x7, RZ, 0xc0, !PT ;  /* 0x0000000717177812 */ /* 0x001fe200078ec0ff */
[----:B-1----:R-:W-:Y:S01]  /*4120*/  IMAD.MOV.U32 R10, RZ, RZ, 0x7f ;  /* 0x0000007fff0a7424 */ /* 0x002fe200078e00ff */
[----:B------:R-:W-:Y:S01]  /*4130*/  SHF.R.S32.HI R3, RZ, 0x1f, R28 ;  /* 0x0000001fff037819 */ /* 0x000fe2000001141c */
[----:B------:R-:W5:Y:S02]  /*4140*/  LDL R7, [R1+0xa50] ;  /* 0x000a500001077983 */ /* 0x000f640000100800 */
[----:B------:R-:W-:Y:S01]  /*4150*/  IMAD R23, R23, 0x110, RZ ;  /* 0x0000011017177824 */ /* 0x000fe200078e02ff */
[----:B------:R-:W-:Y:S01]  /*4160*/  IADD3 R10, R10, c[0x0][0x180], RZ ;  /* 0x000060000a0a7a10 */ /* 0x000fe20007ffe0ff */
[----:B------:R-:W5:Y:S03]  /*4170*/  LDL R28, [R1+0xa58] ;  /* 0x000a5800011c7983 */ /* 0x000f660000100800 */
[----:B------:R-:W-:Y:S01]  /*4180*/  LEA.HI R3, R3, R10, RZ, 0x7 ;  /* 0x0000000a03037211 */ /* 0x000fe200078f38ff */
[----:B------:R-:W5:Y:S04]  /*4190*/  LDL R6, [R1+0xa54] ;  /* 0x000a540001067983 */ /* 0x000f680000100800 */
[----:B------:R-:W5:Y:S04]  /*41a0*/  LDL R5, [R1+0xa4c] ;  /* 0x000a4c0001057983 */ /* 0x000f680000100800 */
[----:B------:R-:W5:Y:S04]  /*41b0*/  LDL.LU R10, [R1+0xbe8] ;  /* 0x000be800010a7983 */ /* 0x000f680000300800 */
[----:B------:R-:W5:Y:S01]  /*41c0*/  LDL.LU R3, [R1+0xbe4] ;  /* 0x000be40001037983 */ /* 0x000f620000300800 */
[----:B---3--:R-:W-:-:S13]  /*41d0*/  ISETP.GT.U32.AND P2, PT, R9, R8, PT ;  /* 0x000000080900720c */ /* 0x008fda0003f44070 */
[----:B------:R-:W-:Y:S01]  /*41e0*/  @!P2 IMAD.IADD R8, R8, 0x1, -R9 ;  /* 0x000000010808a824 */ /* 0x000fe200078e0a09 */
[----:B------:R-:W-:Y:S02]  /*41f0*/  ISETP.GT.U32.AND P2, PT, R29, R21, PT ;  /* 0x000000151d00720c */ /* 0x000fe40003f44070 */
[----:B------:R-:W0:Y:S01]  /*4200*/  S2R R29, SR_TID.X ;  /* 0x00000000001d7919 */ /* 0x000e220000002100 */
[----:B--2---:R-:W-:Y:S01]  /*4210*/  LOP3.LUT R4, R23, R2, RZ, 0x3c, !PT ;  /* 0x0000000217047212 */ /* 0x004fe200078e3cff */
[----:B0-----:R-:W-:-:S05]  /*4220*/  IMAD.SHL.U32 R2, R29, 0x2, RZ ;  /* 0x000000021d027824 */ /* 0x001fca00078e00ff */
[----:B------:R-:W-:Y:S02]  /*4230*/  LOP3.LUT R23, R23, 0x30, R2, 0x78, !PT ;  /* 0x0000003017177812 */ /* 0x000fe400078e7802 */
[----:B------:R-:W2:Y:S01]  /*4240*/  LDL.LU R2, [R1+0xbe0] ;  /* 0x000be00001027983 */ /* 0x000ea20000300800 */
[----:B------:R-:W-:Y:S01]  /*4250*/  ISETP.GT.U32.AND P1, PT, R9, R8, PT ;  /* 0x000000080900720c */ /* 0x000fe20003f24070 */
[----:B------:R-:W-:Y:S02]  /*4260*/  IMAD.SHL.U32 R29, R29, 0x80, RZ ;  /* 0x000000801d1d7824 */ /* 0x000fe400078e00ff */
[----:B------:R-:W3:Y:S03]  /*4270*/  LDL R23, [R1+0xa48] ;  /* 0x000a480001177983 */ /* 0x000ee60000100800 */
[----:B------:R-:W-:Y:S02]  /*4280*/  LOP3.LUT R4, R4, 0x800, R29, 0xf8, !PT ;  /* 0x0000080004047812 */ /* 0x000fe400078ef81d */
[----:B------:R-:W-:-:S05]  /*4290*/  IABS R29, c[0x0][0x17c] ;  /* 0x00005f00001d7a13 */ /* 0x000fca0000000000 */
[----:B------:R-:W-:Y:S01]  /*42a0*/  @!P1 IMAD.IADD R8, R8, 0x1, -R9 ;  /* 0x0000000108089824 */ /* 0x000fe200078e0a09 */
[----:B------:R0:W-:Y:S01]  /*42b0*/  STL [R1+0x1f0], R4 ;  /* 0x0001f00401007387 */ /* 0x0001e20000100800 */
[--C-:B------:R-:W-:Y:S02]  /*42c0*/  @!P2 IMAD.IADD R21, R21, 0x1, -R29.reuse ;  /* 0x000000011515a824 */ /* 0x100fe400078e0a1d */
[--C-:B------:R-:W-:Y:S02]  /*42d0*/  @!P3 IMAD.IADD R22, R22, 0x1, -R29.reuse ;  /* 0x000000011616b824 */ /* 0x100fe400078e0a1d */
[--C-:B------:R-:W-:Y:S02]  /*42e0*/  @!P5 IMAD.IADD R25, R25, 0x1, -R29.reuse ;  /* 0x000000011919d824 */ /* 0x100fe400078e0a1d */
[--C-:B------:R-:W-:Y:S02]  /*42f0*/  @!P4 IMAD.IADD R24, R24, 0x1, -R29.reuse ;  /* 0x000000011818c824 */ /* 0x100fe400078e0a1d */
[--C-:B------:R-:W-:Y:S01]  /*4300*/  @!P0 IMAD.IADD R26, R26, 0x1, -R29.reuse ;  /* 0x000000011a1a8824 */ /* 0x100fe200078e0a1d */
[----:B0-----:R-:W3:Y:S01]  /*4310*/  LDL R4, [R1+0xa34] ;  /* 0x000a340001047983 */ /* 0x001ee20000100800 */
[----:B------:R-:W-:Y:S01]  /*4320*/  @!P6 IMAD.IADD R27, R27, 0x1, -R29 ;  /* 0x000000011b1be824 */ /* 0x000fe200078e0a1d */
[----:B----4-:R-:W-:-:S02]  /*4330*/  ISETP.GE.AND P5, PT, R0, RZ, PT ;  /* 0x000000ff0000720c */ /* 0x010fc40003fa6270 */
[----:B------:R-:W4:Y:S04]  /*4340*/  LDL R29, [R1+0xa38] ;  /* 0x000a3800011d7983 */ /* 0x000f280000100800 */
[----:B------:R-:W3:Y:S01]  /*4350*/  LDL R0, [R1+0xa30] ;  /* 0x000a300001007983 */ /* 0x000ee20000100800 */
[----:B-----5:R-:W-:-:S03]  /*4360*/  ISETP.GE.AND P3, PT, R3, RZ, PT ;  /* 0x000000ff0300720c */ /* 0x020fc60003f66270 */
[----:B------:R-:W5:Y:S01]  /*4370*/  LDL R3, [R1+0xa3c] ;  /* 0x000a3c0001037983 */ /* 0x000f620000100800 */
[----:B--2---:R-:W-:-:S03]  /*4380*/  ISETP.GE.AND P2, PT, R2, RZ, PT ;  /* 0x000000ff0200720c */ /* 0x004fc60003f46270 */
[----:B------:R-:W2:Y:S04]  /*4390*/  LDL R2, [R1+0xa40] ;  /* 0x000a400001027983 */ /* 0x000ea80000100800 */
[----:B------:R0:W-:Y:S04]  /*43a0*/  STL [R1+0x94], R8 ;  /* 0x0000940801007387 */ /* 0x0001e80000100800 */
[----:B0-----:R-:W2:Y:S01]  /*43b0*/  LDL.LU R8, [R1+0x8c] ;  /* 0x00008c0001087983 */ /* 0x001ea20000300800 */
[----:B------:R-:W-:Y:S02]  /*43c0*/  ISETP.GE.AND P1, PT, R28, RZ, PT ;  /* 0x000000ff1c00720c */ /* 0x000fe40003f26270 */
[----:B------:R-:W-:Y:S01]  /*43d0*/  ISETP.GE.AND P4, PT, R7, RZ, PT ;  /* 0x000000ff0700720c */ /* 0x000fe20003f86270 */
[----:B------:R-:W3:Y:S04]  /*43e0*/  LDL R28, [R1+0xa28] ;  /* 0x000a2800011c7983 */ /* 0x000ee80000100800 */
[----:B------:R-:W3:Y:S01]  /*43f0*/  LDL.LU R7, [R1+0x88] ;  /* 0x0000880001077983 */ /* 0x000ee20000300800 */
[----:B--2---:R-:W-:Y:S01]  /*4400*/  @!P2 IMAD.MOV R8, RZ, RZ, -R8 ;  /* 0x000000ffff08a224 */ /* 0x004fe200078e0a08 */
[----:B------:R-:W-:-:S02]  /*4410*/  ISETP.GE.AND P2, PT, R6, RZ, PT ;  /* 0x000000ff0600720c */ /* 0x000fc40003f46270 */
[----:B------:R-:W2:Y:S04]  /*4420*/  LDL R6, [R1+0xa2c] ;  /* 0x000a2c0001067983 */ /* 0x000ea80000100800 */
[----:B------:R0:W-:Y:S04]  /*4430*/  STL [R1+0x8c], R8 ;  /* 0x00008c0801007387 */ /* 0x0001e80000100800 */
[----:B0-----:R-:W2:Y:S01]  /*4440*/  LDL.LU R8, [R1+0x84] ;  /* 0x0000840001087983 */ /* 0x001ea20000300800 */
[----:B----4-:R-:W-:Y:S01]  /*4450*/  ISETP.GE.AND P0, PT, R29, RZ, PT ;  /* 0x000000ff1d00720c */ /* 0x010fe20003f06270 */
[----:B---3--:R-:W-:Y:S01]  /*4460*/  @!P3 IMAD.MOV R7, RZ, RZ, -R7 ;  /* 0x000000ffff07b224 */ /* 0x008fe200078e0a07 */
[----:B------:R-:W-:-:S02]  /*4470*/  ISETP.GE.AND P3, PT, R5, RZ, PT ;  /* 0x000000ff0500720c */ /* 0x000fc40003f66270 */
[----:B------:R-:W3:Y:S04]  /*4480*/  LDL R5, [R1+0xa20] ;  /* 0x000a200001057983 */ /* 0x000ee80000100800 */
[----:B------:R0:W-:Y:S04]  /*4490*/  STL [R1+0x88], R7 ;  /* 0x0000880701007387 */ /* 0x0001e80000100800 */
[----:B0-----:R-:W4:Y:S01]  /*44a0*/  LDL.LU R7, [R1+0x80] ;  /* 0x0000800001077983 */ /* 0x001f220000300800 */
[----:B--2---:R-:W-:Y:S01]  /*44b0*/  @!P0 IMAD.MOV R8, RZ, RZ, -R8 ;  /* 0x000000ffff088224 */ /* 0x004fe200078e0a08 */
[----:B------:R-:W-:-:S02]  /*44c0*/  ISETP.GE.AND P0, PT, R23, RZ, PT ;  /* 0x000000ff1700720c */ /* 0x000fc40003f06270 */
[----:B------:R-:W2:Y:S04]  /*44d0*/  LDL R23, [R1+0xa24] ;  /* 0x000a240001177983 */ /* 0x000ea80000100800 */
[----:B------:R0:W-:Y:S04]  /*44e0*/  STL [R1+0x84], R8 ;  /* 0x0000840801007387 */ /* 0x0001e80000100800 */
[----:B0-----:R-:W2:Y:S01]  /*44f0*/  LDL.LU R8, [R1+0x7c] ;  /* 0x00007c0001087983 */ /* 0x001ea20000300800 */
[----:B----4-:R-:W-:Y:S01]  /*4500*/  @!P5 IMAD.MOV R7, RZ, RZ, -R7 ;  /* 0x000000ffff07d224 */ /* 0x010fe200078e0a07 */
[----:B------:R-:W-:-:S02]  /*4510*/  ISETP.GE.AND P5, PT, R2, RZ, PT ;  /* 0x000000ff0200720c */ /* 0x000fc40003fa6270 */
[----:B------:R-:W4:Y:S04]  /*4520*/  LDL R2, [R1+0xa18] ;  /* 0x000a180001027983 */ /* 0x000f280000100800 */
[----:B------:R0:W-:Y:S04]  /*4530*/  STL [R1+0x80], R7 ;  /* 0x0000800701007387 */ /* 0x0001e80000100800 */
[----:B0-----:R-:W3:Y:S01]  /*4540*/  LDL.LU R7, [R1+0x78] ;  /* 0x0000780001077983 */ /* 0x001ee20000300800 */
[----:B--2---:R-:W-:Y:S01]  /*4550*/  @!P4 IMAD.MOV R8, RZ, RZ, -R8 ;  /* 0x000000ffff08c224 */ /* 0x004fe200078e0a08 */
[----:B-----5:R-:W-:-:S02]  /*4560*/  ISETP.GE.AND P4, PT, R3, RZ, PT ;  /* 0x000000ff0300720c */ /* 0x020fc40003f86270 */
[----:B------:R-:W2:Y:S04]  /*4570*/  LDL R3, [R1+0xa1c] ;  /* 0x000a1c0001037983 */ /* 0x000ea80000100800 */
[----:B------:R0:W-:Y:S04]  /*4580*/  STL [R1+0x7c], R8 ;  /* 0x00007c0801007387 */ /* 0x0001e80000100800 */
[----:B0-----:R-:W5:Y:S01]  /*4590*/  LDL.LU R8, [R1+0x74] ;  /* 0x0000740001087983 */ /* 0x001f620000300800 */
[----:B---3--:R-:W-:Y:S01]  /*45a0*/  @!P1 IMAD.MOV R7, RZ, RZ, -R7 ;  /* 0x000000ffff079224 */ /* 0x008fe200078e0a07 */
[----:B------:R-:W-:-:S02]  /*45b0*/  ISETP.GE.AND P1, PT, R4, RZ, PT ;  /* 0x000000ff0400720c */ /* 0x000fc40003f26270 */
[----:B------:R-:W3:Y:S04]  /*45c0*/  LDL R4, [R1+0xa10] ;  /* 0x000a100001047983 */ /* 0x000ee80000100800 */
[----:B------:R0:W-:Y:S04]  /*45d0*/  STL [R1+0x78], R7 ;  /* 0x0000780701007387 */ /* 0x0001e80000100800 */
[----:B0-----:R-:W2:Y:S01]  /*45e0*/  LDL.LU R7, [R1+0x70] ;  /* 0x0000700001077983 */ /* 0x001ea20000300800 */
[----:B-----5:R-:W-:Y:S01]  /*45f0*/  @!P2 IMAD.MOV R8, RZ, RZ, -R8 ;  /* 0x000000ffff08a224 */ /* 0x020fe200078e0a08 */
[----:B------:R-:W-:-:S02]  /*4600*/  ISETP.GE.AND P2, PT, R0, RZ, PT ;  /* 0x000000ff0000720c */ /* 0x000fc40003f46270 */
[----:B------:R-:W5:Y:S04]  /*4610*/  LDL R0, [R1+0xa14] ;  /* 0x000a140001007983 */ /* 0x000f680000100800 */
[----:B------:R0:W-:Y:S04]  /*4620*/  STL [R1+0x74], R8 ;  /* 0x0000740801007387 */ /* 0x0001e80000100800 */
[----:B0-----:R-:W3:Y:S01]  /*4630*/  LDL.LU R8, [R1+0x6c] ;  /* 0x00006c0001087983 */ /* 0x001ee20000300800 */
[----:B--2---:R-:W-:Y:S01]  /*4640*/  @!P3 IMAD.MOV R7, RZ, RZ, -R7 ;  /* 0x000000ffff07b224 */ /* 0x004fe200078e0a07 */
[----:B------:R-:W-:-:S02]  /*4650*/  ISETP.GE.AND P3, PT, R28, RZ, PT ;  /* 0x000000ff1c00720c */ /* 0x000fc40003f66270 */
[----:B------:R-:W2:Y:S04]  /*4660*/  LDL R28, [R1+0xa08] ;  /* 0x000a0800011c7983 */ /* 0x000ea80000100800 */
[----:B------:R0:W-:Y:S04]  /*4670*/  STL [R1+0x70], R7 ;  /* 0x0000700701007387 */ /* 0x0001e80000100800 */
[----:B0-----:R-:W2:Y:S01]  /*4680*/  LDL.LU R7, [R1+0x68] ;  /* 0x0000680001077983 */ /* 0x001ea20000300800 */
[----:B---3--:R-:W-:Y:S01]  /*4690*/  @!P0 IMAD.MOV R8, RZ, RZ, -R8 ;  /* 0x000000ffff088224 */ /* 0x008fe200078e0a08 */
[----:B------:R-:W-:-:S02]  /*46a0*/  ISETP.GE.AND P0, PT, R6, RZ, PT ;  /* 0x000000ff0600720c */ /* 0x000fc40003f06270 */
[----:B------:R-:W3:Y:S04]  /*46b0*/  LDL R6, [R1+0xa0c] ;  /* 0x000a0c0001067983 */ /* 0x000ee80000100800 */
        /* <DEDUP_REMOVED lines=13> */
[----:B----4-:R-:W-:-:S02]  /*4790*/  ISETP.GE.AND P1, PT, R2, RZ, PT ;  /* 0x000000ff0200720c */ /* 0x010fc40003f26270 */
[----:B------:R-:W2:Y:S04]  /*47a0*/  LDL R2, [R1+0x9f8] ;  /* 0x0009f80001027983 */ /* 0x000ea80000100800 */
[----:B------:R0:W-:Y:S04]  /*47b0*/  STL [R1+0x60], R7 ;  /* 0x0000600701007387 */ /* 0x0001e80000100800 */
[----:B0-----:R-:W4:Y:S01]  /*47c0*/  LDL.LU R7, [R1+0x58] ;  /* 0x0000580001077983 */ /* 0x001f220000300800 */
[----:B---3--:R-:W-:Y:S01]  /*47d0*/  @!P2 IMAD.MOV R8, RZ, RZ, -R8 ;  /* 0x000000ffff08a224 */ /* 0x008fe200078e0a08 */
[----:B------:R-:W-:-:S02]  /*47e0*/  ISETP.GE.AND P2, PT, R3, RZ, PT ;  /* 0x000000ff0300720c */ /* 0x000fc40003f46270 */
[----:B------:R-:W3:Y:S04]  /*47f0*/  LDL R3, [R1+0x9fc] ;  /* 0x0009fc0001037983 */ /* 0x000ee80000100800 */
[----:B------:R0:W-:Y:S04]  /*4800*/  STL [R1+0x5c], R8 ;  /* 0x00005c0801007387 */ /* 0x0001e80000100800 */
[----:B0-----:R-:W2:Y:S01]  /*4810*/  LDL.LU R8, [R1+0x54] ;  /* 0x0000540001087983 */ /* 0x001ea20000300800 */
[----:B----4-:R-:W-:Y:S01]  /*4820*/  @!P3 IMAD.MOV R7, RZ, RZ, -R7 ;  /* 0x000000ffff07b224 */ /* 0x010fe200078e0a07 */
[----:B------:R-:W-:-:S02]  /*4830*/  ISETP.GE.AND P3, PT, R4, RZ, PT ;  /* 0x000000ff0400720c */ /* 0x000fc40003f66270 */
[----:B------:R-:W4:Y:S04]  /*4840*/  LDL R4, [R1+0x9f0] ;  /* 0x0009f00001047983 */ /* 0x000f280000100800 */
[----:B------:R0:W-:Y:S04]  /*4850*/  STL [R1+0x58], R7 ;  /* 0x0000580701007387 */ /* 0x0001e80000100800 */
[----:B0-----:R-:W3:Y:S01]  /*4860*/  LDL.LU R7, [R1+0x50] ;  /* 0x0000500001077983 */ /* 0x001ee20000300800 */
[----:B--2---:R-:W-:-:S05]  /*4870*/  @!P0 IMAD.MOV R8, RZ, RZ, -R8 ;  /* 0x000000ffff088224 */ /* 0x004fca00078e0a08 */
[----:B------:R0:W-:Y:S04]  /*4880*/  STL [R1+0x54], R8 ;  /* 0x0000540801007387 */ /* 0x0001e80000100800 */
[----:B0-----:R-:W2:Y:S01]  /*4890*/  LDL.LU R8, [R1+0x4c] ;  /* 0x00004c0001087983 */ /* 0x001ea20000300800 */
[----:B-----5:R-:W-:Y:S01]  /*48a0*/  ISETP.GE.AND P0, PT, R0, RZ, PT ;  /* 0x000000ff0000720c */ /* 0x020fe20003f06270 */
[----:B---3--:R-:W-:Y:S02]  /*48b0*/  @!P5 IMAD.MOV R7, RZ, RZ, -R7 ;  /* 0x000000ffff07d224 */ /* 0x008fe400078e0a07 */
[----:B------:R-:W3:Y:S01]  /*48c0*/  LDL R0, [R1+0x9f4] ;  /* 0x0009f40001007983 */ /* 0x000ee20000100800 */
[----:B------:R-:W-:-:S03]  /*48d0*/  ISETP.GE.AND P5, PT, R28, RZ, PT ;  /* 0x000000ff1c00720c */ /* 0x000fc60003fa6270 */
[----:B------:R0:W-:Y:S04]  /*48e0*/  STL [R1+0x50], R7 ;  /* 0x0000500701007387 */ /* 0x0001e80000100800 */
[----:B0-----:R-:W5:Y:S04]  /*48f0*/  LDL.LU R7, [R1+0x48] ;  /* 0x0000480001077983 */ /* 0x001f680000300800 */
[----:B------:R-:W3:Y:S01]  /*4900*/  LDL R28, [R1+0x9e4] ;  /* 0x0009e400011c7983 */ /* 0x000ee20000100800 */
[----:B--2---:R-:W-:Y:S01]  /*4910*/  @!P4 IMAD.MOV R8, RZ, RZ, -R8 ;  /* 0x000000ffff08c224 */ /* 0x004fe200078e0a08 */
[----:B------:R-:W-:-:S02]  /*4920*/  ISETP.GE.AND P4, PT, R6, RZ, PT ;  /* 0x000000ff0600720c */ /* 0x000fc40003f86270 */
[----:B------:R-:W2:Y:S04]  /*4930*/  LDL.LU R6, [R1+0x44] ;  /* 0x0000440001067983 */ /* 0x000ea80000300800 */
[----:B------:R0:W-:Y:S04]  /*4940*/  STL [R1+0x4c], R8 ;  /* 0x00004c0801007387 */ /* 0x0001e80000100800 */
[----:B0-----:R-:W3:Y:S01]  /*4950*/  LDL R8, [R1+0x9e8] ;  /* 0x0009e80001087983 */ /* 0x001ee20000100800 */
[----:B-----5:R-:W-:Y:S01]  /*4960*/  @!P1 IMAD.MOV R7, RZ, RZ, -R7 ;  /* 0x000000ffff079224 */ /* 0x020fe200078e0a07 */
[----:B------:R-:W-:-:S02]  /*4970*/  ISETP.GE.AND P1, PT, R5, RZ, PT ;  /* 0x000000ff0500720c */ /* 0x000fc40003f26270 */
[----:B------:R-:W5:Y:S04]  /*4980*/  LDL.LU R5, [R1+0x40] ;  /* 0x0000400001057983 */ /* 0x000f680000300800 */
[----:B------:R0:W-:Y:S04]  /*4990*/  STL [R1+0x48], R7 ;  /* 0x0000480701007387 */ /* 0x0001e80000100800 */
[----:B0-----:R-:W3:Y:S01]  /*49a0*/  LDL R7, [R1+0x9d8] ;  /* 0x0009d80001077983 */ /* 0x001ee20000100800 */
[----:B--2---:R-:W-:-:S05]  /*49b0*/  @!P2 IMAD.MOV R6, RZ, RZ, -R6 ;  /* 0x000000ffff06a224 */ /* 0x004fca00078e0a06 */
[----:B------:R0:W-:Y:S04]  /*49c0*/  STL [R1+0x44], R6 ;  /* 0x0000440601007387 */ /* 0x0001e80000100800 */
[----:B0-----:R-:W2:Y:S01]  /*49d0*/  LDL.LU R6, [R1+0x3c] ;  /* 0x00003c0001067983 */ /* 0x001ea20000300800 */
[----:B------:R-:W-:Y:S01]  /*49e0*/  ISETP.GE.AND P2, PT, R23, RZ, PT ;  /* 0x000000ff1700720c */ /* 0x000fe20003f46270 */
[----:B-----5:R-:W-:Y:S01]  /*49f0*/  @!P3 IMAD.MOV R5, RZ, RZ, -R5 ;  /* 0x000000ffff05b224 */ /* 0x020fe200078e0a05 */
[----:B------:R-:W-:Y:S01]  /*4a00*/  ISETP.GE.AND P3, PT, R2, RZ, PT ;  /* 0x000000ff0200720c */ /* 0x000fe20003f66270 */
[----:B------:R-:W5:Y:S04]  /*4a10*/  LDL R23, [R1+0x9dc] ;  /* 0x0009dc0001177983 */ /* 0x000f680000100800 */
[----:B------:R-:W3:Y:S04]  /*4a20*/  LDL R2, [R1+0x9d4] ;  /* 0x0009d40001027983 */ /* 0x000ee80000100800 */
[----:B------:R0:W-:Y:S04]  /*4a30*/  STL [R1+0x40], R5 ;  /* 0x0000400501007387 */ /* 0x0001e80000100800 */
[----:B0-----:R-:W3:Y:S01]  /*4a40*/  LDL.LU R5, [R1+0x38] ;  /* 0x0000380001057983 */ /* 0x001ee20000300800 */
[----:B--2---:R-:W-:Y:S01]  /*4a50*/  @!P0 IMAD.MOV R6, RZ, RZ, -R6 ;  /* 0x000000ffff068224 */ /* 0x004fe200078e0a06 */
[----:B------:R-:W-:-:S04]  /*4a60*/  ISETP.GE.AND P0, PT, R3, RZ, PT ;  /* 0x000000ff0300720c */ /* 0x000fc80003f06270 */
[----:B------:R0:W-:Y:S04]  /*4a70*/  STL [R1+0x3c], R6 ;  /* 0x00003c0601007387 */ /* 0x0001e80000100800 */
[----:B0-----:R-:W2:Y:S04]  /*4a80*/  LDL R6, [R1+0x9d0] ;  /* 0x0009d00001067983 */ /* 0x001ea80000100800 */
[----:B------:R-:W2:Y:S01]  /*4a90*/  LDL.LU R3, [R1+0x34] ;  /* 0x0000340001037983 */ /* 0x000ea20000300800 */
[----:B---3--:R-:W-:Y:S01]  /*4aa0*/  @!P5 IMAD.MOV R5, RZ, RZ, -R5 ;  /* 0x000000ffff05d224 */ /* 0x008fe200078e0a05 */
[----:B----4-:R-:W-:-:S04]  /*4ab0*/  ISETP.GE.AND P5, PT, R4, RZ, PT ;  /* 0x000000ff0400720c */ /* 0x010fc80003fa6270 */
[----:B------:R0:W-:Y:S04]  /*4ac0*/  STL [R1+0x38], R5 ;  /* 0x0000380501007387 */ /* 0x0001e80000100800 */
[----:B0-----:R-:W3:Y:S04]  /*4ad0*/  LDL R5, [R1+0x9cc] ;  /* 0x0009cc0001057983 */ /* 0x001ee80000100800 */
[----:B------:R-:W4:Y:S04]  /*4ae0*/  LDL.LU R9, [R1+0x30] ;  /* 0x0000300001097983 */ /* 0x000f280000300800 */
[----:B------:R-:W3:Y:S01]  /*4af0*/  LDL R4, [R1+0x9c8] ;  /* 0x0009c80001047983 */ /* 0x000ee20000100800 */
[----:B--2---:R-:W-:Y:S01]  /*4b00*/  @!P4 IMAD.MOV R3, RZ, RZ, -R3 ;  /* 0x000000ffff03c224 */ /* 0x004fe200078e0a03 */
[----:B------:R-:W-:-:S02]  /*4b10*/  ISETP.GE.AND P4, PT, R0, RZ, PT ;  /* 0x000000ff0000720c */ /* 0x000fc40003f86270 */
[----:B------:R-:W2:Y:S04]  /*4b20*/  LDL.LU R0, [R1+0x2c] ;  /* 0x00002c0001007983 */ /* 0x000ea80000300800 */
[----:B------:R0:W-:Y:S04]  /*4b30*/  STL [R1+0x34], R3 ;  /* 0x0000340301007387 */ /* 0x0001e80000100800 */
[----:B0-----:R-:W3:Y:S01]  /*4b40*/  LDL R3, [R1+0x9c4] ;  /* 0x0009c40001037983 */ /* 0x001ee20000100800 */
[----:B----4-:R-:W-:Y:S01]  /*4b50*/  @!P1 IMAD.MOV R9, RZ, RZ, -R9 ;  /* 0x000000ffff099224 */ /* 0x010fe200078e0a09 */
[----:B------:R-:W-:-:S02]  /*4b60*/  ISETP.GE.AND P1, PT, R28, RZ, PT ;  /* 0x000000ff1c00720c */ /* 0x000fc40003f26270 */
[----:B------:R-:W4:Y:S04]  /*4b70*/  LDL R28, [R1+0x9c0] ;  /* 0x0009c000011c7983 */ /* 0x000f280000100800 */
[----:B------:R0:W-:Y:S04]  /*4b80*/  STL [R1+0x30], R9 ;  /* 0x0000300901007387 */ /* 0x0001e80000100800 */
[----:B0-----:R-:W3:Y:S01]  /*4b90*/  LDL.LU R9, [R1+0x28] ;  /* 0x0000280001097983 */ /* 0x001ee20000300800 */
[----:B--2---:R-:W-:Y:S01]  /*4ba0*/  @!P2 IMAD.MOV R0, RZ, RZ, -R0 ;  /* 0x000000ffff00a224 */ /* 0x004fe200078e0a00 */
[----:B------:R-:W-:-:S04]  /*4bb0*/  ISETP.GE.AND P2, PT, R8, RZ, PT ;  /* 0x000000ff0800720c */ /* 0x000fc80003f46270 */
[----:B------:R0:W-:Y:S04]  /*4bc0*/  STL [R1+0x2c], R0 ;  /* 0x00002c0001007387 */ /* 0x0001e80000100800 */
[----:B0-----:R-:W2:Y:S04]  /*4bd0*/  LDL R0, [R1+0x9bc] ;  /* 0x0009bc0001007983 */ /* 0x001ea80000100800 */
[----:B------:R-:W2:Y:S04]  /*4be0*/  LDL.LU R8, [R1+0x24] ;  /* 0x0000240001087983 */ /* 0x000ea80000300800 */
[----:B------:R-:W4:Y:S01]  /*4bf0*/  LDL R29, [R1+0x9b8] ;  /* 0x0009b800011d7983 */ /* 0x000f220000100800 */
[----:B---3--:R-:W-:Y:S01]  /*4c00*/  @!P3 IMAD.MOV R9, RZ, RZ, -R9 ;  /* 0x000000ffff09b224 */ /* 0x008fe200078e0a09 */
[----:B------:R-:W-:-:S04]  /*4c10*/  ISETP.GE.AND P3, PT, R7, RZ, PT ;  /* 0x000000ff0700720c */ /* 0x000fc80003f66270 */
[----:B------:R0:W-:Y:S04]  /*4c20*/  STL [R1+0x28], R9 ;  /* 0x0000280901007387 */ /* 0x0001e80000100800 */
[----:B0-----:R-:W3:Y:S04]  /*4c30*/  LDL.LU R9, [R1+0xbdc] ;  /* 0x000bdc0001097983 */ /* 0x001ee80000300800 */
[----:B------:R-:W3:Y:S01]  /*4c40*/  LDL.LU R7, [R1+0x20] ;  /* 0x0000200001077983 */ /* 0x000ee20000300800 */
[----:B--2---:R-:W-:Y:S01]  /*4c50*/  @!P0 IMAD.MOV R8, RZ, RZ, -R8 ;  /* 0x000000ffff088224 */ /* 0x004fe200078e0a08 */
[----:B-----5:R-:W-:-:S04]  /*4c60*/  ISETP.GE.AND P0, PT, R23, RZ, PT ;  /* 0x000000ff1700720c */ /* 0x020fc80003f06270 */
[----:B------:R0:W-:Y:S04]  /*4c70*/  STL [R1+0x24], R8 ;  /* 0x0000240801007387 */ /* 0x0001e80000100800 */
[----:B0-----:R-:W2:Y:S04]  /*4c80*/  LDL.LU R8, [R1+0xbd8] ;  /* 0x000bd80001087983 */ /* 0x001ea80000300800 */
[----:B------:R-:W5:Y:S01]  /*4c90*/  LDL.LU R23, [R1+0x1c] ;  /* 0x00001c0001177983 */ /* 0x000f620000300800 */
[----:B---3--:R-:W-:Y:S01]  /*4ca0*/  @!P5 IMAD.MOV R7, RZ, RZ, -R7 ;  /* 0x000000ffff07d224 */ /* 0x008fe200078e0a07 */
[----:B------:R-:W-:-:S02]  /*4cb0*/  ISETP.GE.AND P5, PT, R2, RZ, PT ;  /* 0x000000ff0200720c */ /* 0x000fc40003fa6270 */
[----:B------:R-:W3:Y:S04]  /*4cc0*/  LDL R2, [R1+0x9b0] ;  /* 0x0009b00001027983 */ /* 0x000ee80000100800 */
[----:B------:R0:W-:Y:S04]  /*4cd0*/  STL [R1+0x20], R7 ;  /* 0x0000200701007387 */ /* 0x0001e80000100800 */
[----:B0-----:R-:W2:Y:S01]  /*4ce0*/  LDL.LU R7, [R1+0x18] ;  /* 0x0000180001077983 */ /* 0x001ea20000300800 */
[----:B-----5:R-:W-:-:S05]  /*4cf0*/  @!P4 IMAD.MOV R23, RZ, RZ, -R23 ;  /* 0x000000ffff17c224 */ /* 0x020fca00078e0a17 */
[----:B------:R0:W-:Y:S04]  /*4d00*/  STL [R1+0x1c], R23 ;  /* 0x00001c1701007387 */ /* 0x0001e80000100800 */
[----:B0-----:R-:W5:Y:S01]  /*4d10*/  LDL.LU R23, [R1+0xbd4] ;  /* 0x000bd40001177983 */ /* 0x001f620000300800 */
[----:B------:R-:W-:Y:S01]  /*4d20*/  ISETP.GE.AND P4, PT, R6, RZ, PT ;  /* 0x000000ff0600720c */ /* 0x000fe20003f86270 */
[----:B--2---:R-:W-:Y:S01]  /*4d30*/  @!P1 IMAD.MOV R7, RZ, RZ, -R7 ;  /* 0x000000ffff079224 */ /* 0x004fe200078e0a07 */
[----:B------:R-:W-:Y:S01]  /*4d40*/  ISETP.GE.AND P1, PT, R5, RZ, PT ;  /* 0x000000ff0500720c */ /* 0x000fe20003f26270 */
[----:B-----5:R-:W-:Y:S02]  /*4d50*/  IMAD.MOV.U32 R6, RZ, RZ, R23 ;  /* 0x000000ffff067224 */ /* 0x020fe400078e0017 */
[----:B------:R-:W2:Y:S02]  /*4d60*/  LDL R23, [R1+0x9ac] ;  /* 0x0009ac0001177983 */ /* 0x000ea40000100800 */
[----:B------:R-:W-:-:S02]  /*4d70*/  @!P2 IMAD.MOV R6, RZ, RZ, -R6 ;  /* 0x000000ffff06a224 */ /* 0x000fc400078e0a06 */
[----:B------:R0:W-:Y:S01]  /*4d80*/  STL [R1+0x18], R7 ;  /* 0x0000180701007387 */ /* 0x0001e20000100800 */
[----:B------:R-:W-:-:S03]  /*4d90*/  ISETP.GE.AND P2, PT, R4, RZ, PT ;  /* 0x000000ff0400720c */ /* 0x000fc60003f46270 */
[----:B0-----:R-:W5:Y:S04]  /*4da0*/  LDL.LU R7, [R1+0xbd0] ;  /* 0x000bd00001077983 */ /* 0x001f680000300800 */
[----:B------:R-:W2:Y:S04]  /*4db0*/  LDL.LU R5, [R1+0x10] ;  /* 0x0000100001057983 */ /* 0x000ea80000300800 */
[----:B------:R0:W-:Y:S04]  /*4dc0*/  STL [R1+0x14], R6 ;  /* 0x0000140601007387 */ /* 0x0001e80000100800 */
[----:B0-----:R-:W3:Y:S04]  /*4dd0*/  LDL.LU R6, [R1+0xbcc] ;  /* 0x000bcc0001067983 */ /* 0x001ee80000300800 */
[----:B------:R-:W3:Y:S01]  /*4de0*/  LDL.LU R4, [R1+0xc] ;  /* 0x00000c0001047983 */ /* 0x000ee20000300800 */
[----:B--2---:R-:W-:Y:S01]  /*4df0*/  @!P3 IMAD.MOV R5, RZ, RZ, -R5 ;  /* 0x000000ffff05b224 */ /* 0x004fe200078e0a05 */
[----:B------:R-:W-:-:S04]  /*4e00*/  ISETP.GE.AND P3, PT, R3, RZ, PT ;  /* 0x000000ff0300720c */ /* 0x000fc80003f66270 */
[----:B------:R0:W-:Y:S04]  /*4e10*/  STL [R1+0x10], R5 ;  /* 0x0000100501007387 */ /* 0x0001e80000100800 */
[----:B0-----:R-:W2:Y:S01]  /*4e20*/  LDL.LU R5, [R1+0xbc8] ;  /* 0x000bc80001057983 */ /* 0x001ea20000300800 */
[----:B---3--:R-:W-:-:S03]  /*4e30*/  @!P0 IMAD.MOV R4, RZ, RZ, -R4 ;  /* 0x000000ffff048224 */ /* 0x008fc600078e0a04 */
[----:B------:R-:W3:Y:S01]  /*4e40*/  LDL.LU R3, [R1+0x8] ;  /* 0x0000080001037983 */ /* 0x000ee20000300800 */
[----:B----4-:R-:W-:-:S03]  /*4e50*/  ISETP.GE.AND P0, PT, R28, RZ, PT ;  /* 0x000000ff1c00720c */ /* 0x010fc60003f06270 */
[----:B------:R0:W-:Y:S04]  /*4e60*/  STL [R1+0xc], R4 ;  /* 0x00000c0401007387 */ /* 0x0001e80000100800 */
[----:B0-----:R-:W4:Y:S04]  /*4e70*/  LDL.LU R4, [R1+0xbc4] ;  /* 0x000bc40001047983 */ /* 0x001f280000300800 */
[----:B------:R-:W2:Y:S01]  /*4e80*/  LDL.LU R28, [R1+0x4] ;  /* 0x00000400011c7983 */ /* 0x000ea20000300800 */
[----:B---3--:R-:W-:Y:S01]  /*4e90*/  @!P5 IMAD.MOV R3, RZ, RZ, -R3 ;  /* 0x000000ffff03d224 */ /* 0x008fe200078e0a03 */
[----:B------:R-:W-:-:S04]  /*4ea0*/  ISETP.GE.AND P5, PT, R0, RZ, PT ;  /* 0x000000ff0000720c */ /* 0x000fc80003fa6270 */
[----:B------:R0:W-:Y:S04]  /*4eb0*/  STL [R1+0x8], R3 ;  /* 0x0000080301007387 */ /* 0x0001e80000100800 */
[----:B0-----:R-:W3:Y:S01]  /*4ec0*/  LDL.LU R3, [R1+0xbc0] ;  /* 0x000bc00001037983 */ /* 0x001ee20000300800 */
[----:B--2---:R-:W-:-:S03]  /*4ed0*/  @!P4 IMAD.MOV R28, RZ, RZ, -R28 ;  /* 0x000000ffff1cc224 */ /* 0x004fc600078e0a1c */
[----:B------:R-:W2:Y:S04]  /*4ee0*/  LDL.LU R0, [R1] ;  /* 0x0000000001007983 */ /* 0x000ea80000300800 */
[----:B------:R0:W-:Y:S04]  /*4ef0*/  STL [R1+0x4], R28 ;  /* 0x0000041c01007387 */ /* 0x0001e80000100800 */
[----:B0-----:R-:W2:Y:S01]  /*4f00*/  LDL.LU R28, [R1+0xbbc] ;  /* 0x000bbc00011c7983 */ /* 0x001ea20000300800 */
[----:B------:R-:W-:Y:S01]  /*4f10*/  ISETP.GE.AND P4, PT, R29, RZ, PT ;  /* 0x000000ff1d00720c */ /* 0x000fe20003f86270 */
[----:B--2---:R-:W-:-:S02]  /*4f20*/  IMAD.MOV.U32 R29, RZ, RZ, R28 ;  /* 0x000000ffff1d7224 */ /* 0x004fc400078e001c */
[----:B------:R-:W2:Y:S01]  /*4f30*/  LDL R28, [R1+0x9b4] ;  /* 0x0009b400011c7983 */ /* 0x000ea20000100800 */
[----:B------:R-:W-:Y:S02]  /*4f40*/  @!P1 IMAD.MOV R0, RZ, RZ, -R0 ;  /* 0x000000ffff009224 */ /* 0x000fe400078e0a00 */
[----:B------:R-:W-:-:S03]  /*4f50*/  @!P2 IMAD.MOV R29, RZ, RZ, -R29 ;  /* 0x000000ffff1da224 */ /* 0x000fc600078e0a1d */
[----:B------:R0:W-:Y:S01]  /*4f60*/  STL [R1], R0 ;  /* 0x0000000001007387 */ /* 0x0001e20000100800 */
[----:B------:R-:W-:-:S03]  /*4f70*/  ISETP.GE.AND P2, PT, R2, RZ, PT ;  /* 0x000000ff0200720c */ /* 0x000fc60003f46270 */
[----:B0-----:R-:W3:Y:S01]  /*4f80*/  LDL.LU R0, [R1+0xbb8] ;  /* 0x000bb80001007983 */ /* 0x001ee20000300800 */
[----:B--2---:R-:W-:-:S03]  /*4f90*/  ISETP.GE.AND P1, PT, R28, RZ, PT ;  /* 0x000000ff1c00720c */ /* 0x004fc60003f26270 */
[----:B------:R-:W2:Y:S04]  /*4fa0*/  LDL R28, [R1+0x998] ;  /* 0x00099800011c7983 */ /* 0x000ea80000100800 */
[----:B------:R0:W-:Y:S04]  /*4fb0*/  STL [R1+0xb34], R29 ;  /* 0x000b341d01007387 */ /* 0x0001e80000100800 */
[----:B0-----:R-:W2:Y:S04]  /*4fc0*/  LDL R29, [R1+0x9a0] ;  /* 0x0009a000011d7983 */ /* 0x001ea80000100800 */
[----:B------:R-:W2:Y:S01]  /*4fd0*/  LDL.LU R2, [R1+0xbb4] ;  /* 0x000bb40001027983 */ /* 0x000ea20000300800 */
[----:B---3--:R-:W-:Y:S01]  /*4fe0*/  @!P3 IMAD.MOV R0, RZ, RZ, -R0 ;  /* 0x000000ffff00b224 */ /* 0x008fe200078e0a00 */
[----:B------:R-:W-:-:S04]  /*4ff0*/  ISETP.GE.AND P3, PT, R23, RZ, PT ;  /* 0x000000ff1700720c */ /* 0x000fc80003f66270 */
[----:B------:R0:W-:Y:S04]  /*5000*/  STL [R1+0xb38], R0 ;  /* 0x000b380001007387 */ /* 0x0001e80000100800 */
[----:B0-----:R-:W3:Y:S04]  /*5010*/  LDL R0, [R1+0x9a4] ;  /* 0x0009a40001007983 */ /* 0x001ee80000100800 */
[----:B------:R-:W5:Y:S01]  /*5020*/  LDL.LU R23, [R1+0xbb0] ;  /* 0x000bb00001177983 */ /* 0x000f620000300800 */
[----:B--2---:R-:W-:-:S05]  /*5030*/  @!P0 IMAD.MOV R2, RZ, RZ, -R2 ;  /* 0x000000ffff028224 */ /* 0x004fca00078e0a02 */
[----:B------:R0:W-:Y:S04]  /*5040*/  STL [R1+0xb3c], R2 ;  /* 0x000b3c0201007387 */ /* 0x0001e80000100800 */
[----:B0-----:R-:W2:Y:S01]  /*5050*/  LDL R2, [R1+0x9a8] ;  /* 0x0009a80001027983 */ /* 0x001ea20000100800 */
[----:B------:R-:W-:Y:S02]  /*5060*/  @!P5 IMAD.MOV R3, RZ, RZ, -R3 ;  /* 0x000000ffff03d224 */ /* 0x000fe400078e0a03 */
[----:B----4-:R-:W-:Y:S01]  /*5070*/  @!P4 IMAD.MOV R4, RZ, RZ, -R4 ;  /* 0x000000ffff04c224 */ /* 0x010fe200078e0a04 */
[----:B---3--:R-:W-:Y:S01]  /*5080*/  ISETP.GE.AND P5, PT, R0, RZ, PT ;  /* 0x000000ff0000720c */ /* 0x008fe20003fa6270 */
[----:B------:R-:W-:Y:S01]  /*5090*/  @!P1 IMAD.MOV R5, RZ, RZ, -R5 ;  /* 0x000000ffff059224 */ /* 0x000fe200078e0a05 */
[----:B------:R-:W-:Y:S01]  /*50a0*/  ISETP.GE.AND P4, PT, R29, RZ, PT ;  /* 0x000000ff1d00720c */ /* 0x000fe20003f86270 */
[----:B------:R-:W-:Y:S01]  /*50b0*/  @!P2 IMAD.MOV R6, RZ, RZ, -R6 ;  /* 0x000000ffff06a224 */ /* 0x000fe200078e0a06 */
[----:B------:R-:W-:-:S02]  /*50c0*/  ISETP.GE.AND P2, PT, R28, RZ, PT ;  /* 0x000000ff1c00720c */ /* 0x000fc40003f46270 */
[----:B--2---:R-:W-:Y:S02]  /*50d0*/  ISETP.GE.AND P0, PT, R2, RZ, PT ;  /* 0x000000ff0200720c */ /* 0x004fe40003f06270 */
[----:B------:R-:W2:Y:S04]  /*50e0*/  LDL R2, [R1+0x98c] ;  /* 0x00098c0001027983 */ /* 0x000ea80000100800 */
[----:B------:R0:W-:Y:S04]  /*50f0*/  STL [R1+0xb40], R3 ;  /* 0x000b400301007387 */ /* 0x0001e80000100800 */
[----:B------:R-:W3:Y:S04]  /*5100*/  LDL R0, [R1+0x988] ;  /* 0x0009880001007983 */ /* 0x000ee80000100800 */
[----:B0-----:R-:W4:Y:S04]  /*5110*/  LDL R3, [R1+0x990] ;  /* 0x0009900001037983 */ /* 0x001f280000100800 */
[----:B------:R0:W-:Y:S04]  /*5120*/  STL [R1+0xb44], R4 ;  /* 0x000b440401007387 */ /* 0x0001e80000100800 */
[----:B------:R-:W3:Y:S04]  /*5130*/  LDL R29, [R1+0x984] ;  /* 0x00098400011d7983 */ /* 0x000ee80000100800 */
[----:B0-----:R-:W3:Y:S04]  /*5140*/  LDL R4, [R1+0x994] ;  /* 0x0009940001047983 */ /* 0x001ee80000100800 */
[----:B------:R0:W-:Y:S04]  /*5150*/  STL [R1+0xb48], R5 ;  /* 0x000b480501007387 */ /* 0x0001e80000100800 */
[----:B0-----:R-:W3:Y:S04]  /*5160*/  LDL R5, [R1+0x99c] ;  /* 0x00099c0001057983 */ /* 0x001ee80000100800 */
[----:B------:R0:W-:Y:S04]  /*5170*/  STL [R1+0xb4c], R6 ;  /* 0x000b4c0601007387 */ /* 0x0001e80000100800 */
[----:B------:R-:W3:Y:S01]  /*5180*/  LDL R28, [R1+0x980] ;  /* 0x00098000011c7983 */ /* 0x000ee20000100800 */
[----:B-----5:R-:W-:-:S05]  /*5190*/  @!P3 IMAD.MOV R7, RZ, RZ, -R7 ;  /* 0x000000ffff07b224 */ /* 0x020fca00078e0a07 */
[----:B------:R-:W-:Y:S04]  /*51a0*/  STL [R1+0xb50], R7 ;  /* 0x000b500701007387 */ /* 0x000fe80000100800 */
[----:B0-----:R-:W5:Y:S01]  /*51b0*/  LDL R6, [R1+0x97c] ;  /* 0x00097c0001067983 */ /* 0x001f620000100800 */
[----:B------:R-:W-:Y:S02]  /*51c0*/  @!P0 IMAD.MOV R8, RZ, RZ, -R8 ;  /* 0x000000ffff088224 */ /* 0x000fe400078e0a08 */
[----:B------:R-:W-:Y:S02]  /*51d0*/  @!P5 IMAD.MOV R9, RZ, RZ, -R9 ;  /* 0x000000ffff09d224 */ /* 0x000fe400078e0a09 */
[----:B------:R-:W-:Y:S01]  /*51e0*/  @!P4 IMAD.MOV R10, RZ, RZ, -R10 ;  /* 0x000000ffff0ac224 */ /* 0x000fe200078e0a0a */
[----:B--2---:R-:W-:-:S02]  /*51f0*/  ISETP.GE.AND P5, PT, R2, RZ, PT ;  /* 0x000000ff0200720c */ /* 0x004fc40003fa6270 */
[----:B----4-:R-:W-:Y:S02]  /*5200*/  ISETP.GE.AND P0, PT, R3, RZ, PT ;  /* 0x000000ff0300720c */ /* 0x010fe40003f06270 */
[----:B---3--:R-:W-:Y:S02]  /*5210*/  ISETP.GE.AND P1, PT, R5, RZ, PT ;  /* 0x000000ff0500720c */ /* 0x008fe40003f26270 */
[----:B------:R-:W2:Y:S01]  /*5220*/  LDL R5, [R1+0x978] ;  /* 0x0009780001057983 */ /* 0x000ea20000100800 */
[----:B------:R-:W-:-:S03]  /*5230*/  ISETP.GE.AND P3, PT, R4, RZ, PT ;  /* 0x000000ff0400720c */ /* 0x000fc60003f66270 */
[----:B------:R-:W-:Y:S04]  /*5240*/  STL [R1+0xb54], R8 ;  /* 0x000b540801007387 */ /* 0x000fe80000100800 */
[----:B------:R-:W3:Y:S04]  /*5250*/  LDL R4, [R1+0x974] ;  /* 0x0009740001047983 */ /* 0x000ee80000100800 */
[----:B------:R-:W-:Y:S04]  /*5260*/  STL [R1+0xb58], R9 ;  /* 0x000b580901007387 */ /* 0x000fe80000100800 */
[----:B------:R-:W4:Y:S04]  /*5270*/  LDL R3, [R1+0x970] ;  /* 0x0009700001037983 */ /* 0x000f280000100800 */
[----:B------:R-:W-:Y:S04]  /*5280*/  STL [R1+0xb5c], R10 ;  /* 0x000b5c0a01007387 */ /* 0x000fe80000100800 */
[----:B------:R-:W4:Y:S01]  /*5290*/  LDL R2, [R1+0x960] ;  /* 0x0009600001027983 */ /* 0x000f220000100800 */
[----:B------:R-:W-:-:S02]  /*52a0*/  @!P1 IMAD.MOV R11, RZ, RZ, -R11 ;  /* 0x000000ffff0b9224 */ /* 0x000fc400078e0a0b */
[----:B------:R-:W-:Y:S01]  /*52b0*/  @!P2 IMAD.MOV R12, RZ, RZ, -R12 ;  /* 0x000000ffff0ca224 */ /* 0x000fe200078e0a0c */
[----:B------:R-:W-:Y:S02]  /*52c0*/  ISETP.GE.AND P4, PT, R0, RZ, PT ;  /* 0x000000ff0000720c */ /* 0x000fe40003f86270 */
[----:B------:R-:W-:Y:S01]  /*52d0*/  STL [R1+0xb60], R11 ;  /* 0x000b600b01007387 */ /* 0x000fe20000100800 */
[----:B------:R-:W-:Y:S02]  /*52e0*/  ISETP.GE.AND P1, PT, R29, RZ, PT ;  /* 0x000000ff1d00720c */ /* 0x000fe40003f26270 */
[----:B------:R-:W-:Y:S01]  /*52f0*/  ISETP.GE.AND P2, PT, R28, RZ, PT ;  /* 0x000000ff1c00720c */ /* 0x000fe20003f46270 */
[----:B------:R-:W4:Y:S04]  /*5300*/  LDL R0, [R1+0x964] ;  /* 0x0009640001007983 */ /* 0x000f280000100800 */
[----:B------:R-:W4:Y:S04]  /*5310*/  LDL R29, [R1+0x968] ;  /* 0x00096800011d7983 */ /* 0x000f280000100800 */
[----:B------:R-:W-:Y:S04]  /*5320*/  STL [R1+0xb64], R12 ;  /* 0x000b640c01007387 */ /* 0x000fe80000100800 */
[----:B------:R-:W4:Y:S01]  /*5330*/  LDL R28, [R1+0x96c] ;  /* 0x00096c00011c7983 */ /* 0x000f220000100800 */
[----:B------:R-:W-:-:S02]  /*5340*/  @!P3 IMAD.MOV R13, RZ, RZ, -R13 ;  /* 0x000000ffff0db224 */ /* 0x000fc400078e0a0d */
[----:B------:R-:W-:Y:S01]  /*5350*/  @!P0 IMAD.MOV R14, RZ, RZ, -R14 ;  /* 0x000000ffff0e8224 */ /* 0x000fe200078e0a0e */
[----:B-----5:R-:W-:Y:S02]  /*5360*/  ISETP.GE.AND P3, PT, R6, RZ, PT ;  /* 0x000000ff0600720c */ /* 0x020fe40003f66270 */
[----:B------:R-:W-:Y:S04]  /*5370*/  STL [R1+0xb68], R13 ;  /* 0x000b680d01007387 */ /* 0x000fe80000100800 */
[----:B------:R-:W-:Y:S01]  /*5380*/  STL [R1+0xb6c], R14 ;  /* 0x000b6c0e01007387 */ /* 0x000fe20000100800 */
[----:B------:R-:W-:Y:S02]  /*5390*/  @!P5 IMAD.MOV R15, RZ, RZ, -R15 ;  /* 0x000000ffff0fd224 */ /* 0x000fe400078e0a0f */
[----:B------:R-:W-:-:S02]  /*53a0*/  @!P4 IMAD.MOV R16, RZ, RZ, -R16 ;  /* 0x000000ffff10c224 */ /* 0x000fc400078e0a10 */
[----:B------:R-:W-:Y:S02]  /*53b0*/  @!P1 IMAD.MOV R17, RZ, RZ, -R17 ;  /* 0x000000ffff119224 */ /* 0x000fe400078e0a11 */
[----:B------:R-:W-:Y:S02]  /*53c0*/  @!P2 IMAD.MOV R18, RZ, RZ, -R18 ;  /* 0x000000ffff12a224 */ /* 0x000fe400078e0a12 */
[----:B------:R-:W-:Y:S01]  /*53d0*/  @!P3 IMAD.MOV R19, RZ, RZ, -R19 ;  /* 0x000000ffff13b224 */ /* 0x000fe200078e0a13 */
[----:B--2---:R-:W-:Y:S02]  /*53e0*/  ISETP.GE.AND P0, PT, R5, RZ, PT ;  /* 0x000000ff0500720c */ /* 0x004fe40003f06270 */
[----:B------:R-:W2:Y:S04]  /*53f0*/  LDL R5, [R1+0x338] ;  /* 0x0003380001057983 */ /* 0x000ea80000100800 */
[----:B------:R-:W-:Y:S04]  /*5400*/  STL [R1+0xb70], R15 ;  /* 0x000b700f01007387 */ /* 0x000fe80000100800 */
[----:B------:R-:W-:Y:S03]  /*5410*/  STL [R1+0xb74], R16 ;  /* 0x000b741001007387 */ /* 0x000fe60000100800 */
[----:B------:R-:W-:Y:S01]  /*5420*/  @!P0 IMAD.MOV R20, RZ, RZ, -R20 ;  /* 0x000000ffff148224 */ /* 0x000fe200078e0a14 */
[----:B------:R-:W-:Y:S01]  /*5430*/  STL [R1+0xb78], R17 ;  /* 0x000b781101007387 */ /* 0x000fe20000100800 */
[----:B---3--:R-:W-:-:S03]  /*5440*/  ISETP.GE.AND P5, PT, R4, RZ, PT ;  /* 0x000000ff0400720c */ /* 0x008fc60003fa6270 */
[----:B------:R-:W-:Y:S01]  /*5450*/  STL [R1+0xb7c], R18 ;  /* 0x000b7c1201007387 */ /* 0x000fe20000100800 */
[----:B----4-:R-:W-:-:S03]  /*5460*/  ISETP.GE.AND P4, PT, R3, RZ, PT ;  /* 0x000000ff0300720c */ /* 0x010fc60003f86270 */
[----:B------:R-:W-:Y:S01]  /*5470*/  STL [R1+0xb80], R19 ;  /* 0x000b801301007387 */ /* 0x000fe20000100800 */
[----:B------:R-:W-:-:S03]  /*5480*/  ISETP.GE.AND P1, PT, R2, RZ, PT ;  /* 0x000000ff0200720c */ /* 0x000fc60003f26270 */
[----:B------:R-:W-:Y:S04]  /*5490*/  STL [R1+0xb84], R20 ;  /* 0x000b841401007387 */ /* 0x000fe80000100800 */
[----:B------:R-:W3:Y:S04]  /*54a0*/  LDL.LU R4, [R1+0x8c] ;  /* 0x00008c0001047983 */ /* 0x000ee80000300800 */
[----:B------:R-:W4:Y:S04]  /*54b0*/  LDL.LU R3, [R1+0x88] ;  /* 0x0000880001037983 */ /* 0x000f280000300800 */
[----:B------:R-:W5:Y:S01]  /*54c0*/  LDL.LU R2, [R1+0x84] ;  /* 0x0000840001027983 */ /* 0x000f620000300800 */
[----:B------:R-:W-:-:S03]  /*54d0*/  ISETP.GE.AND P0, PT, R28, RZ, PT ;  /* 0x000000ff1c00720c */ /* 0x000fc60003f06270 */
[----:B------:R-:W0:Y:S01]  /*54e0*/  S2R R28, SR_TID.X ;  /* 0x00000000001c7919 */ /* 0x000e220000002100 */
[----:B------:R-:W-:Y:S01]  /*54f0*/  @!P5 IMAD.MOV R21, RZ, RZ, -R21 ;  /* 0x000000ffff15d224 */ /* 0x000fe200078e0a15 */
[----:B------:R-:W-:Y:S02]  /*5500*/  ISETP.GE.AND P2, PT, R0, RZ, PT ;  /* 0x000000ff0000720c */ /* 0x000fe40003f46270 */
[----:B------:R-:W-:Y:S01]  /*5510*/  ISETP.GE.AND P3, PT, R29, RZ, PT ;  /* 0x000000ff1d00720c */ /* 0x000fe20003f66270 */
[----:B------:R-:W-:Y:S01]  /*5520*/  @!P4 IMAD.MOV R22, RZ, RZ, -R22 ;  /* 0x000000ffff16c224 */ /* 0x000fe200078e0a16 */
[----:B------:R-:W5:Y:S04]  /*5530*/  LDL.LU R0, [R1+0x80] ;  /* 0x0000800001007983 */ /* 0x000f680000300800 */
[----:B------:R-:W5:Y:S01]  /*5540*/  LDL.LU R29, [R1+0x7c] ;  /* 0x00007c00011d7983 */ /* 0x000f620000300800 */
[----:B0-----:R-:W-:-:S03]  /*5550*/  LOP3.LUT R28, R28, 0x7f, RZ, 0xc0, !PT ;  /* 0x0000007f1c1c7812 */ /* 0x001fc600078ec0ff */
[----:B------:R-:W-:Y:S01]  /*5560*/  STL [R1+0xb88], R21 ;  /* 0x000b881501007387 */ /* 0x000fe20000100800 */
[----:B------:R-:W-:-:S03]  /*5570*/  ISETP.NE.AND P4, PT, RZ, c[0x0][0x17c], PT ;  /* 0x00005f00ff007a0c */ /* 0x000fc60003f85270 */
[----:B------:R-:W-:Y:S01]  /*5580*/  STL [R1+0xb8c], R22 ;  /* 0x000b8c1601007387 */ /* 0x000fe20000100800 */
[----:B------:R-:W-:Y:S02]  /*5590*/  @!P2 IMAD.MOV R25, RZ, RZ, -R25 ;  /* 0x000000ffff19a224 */ /* 0x000fe400078e0a19 */
[----:B------:R-:W-:Y:S02]  /*55a0*/  @!P3 IMAD.MOV R26, RZ, RZ, -R26 ;  /* 0x000000ffff1ab224 */ /* 0x000fe400078e0a1a */
[----:B------:R-:W-:Y:S01]  /*55b0*/  @!P0 IMAD.MOV R27, RZ, RZ, -R27 ;  /* 0x000000ffff1b8224 */ /* 0x000fe200078e0a1b */
[----:B--2---:R-:W-:Y:S01]  /*55c0*/  ISETP.GE.AND P5, PT, R5, RZ, PT ;  /* 0x000000ff0500720c */ /* 0x004fe20003fa6270 */
[----:B------:R-:W-:Y:S02]  /*55d0*/  IMAD R5, R28, c[0x0][0x18c], RZ ;  /* 0x000063001c057a24 */ /* 0x000fe400078e02ff */
[----:B------:R-:W-:-:S04]  /*55e0*/  IMAD.MOV.U32 R28, RZ, RZ, R24 ;  /* 0x000000ffff1c7224 */ /* 0x000fc800078e0018 */
[----:B------:R-:W-:Y:S01]  /*55f0*/  @!P1 IMAD.MOV R28, RZ, RZ, -R28 ;  /* 0x000000ffff1c9224 */ /* 0x000fe200078e0a1c */
[----:B------:R-:W-:-:S04]  /*5600*/  LEA R24, P1, R5, c[0x0][0x168], 0x1 ;  /* 0x00005a0005187a11 */ /* 0x000fc800078208ff */
[----:B------:R-:W-:Y:S04]  /*5610*/  STL [R1+0xb90], R28 ;  /* 0x000b901c01007387 */ /* 0x000fe80000100800 */
[----:B------:R0:W-:Y:S01]  /*5620*/  STL [R1+0xab4], R24 ;  /* 0x000ab41801007387 */ /* 0x0001e20000100800 */
[----:B------:R-:W-:-:S03]  /*5630*/  @!P5 IMAD.MOV R23, RZ, RZ, -R23 ;  /* 0x000000ffff17d224 */ /* 0x000fc600078e0a17 */
[----:B------:R-:W-:Y:S01]  /*5640*/  STL [R1+0xb94], R25 ;  /* 0x000b941901007387 */ /* 0x000fe20000100800 */
[----:B0-----:R-:W-:-:S03]  /*5650*/  LOP3.LUT R24, RZ, c[0x0][0x17c], RZ, 0x33, !PT ;  /* 0x00005f00ff187a12 */ /* 0x001fc600078e33ff */
[----:B------:R-:W-:Y:S01]  /*5660*/  STL [R1+0xb98], R26 ;  /* 0x000b981a01007387 */ /* 0x000fe20000100800 */
[C---:B---3--:R-:W-:Y:S02]  /*5670*/  SEL R5, R24.reuse, R4, !P4 ;  /* 0x0000000418057207 */ /* 0x048fe40006000000 */
[C---:B----4-:R-:W-:Y:S01]  /*5680*/  SEL R4, R24.reuse, R3, !P4 ;  /* 0x0000000318047207 */ /* 0x050fe20006000000 */
[----:B------:R-:W-:Y:S01]  /*5690*/  STL [R1+0xb9c], R27 ;  /* 0x000b9c1b01007387 */ /* 0x000fe20000100800 */
[----:B-----5:R-:W-:-:S03]  /*56a0*/  SEL R3, R24, R2, !P4 ;  /* 0x0000000218037207 */ /* 0x020fc60006000000 */
[----:B------:R0:W-:Y:S04]  /*56b0*/  STL [R1+0xba0], R23 ;  /* 0x000ba01701007387 */ /* 0x0001e80000100800 */
[----:B------:R-:W-:Y:S04]  /*56c0*/  STL [R1+0xb8], R5 ;  /* 0x0000b80501007387 */ /* 0x000fe80000100800 */
[----:B------:R-:W-:Y:S04]  /*56d0*/  STL [R1+0xb4], R4 ;  /* 0x0000b40401007387 */ /* 0x000fe80000100800 */
[----:B------:R-:W-:Y:S04]  /*56e0*/  STL [R1+0xb0], R3 ;  /* 0x0000b00301007387 */ /* 0x000fe80000100800 */
[----:B0-----:R-:W2:Y:S01]  /*56f0*/  LDL.LU R23, [R1+0x6c] ;  /* 0x00006c0001177983 */ /* 0x001ea20000300800 */
[----:B------:R-:W-:-:S02]  /*5700*/  SEL R2, R24, R0, !P4 ;  /* 0x0000000018027207 */ /* 0x000fc40006000000 */
[----:B------:R-:W-:-:S03]  /*5710*/  SEL R0, R24, R29, !P4 ;  /* 0x0000001d18007207 */ /* 0x000fc60006000000 */
[----:B------:R-:W-:Y:S04]  /*5720*/  STL [R1+0xac], R2 ;  /* 0x0000ac0201007387 */ /* 0x000fe80000100800 */
[----:B--2---:R0:W-:Y:S04]  /*5730*/  STL [R1+0xba4], R23 ;  /* 0x000ba41701007387 */ /* 0x0041e80000100800 */
[----:B------:R-:W-:Y:S04]  /*5740*/  STL [R1+0xa8], R0 ;  /* 0x0000a80001007387 */ /* 0x000fe80000100800 */
[----:B0-----:R-:W2:Y:S04]  /*5750*/  LDL.LU R23, [R1+0x70] ;  /* 0x0000700001177983 */ /* 0x001ea80000300800 */
[----:B--2---:R0:W-:Y:S04]  /*5760*/  STL [R1+0xba8], R23 ;  /* 0x000ba81701007387 */ /* 0x0041e80000100800 */
[----:B0-----:R-:W2:Y:S04]  /*5770*/  LDL.LU R23, [R1+0x74] ;  /* 0x0000740001177983 */ /* 0x001ea80000300800 */
[----:B--2---:R0:W-:Y:S04]  /*5780*/  STL [R1+0xbac], R23 ;  /* 0x000bac1701007387 */ /* 0x0041e80000100800 */
[----:B0-----:R-:W2:Y:S04]  /*5790*/  LDL.LU R23, [R1+0x78] ;  /* 0x0000780001177983 */ /* 0x001ea80000300800 */
[----:B------:R-:W3:Y:S04]  /*57a0*/  LDL.LU R27, [R1+0x68] ;  /* 0x00006800011b7983 */ /* 0x000ee80000300800 */
[----:B------:R-:W4:Y:S04]  /*57b0*/  LDL.LU R26, [R1+0x64] ;  /* 0x00006400011a7983 */ /* 0x000f280000300800 */
[----:B------:R-:W5:Y:S04]  /*57c0*/  LDL.LU R25, [R1+0x60] ;  /* 0x0000600001197983 */ /* 0x000f680000300800 */
[----:B------:R-:W3:Y:S04]  /*57d0*/  LDL.LU R28, [R1+0x5c] ;  /* 0x00005c00011c7983 */ /* 0x000ee80000300800 */
        /* <DEDUP_REMOVED lines=22> */
[----:B------:R-:W3:Y:S01]  /*5940*/  LDL.LU R29, [R1] ;  /* 0x00000000011d7983 */ /* 0x000ee20000300800 */
[----:B--2---:R-:W-:-:S05]  /*5950*/  SEL R23, R24, R23, !P4 ;  /* 0x0000001718177207 */ /* 0x004fca0006000000 */
[----:B------:R0:W-:Y:S04]  /*5960*/  STL [R1+0xa4], R23 ;  /* 0x0000a41701007387 */ /* 0x0001e80000100800 */
[----:B0-----:R-:W2:Y:S02]  /*5970*/  LDL.LU R23, [R1+0xbac] ;  /* 0x000bac0001177983 */ /* 0x001ea40000300800 */
[----:B--2---:R-:W-:-:S05]  /*5980*/  SEL R23, R24, R23, !P4 ;  /* 0x0000001718177207 */ /* 0x004fca0006000000 */
[----:B------:R0:W-:Y:S04]  /*5990*/  STL [R1+0xa0], R23 ;  /* 0x0000a01701007387 */ /* 0x0001e80000100800 */
[----:B0-----:R-:W2:Y:S02]  /*59a0*/  LDL.LU R23, [R1+0xba8] ;  /* 0x000ba80001177983 */ /* 0x001ea40000300800 */
[----:B--2---:R-:W-:-:S05]  /*59b0*/  SEL R23, R24, R23, !P4 ;  /* 0x0000001718177207 */ /* 0x004fca0006000000 */
[----:B------:R0:W-:Y:S04]  /*59c0*/  STL [R1+0x9c], R23 ;  /* 0x00009c1701007387 */ /* 0x0001e80000100800 */
[----:B0-----:R-:W2:Y:S01]  /*59d0*/  LDL.LU R23, [R1+0xba4] ;  /* 0x000ba40001177983 */ /* 0x001ea20000300800 */
[C---:B---3--:R-:W-:Y:S02]  /*59e0*/  SEL R27, R24.reuse, R27, !P4 ;  /* 0x0000001b181b7207 */ /* 0x048fe40006000000 */
[C---:B----4-:R-:W-:Y:S02]  /*59f0*/  SEL R26, R24.reuse, R26, !P4 ;  /* 0x0000001a181a7207 */ /* 0x050fe40006000000 */
[C---:B-----5:R-:W-:Y:S02]  /*5a00*/  SEL R25, R24.reuse, R25, !P4 ;  /* 0x0000001918197207 */ /* 0x060fe40006000000 */
[----:B------:R-:W-:-:S02]  /*5a10*/  SEL R28, R24, R28, !P4 ;  /* 0x0000001c181c7207 */ /* 0x000fc40006000000 */
[C---:B------:R-:W-:Y:S02]  /*5a20*/  SEL R22, R24.reuse, R22, !P4 ;  /* 0x0000001618167207 */ /* 0x040fe40006000000 */
[C---:B------:R-:W-:Y:S02]  /*5a30*/  SEL R21, R24.reuse, R21, !P4 ;  /* 0x0000001518157207 */ /* 0x040fe40006000000 */
[C---:B------:R-:W-:Y:S02]  /*5a40*/  SEL R20, R24.reuse, R20, !P4 ;  /* 0x0000001418147207 */ /* 0x040fe40006000000 */
[C---:B------:R-:W-:Y:S02]  /*5a50*/  SEL R19, R24.reuse, R19, !P4 ;  /* 0x0000001318137207 */ /* 0x040fe40006000000 */
[C---:B------:R-:W-:Y:S02]  /*5a60*/  SEL R18, R24.reuse, R18, !P4 ;  /* 0x0000001218127207 */ /* 0x040fe40006000000 */
        /* <DEDUP_REMOVED lines=18> */
[----:B--2---:R-:W-:-:S05]  /*5b90*/  SEL R23, R24, R23, !P4 ;  /* 0x0000001718177207 */ /* 0x004fca0006000000 */
[----:B------:R0:W-:Y:S04]  /*5ba0*/  STL [R1+0x7c], R23 ;  /* 0x00007c1701007387 */ /* 0x0001e80000100800 */
[----:B0-----:R-:W2:Y:S04]  /*5bb0*/  LDL.LU R23, [R1+0xba0] ;  /* 0x000ba00001177983 */ /* 0x001ea80000300800 */
[----:B------:R0:W-:Y:S04]  /*5bc0*/  STL [R1+0x8c], R27 ;  /* 0x00008c1b01007387 */ /* 0x0001e80000100800 */
[----:B0-----:R-:W3:Y:S04]  /*5bd0*/  LDL.LU R27, [R1+0xb9c] ;  /* 0x000b9c00011b7983 */ /* 0x001ee80000300800 */
[----:B------:R0:W-:Y:S04]  /*5be0*/  STL [R1+0x98], R26 ;  /* 0x0000981a01007387 */ /* 0x0001e80000100800 */
[----:B0-----:R-:W4:Y:S04]  /*5bf0*/  LDL.LU R26, [R1+0xb98] ;  /* 0x000b9800011a7983 */ /* 0x001f280000300800 */
[----:B------:R0:W-:Y:S04]  /*5c00*/  STL [R1+0x88], R25 ;  /* 0x0000881901007387 */ /* 0x0001e80000100800 */
[----:B0-----:R-:W5:Y:S04]  /*5c10*/  LDL.LU R25, [R1+0xb94] ;  /* 0x000b940001197983 */ /* 0x001f680000300800 */
[----:B------:R0:W-:Y:S04]  /*5c20*/  STL [R1+0x84], R28 ;  /* 0x0000841c01007387 */ /* 0x0001e80000100800 */
[----:B0-----:R-:W2:Y:S04]  /*5c30*/  LDL.LU R28, [R1+0xb90] ;  /* 0x000b9000011c7983 */ /* 0x001ea80000300800 */
        /* <DEDUP_REMOVED lines=45> */
[----:B0-----:R-:W2:Y:S02]  /*5f10*/  LDL.LU R29, [R1+0xb34] ;  /* 0x000b3400011d7983 */ /* 0x001ea40000300800 */
[----:B--2---:R-:W-:-:S02]  /*5f20*/  SEL R29, R24, R29, !P4 ;  /* 0x0000001d181d7207 */ /* 0x004fc40006000000 */
[----:B------:R-:W-:Y:S02]  /*5f30*/  SEL R24, R24, R0, !P4 ;  /* 0x0000000018187207 */ /* 0x000fe40006000000 */
[----:B------:R-:W-:Y:S01]  /*5f40*/  LOP3.LUT R0, RZ, c[0x0][0x17c], RZ, 0x33, !PT ;  /* 0x00005f00ff007a12 */ /* 0x000fe200078e33ff */
[----:B------:R0:W-:Y:S04]  /*5f50*/  STL [R1+0x10], R29 ;  /* 0x0000101d01007387 */ /* 0x0001e80000100800 */
[----:B------:R1:W-:Y:S01]  /*5f60*/  STL [R1+0xc], R24 ;  /* 0x00000c1801007387 */ /* 0x0003e20000100800 */
[----:B0-----:R-:W-:-:S03]  /*5f70*/  SEL R29, R0, R2, !P4 ;  /* 0x00000002001d7207 */ /* 0x001fc60006000000 */
[----:B------:R-:W2:Y:S01]  /*5f80*/  LDL.LU R2, [R1+0xb8] ;  /* 0x0000b80001027983 */ /* 0x000ea20000300800 */
[----:B-1----:R-:W-:-:S03]  /*5f90*/  SEL R24, R0, R3, !P4 ;  /* 0x0000000300187207 */ /* 0x002fc60006000000 */
[----:B------:R0:W-:Y:S04]  /*5fa0*/  STL [R1+0x8], R29 ;  /* 0x0000081d01007387 */ /* 0x0001e80000100800 */
[----:B------:R-:W2:Y:S04]  /*5fb0*/  LDL.LU R3, [R1+0xb4] ;  /* 0x0000b40001037983 */ /* 0x000ea80000300800 */
[----:B------:R1:W-:Y:S01]  /*5fc0*/  STL [R1+0x4], R24 ;  /* 0x0000041801007387 */ /* 0x0003e20000100800 */
[C---:B0-----:R-:W-:Y:S02]  /*5fd0*/  SEL R29, R0.reuse, R5, !P4 ;  /* 0x00000005001d7207 */ /* 0x041fe40006000000 */
[----:B------:R-:W-:-:S02]  /*5fe0*/  SEL R6, R0, R6, !P4 ;  /* 0x0000000600067207 */ /* 0x000fc40006000000 */
[C---:B-1----:R-:W-:Y:S02]  /*5ff0*/  SEL R24, R0.reuse, R4, !P4 ;  /* 0x0000000400187207 */ /* 0x042fe40006000000 */
[----:B------:R-:W2:Y:S01]  /*6000*/  LDL.LU R4, [R1+0xb0] ;  /* 0x0000b00001047983 */ /* 0x000ea20000300800 */
[----:B------:R-:W-:-:S03]  /*6010*/  SEL R7, R0, R7, !P4 ;  /* 0x0000000700077207 */ /* 0x000fc60006000000 */
[----:B------:R0:W-:Y:S01]  /*6020*/  STL [R1+0xab8], R24 ;  /* 0x000ab81801007387 */ /* 0x0001e20000100800 */
[----:B------:R-:W-:-:S03]  /*6030*/  SEL R8, R0, R8, !P4 ;  /* 0x0000000800087207 */ /* 0x000fc60006000000 */
[----:B0-----:R-:W2:Y:S04]  /*6040*/  LDL.LU R24, [R1+0x7c] ;  /* 0x00007c0001187983 */ /* 0x001ea80000300800 */
[----:B------:R-:W2:Y:S04]  /*6050*/  LDL.LU R5, [R1+0xac] ;  /* 0x0000ac0001057983 */ /* 0x000ea80000300800 */
[----:B------:R0:W-:Y:S04]  /*6060*/  STL [R1+0xabc], R29 ;  /* 0x000abc1d01007387 */ /* 0x0001e80000100800 */
[----:B0-----:R-:W2:Y:S04]  /*6070*/  LDL.LU R29, [R1+0x9c] ;  /* 0x00009c00011d7983 */ /* 0x001ea80000300800 */
[----:B------:R0:W-:Y:S04]  /*6080*/  STL [R1+0xac0], R6 ;  /* 0x000ac00601007387 */ /* 0x0001e80000100800 */
[----:B0-----:R-:W2:Y:S04]  /*6090*/  LDL.LU R6, [R1+0xa0] ;  /* 0x0000a00001067983 */ /* 0x001ea80000300800 */
[----:B------:R0:W-:Y:S04]  /*60a0*/  STL [R1+0xac4], R7 ;  /* 0x000ac40701007387 */ /* 0x0001e80000100800 */
[----:B0-----:R-:W2:Y:S04]  /*60b0*/  LDL.LU R7, [R1+0xa4] ;  /* 0x0000a40001077983 */ /* 0x001ea80000300800 */
[----:B------:R0:W-:Y:S04]  /*60c0*/  STL [R1+0xac8], R8 ;  /* 0x000ac80801007387 */ /* 0x0001e80000100800 */
[----:B0-----:R-:W2:Y:S01]  /*60d0*/  LDL.LU R8, [R1+0xa8] ;  /* 0x0000a80001087983 */ /* 0x001ea20000300800 */
[----:B------:R-:W-:-:S03]  /*60e0*/  SEL R9, R0, R9, !P4 ;  /* 0x0000000900097207 */ /* 0x000fc60006000000 */
[----:B------:R-:W0:Y:S04]  /*60f0*/  S2R R0, SR_TID.X ;  /* 0x0000000000007919 */ /* 0x000e280000002100 */
[----:B------:R1:W-:Y:S02]  /*6100*/  STL [R1+0xacc], R9 ;  /* 0x000acc0901007387 */ /* 0x0003e40000100800 */
[----:B-1----:R-:W-:-:S04]  /*6110*/  LOP3.LUT R9, RZ, c[0x0][0x17c], RZ, 0x33, !PT ;  /* 0x00005f00ff097a12 */ /* 0x002fc800078e33ff */
[C---:B------:R-:W-:Y:S02]  /*6120*/  SEL R10, R9.reuse, R10, !P4 ;  /* 0x0000000a090a7207 */ /* 0x040fe40006000000 */
[C---:B------:R-:W-:Y:S02]  /*6130*/  SEL R11, R9.reuse, R11, !P4 ;  /* 0x0000000b090b7207 */ /* 0x040fe40006000000 */
[C---:B------:R-:W-:Y:S02]  /*6140*/  SEL R12, R9.reuse, R12, !P4 ;  /* 0x0000000c090c7207 */ /* 0x040fe40006000000 */
[C---:B------:R-:W-:Y:S01]  /*6150*/  SEL R13, R9.reuse, R13, !P4 ;  /* 0x0000000d090d7207 */ /* 0x040fe20006000000 */
[----:B------:R-:W-:Y:S01]  /*6160*/  STL [R1+0xad0], R10 ;  /* 0x000ad00a01007387 */ /* 0x000fe20000100800 */
[C---:B------:R-:W-:Y:S02]  /*6170*/  SEL R14, R9.reuse, R14, !P4 ;  /* 0x0000000e090e7207 */ /* 0x040fe40006000000 */
[C---:B------:R-:W-:Y:S01]  /*6180*/  SEL R15, R9.reuse, R15, !P4 ;  /* 0x0000000f090f7207 */ /* 0x040fe20006000000 */
[----:B------:R-:W-:Y:S01]  /*6190*/  STL [R1+0xad4], R11 ;  /* 0x000ad40b01007387 */ /* 0x000fe20000100800 */
[----:B------:R-:W-:-:S02]  /*61a0*/  SEL R16, R9, R16, !P4 ;  /* 0x0000001009107207 */ /* 0x000fc40006000000 */
[C---:B------:R-:W-:Y:S01]  /*61b0*/  SEL R17, R9.reuse, R17, !P4 ;  /* 0x0000001109117207 */ /* 0x040fe20006000000 */
[----:B------:R-:W-:Y:S01]  /*61c0*/  STL [R1+0xad8], R12 ;  /* 0x000ad80c01007387 */ /* 0x000fe20000100800 */
[C---:B------:R-:W-:Y:S02]  /*61d0*/  SEL R18, R9.reuse, R18, !P4 ;  /* 0x0000001209127207 */ /* 0x040fe40006000000 */
[----:B0-----:R-:W-:Y:S01]  /*61e0*/  LOP3.LUT R0, R0, 0x7f, RZ, 0xc0, !PT ;  /* 0x0000007f00007812 */ /* 0x001fe200078ec0ff */
[----:B------:R-:W-:Y:S01]  /*61f0*/  STL [R1+0xadc], R13 ;  /* 0x000adc0d01007387 */ /* 0x000fe20000100800 */
[C---:B------:R-:W-:Y:S02]  /*6200*/  SEL R19, R9.reuse, R19, !P4 ;  /* 0x0000001309137207 */ /* 0x040fe40006000000 */
[C---:B------:R-:W-:Y:S01]  /*6210*/  SEL R20, R9.reuse, R20, !P4 ;  /* 0x0000001409147207 */ /* 0x040fe20006000000 */
[----:B------:R-:W-:Y:S01]  /*6220*/  STL [R1+0xae0], R14 ;  /* 0x000ae00e01007387 */ /* 0x000fe20000100800 */
[----:B------:R-:W-:-:S03]  /*6230*/  SEL R21, R9, R21, !P4 ;  /* 0x0000001509157207 */ /* 0x000fc60006000000 */
[----:B------:R-:W-:Y:S01]  /*6240*/  STL [R1+0xae4], R15 ;  /* 0x000ae40f01007387 */ /* 0x000fe20000100800 */
[C---:B------:R-:W-:Y:S01]  /*6250*/  SEL R22, R9.reuse, R22, !P4 ;  /* 0x0000001609167207 */ /* 0x040fe20006000000 */
[----:B------:R-:W-:Y:S02]  /*6260*/  IMAD R0, R0, c[0x0][0x18c], RZ ;  /* 0x0000630000007a24 */ /* 0x000fe400078e02ff */
[----:B------:R-:W-:Y:S01]  /*6270*/  STL [R1+0xae8], R16 ;  /* 0x000ae81001007387 */ /* 0x000fe20000100800 */
[----:B------:R-:W-:-:S03]  /*6280*/  SEL R28, R9, R28, !P4 ;  /* 0x0000001c091c7207 */ /* 0x000fc60006000000 */
[----:B------:R-:W-:Y:S01]  /*6290*/  STL [R1+0xaec], R17 ;  /* 0x000aec1101007387 */ /* 0x000fe20000100800 */
[----:B-----5:R-:W-:-:S03]  /*62a0*/  SEL R25, R9, R25, !P4 ;  /* 0x0000001909197207 */ /* 0x020fc60006000000 */
[----:B------:R-:W-:Y:S01]  /*62b0*/  STL [R1+0xaf0], R18 ;  /* 0x000af01201007387 */ /* 0x000fe20000100800 */
[----:B----4-:R-:W-:-:S03]  /*62c0*/  SEL R26, R9, R26, !P4 ;  /* 0x0000001a091a7207 */ /* 0x010fc60006000000 */
[----:B------:R-:W-:Y:S01]  /*62d0*/  STL [R1+0xaf4], R19 ;  /* 0x000af41301007387 */ /* 0x000fe20000100800 */
[----:B---3--:R-:W-:-:S03]  /*62e0*/  SEL R27, R9, R27, !P4 ;  /* 0x0000001b091b7207 */ /* 0x008fc60006000000 */
[----:B------:R-:W-:Y:S01]  /*62f0*/  STL [R1+0xaf8], R20 ;  /* 0x000af81401007387 */ /* 0x000fe20000100800 */
[----:B------:R-:W-:-:S03]  /*6300*/  SEL R23, R9, R23, !P4 ;  /* 0x0000001709177207 */ /* 0x000fc60006000000 */
[----:B------:R-:W-:Y:S01]  /*6310*/  STL [R1+0xafc], R21 ;  /* 0x000afc1501007387 */ /* 0x000fe20000100800 */
[----:B------:R-:W-:-:S03]  /*6320*/  LEA.HI.X.SX32 R0, R0, c[0x0][0x16c], 0x1, P1 ;  /* 0x00005b0000007a11 */ /* 0x000fc600008f0eff */
[----:B------:R-:W-:Y:S04]  /*6330*/  STL [R1+0xb00], R22 ;  /* 0x000b001601007387 */ /* 0x000fe80000100800 */
[----:B------:R-:W-:Y:S04]  /*6340*/  STL [R1+0xb04], R28 ;  /* 0x000b041c01007387 */ /* 0x000fe80000100800 */
[----:B------:R-:W-:Y:S04]  /*6350*/  STL [R1+0xb08], R25 ;  /* 0x000b081901007387 */ /* 0x000fe80000100800 */
[----:B------:R-:W-:Y:S04]  /*6360*/  STL [R1+0xb0c], R26 ;  /* 0x000b0c1a01007387 */ /* 0x000fe80000100800 */
[----:B------:R-:W-:Y:S04]  /*6370*/  STL [R1+0xb10], R27 ;  /* 0x000b101b01007387 */ /* 0x000fe80000100800 */
[----:B------:R-:W-:Y:S04]  /*6380*/  STL [R1+0xb14], R23 ;  /* 0x000b141701007387 */ /* 0x000fe80000100800 */
[----:B------:R-:W-:Y:S01]  /*6390*/  STL [R1+0xb18], R0 ;  /* 0x000b180001007387 */ /* 0x000fe20000100800 */
[----:B--2---:R-:W-:-:S05]  /*63a0*/  IMAD R2, R2, c[0x0][0x190], RZ ;  /* 0x0000640002027a24 */ /* 0x004fca00078e02ff */
[----:B------:R-:W-:Y:S01]  /*63b0*/  STL [R1+0xb1c], R2 ;  /* 0x000b1c0201007387 */ /* 0x000fe20000100800 */
[----:B------:R-:W-:-:S05]  /*63c0*/  IMAD R3, R3, c[0x0][0x190], RZ ;  /* 0x0000640003037a24 */ /* 0x000fca00078e02ff */
[----:B------:R0:W-:Y:S01]  /*63d0*/  STL [R1+0xb20], R3 ;  /* 0x000b200301007387 */ /* 0x0001e20000100800 */
[----:B------:R-:W-:-:S05]  /*63e0*/  IMAD R4, R4, c[0x0][0x190], RZ ;  /* 0x0000640004047a24 */ /* 0x000fca00078e02ff */
[----:B------:R-:W-:Y:S01]  /*63f0*/  STL [R1+0xb24], R4 ;  /* 0x000b240401007387 */ /* 0x000fe20000100800 */
[----:B------:R-:W-:-:S05]  /*6400*/  IMAD R5, R5, c[0x0][0x190], RZ ;  /* 0x0000640005057a24 */ /* 0x000fca00078e02ff */
[----:B------:R1:W-:Y:S01]  /*6410*/  STL [R1+0xb28], R5 ;  /* 0x000b280501007387 */ /* 0x0003e20000100800 */
[----:B0-----:R-:W-:Y:S02]  /*6420*/  IMAD R3, R6, c[0x0][0x190], RZ ;  /* 0x0000640006037a24 */ /* 0x001fe400078e02ff */
[----:B------:R-:W-:Y:S02]  /*6430*/  IMAD R0, R7, c[0x0][0x190], RZ ;  /* 0x0000640007007a24 */ /* 0x000fe400078e02ff */
[----:B------:R-:W-:-:S05]  /*6440*/  IMAD R2, R8, c[0x0][0x190], RZ ;  /* 0x0000640008027a24 */ /* 0x000fca00078e02ff */
[----:B------:R0:W-:Y:S04]  /*6450*/  STL [R1+0x24], R2 ;  /* 0x0000240201007387 */ /* 0x0001e80000100800 */
[----:B------:R2:W-:Y:S04]  /*6460*/  STL [R1+0x3c], R0 ;  /* 0x00003c0001007387 */ /* 0x0005e80000100800 */
[----:B------:R-:W-:Y:S04]  /*6470*/  STL [R1+0x54], R3 ;  /* 0x0000540301007387 */ /* 0x000fe80000100800 */
[----:B-1----:R-:W3:Y:S01]  /*6480*/  LDL.LU R5, [R1+0x88] ;  /* 0x0000880001057983 */ /* 0x002ee20000300800 */
[----:B0-----:R-:W-:-:S02]  /*6490*/  IMAD R2, R29, c[0x0][0x190], RZ ;  /* 0x000064001d027a24 */ /* 0x001fc400078e02ff */
[----:B--2---:R-:W-:-:S03]  /*64a0*/  IMAD R0, R24, c[0x0][0x190], RZ ;  /* 0x0000640018007a24 */ /* 0x004fc600078e02ff */
[----:B------:R-:W-:Y:S04]  /*64b0*/  STL [R1+0x68], R2 ;  /* 0x0000680201007387 */ /* 0x000fe80000100800 */
[----:B---3--:R0:W-:Y:S04]  /*64c0*/  STL [R1+0xb2c], R5 ;  /* 0x000b2c0501007387 */ /* 0x0081e80000100800 */
[----:B------:R-:W-:Y:S04]  /*64d0*/  STL [R1+0x7c], R0 ;  /* 0x00007c0001007387 */ /* 0x000fe80000100800 */
        /* <DEDUP_REMOVED lines=30> */
[----:B------:R-:W3:Y:S01]  /*66c0*/  LDL.LU R24, [R1+0x4] ;  /* 0x0000040001187983 */ /* 0x000ee20000300800 */
[----:B--2---:R-:W-:-:S05]  /*66d0*/  IMAD R5, R5, c[0x0][0x190], RZ ;  /* 0x0000640005057a24 */ /* 0x004fca00078e02ff */
[----:B------:R0:W-:Y:S04]  /*66e0*/  STL [R1+0x8c], R5 ;  /* 0x00008c0501007387 */ /* 0x0001e80000100800 */
[----:B0-----:R-:W2:Y:S02]  /*66f0*/  LDL.LU R5, [R1+0xb30] ;  /* 0x000b300001057983 */ /* 0x001ea40000300800 */
[----:B--2---:R-:W-:-:S05]  /*6700*/  IMAD R5, R5, c[0x0][0x190], RZ ;  /* 0x0000640005057a24 */ /* 0x004fca00078e02ff */
[----:B------:R0:W-:Y:S04]  /*6710*/  STL [R1+0x90], R5 ;  /* 0x0000900501007387 */ /* 0x0001e80000100800 */
[----:B0-----:R-:W2:Y:S01]  /*6720*/  LDL.LU R5, [R1+0xb2c] ;  /* 0x000b2c0001057983 */ /* 0x001ea20000300800 */
[----:B---3--:R-:W-:Y:S02]  /*6730*/  IMAD R4, R4, c[0x0][0x190], RZ ;  /* 0x0000640004047a24 */ /* 0x008fe400078e02ff */
[----:B----4-:R-:W-:Y:S02]  /*6740*/  IMAD R3, R3, c[0x0][0x190], RZ ;  /* 0x0000640003037a24 */ /* 0x010fe400078e02ff */
[----:B-----5:R-:W-:Y:S02]  /*6750*/  IMAD R2, R2, c[0x0][0x190], RZ ;  /* 0x0000640002027a24 */ /* 0x020fe400078e02ff */
[----:B------:R-:W-:-:S02]  /*6760*/  IMAD R0, R0, c[0x0][0x190], RZ ;  /* 0x0000640000007a24 */ /* 0x000fc400078e02ff */
[----:B------:R-:W-:Y:S02]  /*6770*/  IMAD R23, R23, c[0x0][0x190], RZ ;  /* 0x0000640017177a24 */ /* 0x000fe400078e02ff */
[----:B------:R-:W-:Y:S02]  /*6780*/  IMAD R27, R27, c[0x0][0x190], RZ ;  /* 0x000064001b1b7a24 */ /* 0x000fe400078e02ff */
[----:B------:R-:W-:Y:S02]  /*6790*/  IMAD R26, R26, c[0x0][0x190], RZ ;  /* 0x000064001a1a7a24 */ /* 0x000fe400078e02ff */
[----:B------:R-:W-:Y:S02]  /*67a0*/  IMAD R25, R25, c[0x0][0x190], RZ ;  /* 0x0000640019197a24 */ /* 0x000fe400078e02ff */
[----:B------:R-:W-:Y:S02]  /*67b0*/  IMAD R28, R28, c[0x0][0x190], RZ ;  /* 0x000064001c1c7a24 */ /* 0x000fe400078e02ff */
        /* <DEDUP_REMOVED lines=19> */
[----:B--2---:R-:W-:-:S05]  /*68f0*/  IMAD R5, R5, c[0x0][0x190], RZ ;  /* 0x0000640005057a24 */ /* 0x004fca00078e02ff */
        /* <DEDUP_REMOVED lines=58> */
[----:B--2---:R-:W-:-:S02]  /*6ca0*/  IMAD R17, R17, c[0x0][0x190], RZ ;  /* 0x0000640011117a24 */ /* 0x004fc400078e02ff */
[----:B---3--:R-:W-:Y:S02]  /*6cb0*/  IMAD R16, R16, c[0x0][0x190], RZ ;  /* 0x0000640010107a24 */ /* 0x008fe400078e02ff */
[----:B----4-:R-:W-:Y:S02]  /*6cc0*/  IMAD R15, R15, c[0x0][0x190], RZ ;  /* 0x000064000f0f7a24 */ /* 0x010fe400078e02ff */
[----:B-----5:R-:W-:Y:S02]  /*6cd0*/  IMAD R14, R14, c[0x0][0x190], RZ ;  /* 0x000064000e0e7a24 */ /* 0x020fe400078e02ff */
        /* <DEDUP_REMOVED lines=9> */
[----:B------:R-:W-:-:S05]  /*6d70*/  IMAD R24, R24, c[0x0][0x190], RZ ;  /* 0x0000640018187a24 */ /* 0x000fca00078e02ff */
[----:B------:R0:W-:Y:S04]  /*6d80*/  STL [R1], R24 ;  /* 0x0000001801007387 */ /* 0x0001e80000100800 */
[----:B0-----:R-:W2:Y:S04]  /*6d90*/  LDL.LU R24, [R1+0xab4] ;  /* 0x000ab40001187983 */ /* 0x001ea80000300800 */
[----:B------:R0:W-:Y:S04]  /*6da0*/  STL [R1+0xa74], R29 ;  /* 0x000a741d01007387 */ /* 0x0001e80000100800 */
[----:B0-----:R-:W3:Y:S04]  /*6db0*/  LDL.LU R29, [R1+0x78] ;  /* 0x00007800011d7983 */ /* 0x001ee80000300800 */
[----:B------:R-:W-:Y:S04]  /*6dc0*/  STL [R1+0xa70], R6 ;  /* 0x000a700601007387 */ /* 0x000fe80000100800 */
[----:B------:R0:W-:Y:S04]  /*6dd0*/  STL [R1+0xa6c], R7 ;  /* 0x000a6c0701007387 */ /* 0x0001e80000100800 */
[----:B0-----:R-:W4:Y:S04]  /*6de0*/  LDL.LU R7, [R1+0x80] ;  /* 0x0000800001077983 */ /* 0x001f280000300800 */
[----:B------:R-:W-:Y:S04]  /*6df0*/  STL [R1+0xa68], R8 ;  /* 0x000a680801007387 */ /* 0x000fe80000100800 */
[----:B------:R0:W-:Y:S04]  /*6e00*/  STL [R1+0xa78], R9 ;  /* 0x000a780901007387 */ /* 0x0001e80000100800 */
[----:B0-----:R-:W5:Y:S04]  /*6e10*/  LDL.LU R9, [R1+0x84] ;  /* 0x0000840001097983 */ /* 0x001f680000300800 */
[----:B------:R0:W-:Y:S04]  /*6e20*/  STL [R1+0xa7c], R10 ;  /* 0x000a7c0a01007387 */ /* 0x0001e80000100800 */
[----:B0-----:R-:W3:Y:S04]  /*6e30*/  LDL.LU R10, [R1+0x88] ;  /* 0x00008800010a7983 */ /* 0x001ee80000300800 */
        /* <DEDUP_REMOVED lines=13> */
[----:B0-----:R-:W4:Y:S01]  /*6f10*/  LDL.LU R17, [R1+0x24] ;  /* 0x0000240001117983 */ /* 0x001f220000300800 */
[----:B------:R-:W-:-:S02]  /*6f20*/  IMAD R18, R18, c[0x0][0x190], RZ ;  /* 0x0000640012127a24 */ /* 0x000fc400078e02ff */
[----:B------:R-:W-:Y:S02]  /*6f30*/  IMAD R19, R19, c[0x0][0x190], RZ ;  /* 0x0000640013137a24 */ /* 0x000fe400078e02ff */
[----:B------:R-:W-:Y:S02]  /*6f40*/  IMAD R20, R20, c[0x0][0x190], RZ ;  /* 0x0000640014147a24 */ /* 0x000fe400078e02ff */
[----:B------:R-:W-:Y:S01]  /*6f50*/  IMAD R21, R21, c[0x0][0x190], RZ ;  /* 0x0000640015157a24 */ /* 0x000fe200078e02ff */
[----:B------:R2:W-:Y:S01]  /*6f60*/  STL [R1+0xa9c], R18 ;  /* 0x000a9c1201007387 */ /* 0x0005e20000100800 */
[----:B------:R-:W-:Y:S02]  /*6f70*/  IMAD R22, R22, c[0x0][0x190], RZ ;  /* 0x0000640016167a24 */ /* 0x000fe400078e02ff */
[----:B------:R-:W-:Y:S01]  /*6f80*/  IMAD R28, R28, c[0x0][0x190], RZ ;  /* 0x000064001c1c7a24 */ /* 0x000fe200078e02ff */
[----:B------:R0:W-:Y:S04]  /*6f90*/  STL [R1+0xaa0], R19 ;  /* 0x000aa01301007387 */ /* 0x0001e80000100800 */
[----:B------:R-:W-:Y:S04]  /*6fa0*/  STL [R1+0xaa4], R20 ;  /* 0x000aa41401007387 */ /* 0x000fe80000100800 */
[----:B------:R-:W-:Y:S04]  /*6fb0*/  STL [R1+0xaa8], R21 ;  /* 0x000aa81501007387 */ /* 0x000fe80000100800 */
[----:B------:R-:W-:Y:S04]  /*6fc0*/  STL [R1+0xaac], R22 ;  /* 0x000aac1601007387 */ /* 0x000fe80000100800 */
[----:B------:R-:W-:Y:S04]  /*6fd0*/  STL [R1+0xab0], R28 ;  /* 0x000ab01c01007387 */ /* 0x000fe80000100800 */
[----:B------:R-:W5:Y:S01]  /*6fe0*/  LDL.LU R6, [R1+0x74] ;  /* 0x0000740001067983 */ /* 0x000f620000300800 */
[----:B--2---:R-:W-:-:S02]  /*6ff0*/  LEA R18, P6, R2, R24, 0x1 ;  /* 0x0000001802127211 */ /* 0x004fc400078c08ff */
[----:B------:R-:W-:-:S03]  /*7000*/  LEA R8, P5, R3, R24, 0x1 ;  /* 0x0000001803087211 */ /* 0x000fc600078a08ff */
[----:B------:R1:W-:Y:S01]  /*7010*/  STL [R1+0x918], R18 ;  /* 0x0009181201007387 */ /* 0x0003e20000100800 */
[----:B0-----:R-:W-:-:S03]  /*7020*/  LEA R19, P2, R5, R24, 0x1 ;  /* 0x0000001805137211 */ /* 0x001fc600078408ff */
[----:B------:R0:W-:Y:S01]  /*7030*/  STL [R1+0x91c], R8 ;  /* 0x00091c0801007387 */ /* 0x0001e20000100800 */
[----:B-1----:R-:W-:-:S03]  /*7040*/  LEA R18, P3, R4, R24, 0x1 ;  /* 0x0000001804127211 */ /* 0x002fc600078608ff */
[----:B0-----:R-:W2:Y:S04]  /*7050*/  LDL.LU R8, [R1+0x70] ;  /* 0x0000700001087983 */ /* 0x001ea80000300800 */
[----:B------:R4:W-:Y:S04]  /*7060*/  STL [R1+0x920], R18 ;  /* 0x0009201201007387 */ /* 0x0009e80000100800 */
[----:B------:R-:W-:Y:S01]  /*7070*/  STL [R1+0x924], R19 ;  /* 0x0009241301007387 */ /* 0x000fe20000100800 */
[-C--:B---3--:R-:W-:Y:S02]  /*7080*/  LEA R20, P0, R16, R24.reuse, 0x1 ;  /* 0x0000001810147211 */ /* 0x088fe400078008ff */
[----:B----4-:R-:W-:-:S05]  /*7090*/  LEA R18, P1, R17, R24, 0x1 ;  /* 0x0000001811127211 */ /* 0x010fca00078208ff */
[----:B------:R0:W-:Y:S04]  /*70a0*/  STL [R1+0x928], R18 ;  /* 0x0009281201007387 */ /* 0x0001e80000100800 */
[----:B------:R-:W-:Y:S01]  /*70b0*/  STL [R1+0x92c], R20 ;  /* 0x00092c1401007387 */ /* 0x000fe20000100800 */
[----:B0-----:R-:W-:-:S03]  /*70c0*/  LEA.HI.X.SX32 R18, R2, R0, 0x1, P6 ;  /* 0x0000000002127211 */ /* 0x001fc600030f0eff */
[----:B------:R-:W3:Y:S01]  /*70d0*/  LDL.LU R2, [R1+0x6c] ;  /* 0x00006c0001027983 */ /* 0x000ee20000300800 */
[----:B------:R-:W-:-:S05]  /*70e0*/  LEA R19, P4, R15, R24, 0x1 ;  /* 0x000000180f137211 */ /* 0x000fca00078808ff */
[----:B------:R0:W-:Y:S04]  /*70f0*/  STL [R1+0x930], R19 ;  /* 0x0009301301007387 */ /* 0x0001e80000100800 */
[----:B------:R-:W4:Y:S01]  /*7100*/  LDL.LU R28, [R1+0x64] ;  /* 0x00006400011c7983 */ /* 0x000f220000300800 */
[----:B0-----:R-:W-:-:S03]  /*7110*/  LEA R19, P6, R14, R24, 0x1 ;  /* 0x000000180e137211 */ /* 0x001fc600078c08ff */
[----:B------:R0:W-:Y:S04]  /*7120*/  STL [R1+0x910], R18 ;  /* 0x0009101201007387 */ /* 0x0001e80000100800 */
[----:B------:R-:W-:Y:S04]  /*7130*/  STL [R1+0x914], R19 ;  /* 0x0009141301007387 */ /* 0x000fe80000100800 */
[----:B------:R-:W4:Y:S01]  /*7140*/  LDL.LU R22, [R1+0x60] ;  /* 0x0000600001167983 */ /* 0x000f220000300800 */
[----:B0-----:R-:W-:Y:S02]  /*7150*/  LEA.HI.X.SX32 R18, R3, R0, 0x1, P5 ;  /* 0x0000000003127211 */ /* 0x001fe400028f0eff */
[----:B------:R-:W-:-:S03]  /*7160*/  LEA R3, P5, R13, R24, 0x1 ;  /* 0x000000180d037211 */ /* 0x000fc600078a08ff */
[----:B------:R0:W-:Y:S04]  /*7170*/  STL [R1+0x908], R18 ;  /* 0x0009081201007387 */ /* 0x0001e80000100800 */
[----:B------:R1:W-:Y:S01]  /*7180*/  STL [R1+0x90c], R3 ;  /* 0x00090c0301007387 */ /* 0x0003e20000100800 */
[----:B0-----:R-:W-:-:S05]  /*7190*/  LEA.HI.X.SX32 R18, R4, R0, 0x1, P3 ;  /* 0x0000000004127211 */ /* 0x001fca00018f0eff */
[----:B------:R-:W-:Y:S04]  /*71a0*/  STL [R1+0x900], R18 ;  /* 0x0009001201007387 */ /* 0x000fe80000100800 */
[----:B------:R-:W4:Y:S01]  /*71b0*/  LDL.LU R21, [R1+0x5c] ;  /* 0x00005c0001157983 */ /* 0x000f220000300800 */
[----:B------:R-:W-:Y:S02]  /*71c0*/  LEA R4, P3, R12, R24, 0x1 ;  /* 0x000000180c047211 */ /* 0x000fe400078608ff */
[----:B-1----:R-:W-:Y:S02]  /*71d0*/  LEA.HI.X.SX32 R3, R5, R0, 0x1, P2 ;  /* 0x0000000005037211 */ /* 0x002fe400010f0eff */
[----:B------:R-:W-:Y:S01]  /*71e0*/  LEA R5, P2, R11, R24, 0x1 ;  /* 0x000000180b057211 */ /* 0x000fe200078408ff */
[----:B------:R0:W-:Y:S04]  /*71f0*/  STL [R1+0x904], R4 ;  /* 0x0009040401007387 */ /* 0x0001e80000100800 */
[----:B------:R1:W-:Y:S04]  /*7200*/  STL [R1+0x754], R3 ;  /* 0x0007540301007387 */ /* 0x0003e80000100800 */
[----:B------:R5:W-:Y:S04]  /*7210*/  STL [R1+0x774], R5 ;  /* 0x0007740501007387 */ /* 0x000be80000100800 */
[----:B------:R-:W4:Y:S01]  /*7220*/  LDL.LU R20, [R1+0x58] ;  /* 0x0000580001147983 */ /* 0x000f220000300800 */
[----:B0-----:R-:W-:-:S02]  /*7230*/  LEA.HI.X.SX32 R4, R17, R0, 0x1, P1 ;  /* 0x0000000011047211 */ /* 0x001fc400008f0eff */
[----:B-1----:R-:W-:Y:S02]  /*7240*/  LEA R3, P1, R10, R24, 0x1 ;  /* 0x000000180a037211 */ /* 0x002fe400078208ff */
[----:B-----5:R-:W-:Y:S01]  /*7250*/  LEA.HI.X.SX32 R5, R16, R0, 0x1, P0 ;  /* 0x0000000010057211 */ /* 0x020fe200000f0eff */
[----:B------:R0:W-:Y:S04]  /*7260*/  STL [R1+0x758], R4 ;  /* 0x0007580401007387 */ /* 0x0001e80000100800 */
[----:B------:R1:W-:Y:S04]  /*7270*/  STL [R1+0x77c], R3 ;  /* 0x00077c0301007387 */ /* 0x0003e80000100800 */
[----:B------:R5:W-:Y:S04]  /*7280*/  STL [R1+0x75c], R5 ;  /* 0x00075c0501007387 */ /* 0x000be80000100800 */
[----:B------:R-:W4:Y:S01]  /*7290*/  LDL.LU R19, [R1+0x50] ;  /* 0x0000500001137983 */ /* 0x000f220000300800 */
[----:B0-----:R-:W-:-:S02]  /*72a0*/  LEA R4, P0, R9, R24, 0x1 ;  /* 0x0000001809047211 */ /* 0x001fc400078008ff */
[----:B-1----:R-:W-:Y:S02]  /*72b0*/  LEA.HI.X.SX32 R3, R15, R0, 0x1, P4 ;  /* 0x000000000f037211 */ /* 0x002fe400020f0eff */
[----:B-----5:R-:W-:Y:S01]  /*72c0*/  LEA R5, P4, R7, R24, 0x1 ;  /* 0x0000001807057211 */ /* 0x020fe200078808ff */
        /* <DEDUP_REMOVED lines=10> */
[----:B------:R-:W5:Y:S01]  /*7370*/  LDL.LU R17, [R1+0x48] ;  /* 0x0000480001117983 */ /* 0x000f620000300800 */
[----:B0-----:R-:W-:-:S02]  /*7380*/  LEA R4, P5, R6, R24, 0x1 ;  /* 0x0000001806047211 */ /* 0x001fc400078a08ff */
[----:B-1----:R-:W-:-:S03]  /*7390*/  LEA.HI.X.SX32 R3, R12, R0, 0x1, P3 ;  /* 0x000000000c037211 */ /* 0x002fc600018f0eff */
[----:B------:R-:W-:Y:S04]  /*73a0*/  STL [R1+0x79c], R4 ;  /* 0x00079c0401007387 */ /* 0x000fe80000100800 */
[----:B------:R0:W-:Y:S01]  /*73b0*/  STL [R1+0x76c], R3 ;  /* 0x00076c0301007387 */ /* 0x0001e20000100800 */
[----:B--2---:R-:W-:-:S05]  /*73c0*/  LEA R5, P3, R8, R24, 0x1 ;  /* 0x0000001808057211 */ /* 0x004fca00078608ff */
[----:B------:R-:W-:Y:S01]  /*73d0*/  STL [R1+0x7a4], R5 ;  /* 0x0007a40501007387 */ /* 0x000fe20000100800 */
[----:B0-----:R-:W-:-:S03]  /*73e0*/  LEA.HI.X.SX32 R3, R11, R0, 0x1, P2 ;  /* 0x000000000b037211 */ /* 0x001fc600010f0eff */
[----:B------:R-:W2:Y:S04]  /*73f0*/  LDL.LU R16, [R1+0x44] ;  /* 0x0000440001107983 */ /* 0x000ea80000300800 */
[----:B------:R0:W-:Y:S02]  /*7400*/  STL [R1+0x770], R3 ;  /* 0x0007700301007387 */ /* 0x0001e40000100800 */
[----:B0-----:R-:W-:Y:S02]  /*7410*/  LEA.HI.X.SX32 R3, R10, R0, 0x1, P1 ;  /* 0x000000000a037211 */ /* 0x001fe400008f0eff */
[----:B---3--:R-:W-:-:S05]  /*7420*/  LEA R4, P2, R2, R24, 0x1 ;  /* 0x0000001802047211 */ /* 0x008fca00078408ff */
[----:B------:R4:W-:Y:S04]  /*7430*/  STL [R1+0x7ac], R4 ;  /* 0x0007ac0401007387 */ /* 0x0009e80000100800 */
[----:B------:R-:W3:Y:S04]  /*7440*/  LDL.LU R15, [R1+0x40] ;  /* 0x00004000010f7983 */ /* 0x000ee80000300800 */
[----:B------:R0:W-:Y:S01]  /*7450*/  STL [R1+0x778], R3 ;  /* 0x0007780301007387 */ /* 0x0001e20000100800 */
[----:B----4-:R-:W-:-:S03]  /*7460*/  LEA R4, P1, R28, R24, 0x1 ;  /* 0x000000181c047211 */ /* 0x010fc600078208ff */
[----:B------:R-:W4:Y:S04]  /*7470*/  LDL.LU R14, [R1+0x38] ;  /* 0x00003800010e7983 */ /* 0x000f280000300800 */
[----:B------:R1:W-:Y:S01]  /*7480*/  STL [R1+0x7b4], R4 ;  /* 0x0007b40401007387 */ /* 0x0003e20000100800 */
[----:B0-----:R-:W-:-:S03]  /*7490*/  LEA.HI.X.SX32 R3, R9, R0, 0x1, P0 ;  /* 0x0000000009037211 */ /* 0x001fc600000f0eff */
[----:B------:R-:W4:Y:S04]  /*74a0*/  LDL.LU R13, [R1+0x34] ;  /* 0x00003400010d7983 */ /* 0x000f280000300800 */
[----:B------:R0:W-:Y:S01]  /*74b0*/  STL [R1+0x780], R3 ;  /* 0x0007800301007387 */ /* 0x0001e20000100800 */
[----:B-1----:R-:W-:-:S03]  /*74c0*/  LEA R4, P0, R22, R24, 0x1 ;  /* 0x0000001816047211 */ /* 0x002fc600078008ff */
[----:B------:R-:W4:Y:S04]  /*74d0*/  LDL.LU R12, [R1+0x30] ;  /* 0x00003000010c7983 */ /* 0x000f280000300800 */
[----:B------:R1:W-:Y:S01]  /*74e0*/  STL [R1+0x7bc], R4 ;  /* 0x0007bc0401007387 */ /* 0x0003e20000100800 */
[----:B0-----:R-:W-:-:S03]  /*74f0*/  LEA.HI.X.SX32 R3, R7, R0, 0x1, P4 ;  /* 0x0000000007037211 */ /* 0x001fc600020f0eff */
[----:B------:R-:W4:Y:S04]  /*7500*/  LDL.LU R11, [R1+0x2c] ;  /* 0x00002c00010b7983 */ /* 0x000f280000300800 */
[----:B------:R0:W-:Y:S04]  /*7510*/  STL [R1+0x788], R3 ;  /* 0x0007880301007387 */ /* 0x0001e80000100800 */
[----:B------:R-:W4:Y:S01]  /*7520*/  LDL.LU R10, [R1+0x28] ;  /* 0x00002800010a7983 */ /* 0x000f220000300800 */
[----:B-1----:R-:W-:-:S05]  /*7530*/  LEA R4, P4, R21, R24, 0x1 ;  /* 0x0000001815047211 */ /* 0x002fca00078808ff */
[----:B------:R1:W-:Y:S01]  /*7540*/  STL [R1+0x7c4], R4 ;  /* 0x0007c40401007387 */ /* 0x0003e20000100800 */
[----:B0-----:R-:W-:-:S03]  /*7550*/  LEA.HI.X.SX32 R3, R29, R0, 0x1, P6 ;  /* 0x000000001d037211 */ /* 0x001fc600030f0eff */
[----:B------:R-:W4:Y:S04]  /*7560*/  LDL.LU R9, [R1+0x20] ;  /* 0x0000200001097983 */ /* 0x000f280000300800 */
[----:B------:R0:W-:Y:S04]  /*7570*/  STL [R1+0x790], R3 ;  /* 0x0007900301007387 */ /* 0x0001e80000100800 */
[----:B------:R-:W4:Y:S01]  /*7580*/  LDL.LU R29, [R1+0x1c] ;  /* 0x00001c00011d7983 */ /* 0x000f220000300800 */
[----:B-1----:R-:W-:Y:S02]  /*7590*/  LEA R4, P6, R20, R24, 0x1 ;  /* 0x0000001814047211 */ /* 0x002fe400078c08ff */
[----:B0-----:R-:W-:-:S03]  /*75a0*/  LEA.HI.X.SX32 R3, R6, R0, 0x1, P5 ;  /* 0x0000000006037211 */ /* 0x001fc600028f0eff */
[----:B------:R0:W-:Y:S04]  /*75b0*/  STL [R1+0x7cc], R4 ;  /* 0x0007cc0401007387 */ /* 0x0001e80000100800 */
[----:B------:R-:W4:Y:S04]  /*75c0*/  LDL.LU R6, [R1+0x18] ;  /* 0x0000180001067983 */ /* 0x000f280000300800 */
[----:B------:R1:W-:Y:S04]  /*75d0*/  STL [R1+0x798], R3 ;  /* 0x0007980301007387 */ /* 0x0003e80000100800 */
[----:B------:R-:W4:Y:S01]  /*75e0*/  LDL.LU R7, [R1+0x14] ;  /* 0x0000140001077983 */ /* 0x000f220000300800 */
[----:B0-----:R-:W-:-:S02]  /*75f0*/  LEA R4, P5, R19, R24, 0x1 ;  /* 0x0000001813047211 */ /* 0x001fc400078a08ff */
[----:B-1----:R-:W-:-:S03]  /*7600*/  LEA.HI.X.SX32 R3, R8, R0, 0x1, P3 ;  /* 0x0000000008037211 */ /* 0x002fc600018f0eff */
[----:B------:R0:W-:Y:S04]  /*7610*/  STL [R1+0x7d4], R4 ;  /* 0x0007d40401007387 */ /* 0x0001e80000100800 */
[----:B------:R-:W4:Y:S04]  /*7620*/  LDL.LU R8, [R1+0x10] ;  /* 0x0000100001087983 */ /* 0x000f280000300800 */
[----:B------:R1:W-:Y:S04]  /*7630*/  STL [R1+0x7a0], R3 ;  /* 0x0007a00301007387 */ /* 0x0003e80000100800 */
[----:B------:R-:W4:Y:S01]  /*7640*/  LDL.LU R5, [R1+0xc] ;  /* 0x00000c0001057983 */ /* 0x000f220000300800 */
[----:B0-----:R-:W-:-:S05]  /*7650*/  LEA R4, P3, R18, R24, 0x1 ;  /* 0x0000001812047211 */ /* 0x001fca00078608ff */
[----:B------:R0:W-:Y:S01]  /*7660*/  STL [R1+0x7dc], R4 ;  /* 0x0007dc0401007387 */ /* 0x0001e20000100800 */
[----:B-1----:R-:W-:-:S03]  /*7670*/  LEA.HI.X.SX32 R3, R2, R0, 0x1, P2 ;  /* 0x0000000002037211 */ /* 0x002fc600010f0eff */
[----:B0-----:R-:W4:Y:S04]  /*7680*/  LDL.LU R4, [R1+0x8] ;  /* 0x0000080001047983 */ /* 0x001f280000300800 */
[----:B------:R0:W-:Y:S01]  /*7690*/  STL [R1+0x7a8], R3 ;  /* 0x0007a80301007387 */ /* 0x0001e20000100800 */
[----:B-----5:R-:W-:-:S03]  /*76a0*/  LEA R2, P2, R17, R24, 0x1 ;  /* 0x0000001811027211 */ /* 0x020fc600078408ff */
[----:B0-----:R-:W5:Y:S04]  /*76b0*/  LDL.LU R3, [R1+0x4] ;  /* 0x0000040001037983 */ /* 0x001f680000300800 */
[----:B------:R0:W-:Y:S04]  /*76c0*/  STL [R1+0x7e4], R2 ;  /* 0x0007e40201007387 */ /* 0x0001e80000100800 */
[----:B0-----:R-:W5:Y:S01]  /*76d0*/  LDL.LU R2, [R1] ;  /* 0x0000000001027983 */ /* 0x001f620000300800 */
[-C--:B------:R-:W-:Y:S02]  /*76e0*/  LEA.HI.X.SX32 R28, R28, R0.reuse, 0x1, P1 ;  /* 0x000000001c1c7211 */ /* 0x080fe400008f0eff */
[----:B------:R-:W-:-:S03]  /*76f0*/  LEA.HI.X.SX32 R22, R22, R0, 0x1, P0 ;  /* 0x0000000016167211 */ /* 0x000fc600000f0eff */
[----:B------:R2:W-:Y:S02]  /*7700*/  STL [R1+0x7b0], R28 ;  /* 0x0007b01c01007387 */ /* 0x0005e40000100800 */
[----:B--2---:R-:W-:-:S05]  /*7710*/  LEA R28, P1, R16, R24, 0x1 ;  /* 0x00000018101c7211 */ /* 0x004fca00078208ff */
[----:B------:R0:W-:Y:S01]  /*7720*/  STL [R1+0x7ec], R28 ;  /* 0x0007ec1c01007387 */ /* 0x0001e20000100800 */
[----:B------:R-:W-:-:S03]  /*7730*/  LEA.HI.X.SX32 R21, R21, R0, 0x1, P4 ;  /* 0x0000000015157211 */ /* 0x000fc600020f0eff */
[----:B0-----:R-:W2:Y:S04]  /*7740*/  LDL.LU R28, [R1+0xab0] ;  /* 0x000ab000011c7983 */ /* 0x001ea80000300800 */
[----:B------:R3:W-:Y:S01]  /*7750*/  STL [R1+0x7b8], R22 ;  /* 0x0007b81601007387 */ /* 0x0007e20000100800 */
[-C--:B------:R-:W-:Y:S02]  /*7760*/  LEA.HI.X.SX32 R20, R20, R0.reuse, 0x1, P6 ;  /* 0x0000000014147211 */ /* 0x080fe400030f0eff */
[-C--:B------:R-:W-:Y:S02]  /*7770*/  LEA.HI.X.SX32 R19, R19, R0.reuse, 0x1, P5 ;  /* 0x0000000013137211 */ /* 0x080fe400028f0eff */
[-C--:B------:R-:W-:Y:S02]  /*7780*/  LEA.HI.X.SX32 R18, R18, R0.reuse, 0x1, P3 ;  /* 0x0000000012127211 */ /* 0x080fe400018f0eff */
[----:B------:R-:W-:-:S02]  /*7790*/  LEA.HI.X.SX32 R17, R17, R0, 0x1, P2 ;  /* 0x0000000011117211 */ /* 0x000fc400010f0eff */
[----:B------:R-:W-:Y:S02]  /*77a0*/  LEA.HI.X.SX32 R16, R16, R0, 0x1, P1 ;  /* 0x0000000010107211 */ /* 0x000fe400008f0eff */
[----:B---3--:R-:W-:-:S05]  /*77b0*/  LEA R22, P0, R15, R24, 0x1 ;  /* 0x000000180f167211 */ /* 0x008fca00078008ff */
[----:B------:R0:W-:Y:S04]  /*77c0*/  STL [R1+0x7f4], R22 ;  /* 0x0007f41601007387 */ /* 0x0001e80000100800 */
[----:B0-----:R-:W3:Y:S04]  /*77d0*/  LDL.LU R22, [R1+0xaac] ;  /* 0x000aac0001167983 */ /* 0x001ee80000300800 */
[----:B------:R4:W-:Y:S02]  /*77e0*/  STL [R1+0x7c0], R21 ;  /* 0x0007c01501007387 */ /* 0x0009e40000100800 */
[----:B----4-:R-:W-:-:S05]  /*77f0*/  LEA R21, P4, R14, R24, 0x1 ;  /* 0x000000180e157211 */ /* 0x010fca00078808ff */
[----:B------:R0:W-:Y:S04]  /*7800*/  STL [R1+0x7fc], R21 ;  /* 0x0007fc1501007387 */ /* 0x0001e80000100800 */
[----:B0-----:R-:W4:Y:S04]  /*7810*/  LDL.LU R21, [R1+0xaa8] ;  /* 0x000aa80001157983 */ /* 0x001f280000300800 */
[----:B------:R0:W-:Y:S02]  /*7820*/  STL [R1+0x7c8], R20 ;  /* 0x0007c81401007387 */ /* 0x0001e40000100800 */
[----:B0-----:R-:W-:-:S05]  /*7830*/  LEA R20, P6, R13, R24, 0x1 ;  /* 0x000000180d147211 */ /* 0x001fca00078c08ff */
[----:B------:R0:W-:Y:S04]  /*7840*/  STL [R1+0x804], R20 ;  /* 0x0008041401007387 */ /* 0x0001e80000100800 */
[----:B0-----:R-:W2:Y:S04]  /*7850*/  LDL.LU R20, [R1+0xaa4] ;  /* 0x000aa40001147983 */ /* 0x001ea80000300800 */
        /* <DEDUP_REMOVED lines=10> */
[----:B------:R0:W-:Y:S01]  /*7900*/  STL [R1+0x81c], R17 ;  /* 0x00081c1101007387 */ /* 0x0001e20000100800 */
[----:B------:R-:W-:-:S03]  /*7910*/  LEA.HI.X.SX32 R15, R15, R0, 0x1, P0 ;  /* 0x000000000f0f7211 */ /* 0x000fc600000f0eff */
        /* <DEDUP_REMOVED lines=37> */
[----:B-----5:R-:W-:-:S05]  /*7b70*/  LEA R9, P1, R3, R24, 0x1 ;  /* 0x0000001803097211 */ /* 0x020fca00078208ff */
[----:B------:R0:W-:Y:S04]  /*7b80*/  STL [R1+0x85c], R9 ;  /* 0x00085c0901007387 */ /* 0x0001e80000100800 */
[----:B0-----:R-:W5:Y:S04]  /*7b90*/  LDL.LU R9, [R1+0xa78] ;  /* 0x000a780001097983 */ /* 0x001f680000300800 */
[----:B------:R0:W-:Y:S02]  /*7ba0*/  STL [R1+0x828], R29 ;  /* 0x0008281d01007387 */ /* 0x0001e40000100800 */
[----:B0-----:R-:W-:-:S05]  /*7bb0*/  LEA R29, P0, R2, R24, 0x1 ;  /* 0x00000018021d7211 */ /* 0x001fca00078008ff */
[----:B------:R0:W-:Y:S04]  /*7bc0*/  STL [R1+0x864], R29 ;  /* 0x0008641d01007387 */ /* 0x0001e80000100800 */
[----:B0-----:R-:W2:Y:S01]  /*7bd0*/  LDL.LU R29, [R1+0xa74] ;  /* 0x000a7400011d7983 */ /* 0x001ea20000300800 */
[----:B------:R-:W-:-:S05]  /*7be0*/  LEA.HI.X.SX32 R6, R6, R0, 0x1, P4 ;  /* 0x0000000006067211 */ /* 0x000fca00020f0eff */
[----:B------:R2:W-:Y:S02]  /*7bf0*/  STL [R1+0x830], R6 ;  /* 0x0008300601007387 */ /* 0x0005e40000100800 */
[----:B--2---:R-:W-:-:S05]  /*7c00*/  LEA R6, P4, R29, R24, 0x1 ;  /* 0x000000181d067211 */ /* 0x004fca00078808ff */
        /* <DEDUP_REMOVED lines=13> */
[----:B------:R2:W-:Y:S01]  /*7ce0*/  STL [R1+0x848], R5 ;  /* 0x0008480501007387 */ /* 0x0005e20000100800 */
[----:B------:R-:W-:Y:S02]  /*7cf0*/  IMAD R25, R25, c[0x0][0x190], RZ ;  /* 0x0000640019197a24 */ /* 0x000fe400078e02ff */
[----:B------:R-:W-:Y:S02]  /*7d00*/  IMAD R26, R26, c[0x0][0x190], RZ ;  /* 0x000064001a1a7a24 */ /* 0x000fe400078e02ff */
[----:B------:R-:W-:Y:S02]  /*7d10*/  IMAD R27, R27, c[0x0][0x190], RZ ;  /* 0x000064001b1b7a24 */ /* 0x000fe400078e02ff */
[----:B------:R-:W-:Y:S01]  /*7d20*/  IMAD R23, R23, c[0x0][0x190], RZ ;  /* 0x0000640017177a24 */ /* 0x000fe200078e02ff */
[----:B--2---:R-:W-:-:S05]  /*7d30*/  LEA R5, P3, R8, R24, 0x1 ;  /* 0x0000001808057211 */ /* 0x004fca00078608ff */
[----:B------:R0:W-:Y:S02]  /*7d40*/  STL [R1+0x884], R5 ;  /* 0x0008840501007387 */ /* 0x0001e40000100800 */
[----:B0-----:R-:W-:Y:S02]  /*7d50*/  LEA.HI.X.SX32 R5, R4, R0, 0x1, P2 ;  /* 0x0000000004057211 */ /* 0x001fe400010f0eff */
[----:B-----5:R-:W-:-:S03]  /*7d60*/  LEA R4, P2, R9, R24, 0x1 ;  /* 0x0000001809047211 */ /* 0x020fc600078408ff */
[----:B------:R0:W-:Y:S04]  /*7d70*/  STL [R1+0x850], R5 ;  /* 0x0008500501007387 */ /* 0x0001e80000100800 */
[----:B------:R1:W-:Y:S01]  /*7d80*/  STL [R1+0x88c], R4 ;  /* 0x00088c0401007387 */ /* 0x0003e20000100800 */
[-C--:B0-----:R-:W-:Y:S02]  /*7d90*/  LEA.HI.X.SX32 R5, R3, R0.reuse, 0x1, P1 ;  /* 0x0000000003057211 */ /* 0x081fe400008f0eff */
[----:B------:R-:W-:Y:S02]  /*7da0*/  LEA.HI.X.SX32 R3, R2, R0, 0x1, P0 ;  /* 0x0000000002037211 */ /* 0x000fe400000f0eff */
[-C--:B-1----:R-:W-:Y:S01]  /*7db0*/  LEA R4, P1, R10, R24.reuse, 0x1 ;  /* 0x000000180a047211 */ /* 0x082fe200078208ff */
[----:B------:R-:W-:Y:S01]  /*7dc0*/  STL [R1+0x858], R5 ;  /* 0x0008580501007387 */ /* 0x000fe20000100800 */
[----:B------:R-:W-:-:S03]  /*7dd0*/  LEA R2, P0, R11, R24, 0x1 ;  /* 0x000000180b027211 */ /* 0x000fc600078008ff */
[----:B------:R0:W-:Y:S04]  /*7de0*/  STL [R1+0x894], R4 ;  /* 0x0008940401007387 */ /* 0x0001e80000100800 */
[----:B------:R1:W-:Y:S01]  /*7df0*/  STL [R1+0x860], R3 ;  /* 0x0008600301007387 */ /* 0x0003e20000100800 */
[----:B0-----:R-:W-:-:S03]  /*7e00*/  LEA.HI.X.SX32 R4, R29, R0, 0x1, P4 ;  /* 0x000000001d047211 */ /* 0x001fc600020f0eff */
[----:B------:R0:W-:Y:S01]  /*7e10*/  STL [R1+0x89c], R2 ;  /* 0x00089c0201007387 */ /* 0x0001e20000100800 */
[----:B-1----:R-:W-:-:S03]  /*7e20*/  LEA R3, P4, R12, R24, 0x1 ;  /* 0x000000180c037211 */ /* 0x002fc600078808ff */
[----:B------:R1:W-:Y:S04]  /*7e30*/  STL [R1+0x868], R4 ;  /* 0x0008680401007387 */ /* 0x0003e80000100800 */
[----:B------:R2:W-:Y:S01]  /*7e40*/  STL [R1+0x8a4], R3 ;  /* 0x0008a40301007387 */ /* 0x0005e20000100800 */
[----:B0-----:R-:W-:Y:S02]  /*7e50*/  LEA.HI.X.SX32 R2, R6, R0, 0x1, P6 ;  /* 0x0000000006027211 */ /* 0x001fe400030f0eff */
[----:B-1----:R-:W-:-:S03]  /*7e60*/  LEA R4, P6, R13, R24, 0x1 ;  /* 0x000000180d047211 */ /* 0x002fc600078c08ff */
[----:B------:R0:W-:Y:S01]  /*7e70*/  STL [R1+0x870], R2 ;  /* 0x0008700201007387 */ /* 0x0001e20000100800 */
[----:B--2---:R-:W-:-:S03]  /*7e80*/  LEA.HI.X.SX32 R3, R7, R0, 0x1, P5 ;  /* 0x0000000007037211 */ /* 0x004fc600028f0eff */
[----:B------:R1:W-:Y:S04]  /*7e90*/  STL [R1+0x8ac], R4 ;  /* 0x0008ac0401007387 */ /* 0x0003e80000100800 */
[----:B------:R2:W-:Y:S01]  /*7ea0*/  STL [R1+0x878], R3 ;  /* 0x0008780301007387 */ /* 0x0005e20000100800 */
[----:B0-----:R-:W-:Y:S02]  /*7eb0*/  LEA R2, P5, R14, R24, 0x1 ;  /* 0x000000180e027211 */ /* 0x001fe400078a08ff */
[----:B-1----:R-:W-:-:S03]  /*7ec0*/  LEA.HI.X.SX32 R4, R8, R0, 0x1, P3 ;  /* 0x0000000008047211 */ /* 0x002fc600018f0eff */
[----:B------:R0:W-:Y:S01]  /*7ed0*/  STL [R1+0x8b4], R2 ;  /* 0x0008b40201007387 */ /* 0x0001e20000100800 */
[----:B--2---:R-:W-:-:S03]  /*7ee0*/  LEA R3, P3, R15, R24, 0x1 ;  /* 0x000000180f037211 */ /* 0x004fc600078608ff */
[----:B------:R1:W-:Y:S04]  /*7ef0*/  STL [R1+0x880], R4 ;  /* 0x0008800401007387 */ /* 0x0003e80000100800 */
[----:B------:R2:W-:Y:S01]  /*7f00*/  STL [R1+0x8bc], R3 ;  /* 0x0008bc0301007387 */ /* 0x0005e20000100800 */
[----:B0-----:R-:W-:Y:S02]  /*7f10*/  LEA.HI.X.SX32 R2, R9, R0, 0x1, P2 ;  /* 0x0000000009027211 */ /* 0x001fe400010f0eff */
[----:B-1----:R-:W-:-:S03]  /*7f20*/  LEA R4, P2, R16, R24, 0x1 ;  /* 0x0000001810047211 */ /* 0x002fc600078408ff */
[----:B------:R0:W-:Y:S01]  /*7f30*/  STL [R1+0x888], R2 ;  /* 0x0008880201007387 */ /* 0x0001e20000100800 */
[----:B--2---:R-:W-:Y:S02]  /*7f40*/  LEA.HI.X.SX32 R3, R10, R0, 0x1, P1 ;  /* 0x000000000a037211 */ /* 0x004fe400008f0eff */
[----:B------:R-:W-:Y:S01]  /*7f50*/  LEA R5, P1, R17, R24, 0x1 ;  /* 0x0000001811057211 */ /* 0x000fe200078208ff */
[----:B0-----:R-:W2:Y:S04]  /*7f60*/  LDL R2, [R1+0x958] ;  /* 0x0009580001027983 */ /* 0x001ea80000100800 */
        /* <DEDUP_REMOVED lines=10> */
[----:B-----5:R-:W-:-:S03]  /*8010*/  LEA.HI.X.SX32 R3, R13, R0, 0x1, P6 ;  /* 0x000000000d037211 */ /* 0x020fc600030f0eff */
[----:B------:R1:W-:Y:S04]  /*8020*/  STL [R1+0x8dc], R4 ;  /* 0x0008dc0401007387 */ /* 0x0003e80000100800 */
[----:B------:R4:W-:Y:S01]  /*8030*/  STL [R1+0x8a8], R3 ;  /* 0x0008a80301007387 */ /* 0x0009e20000100800 */
[----:B0-----:R-:W-:Y:S02]  /*8040*/  LEA R5, P6, R20, R24, 0x1 ;  /* 0x0000001814057211 */ /* 0x001fe400078c08ff */
[----:B-1----:R-:W-:-:S03]  /*8050*/  LEA.HI.X.SX32 R4, R14, R0, 0x1, P5 ;  /* 0x000000000e047211 */ /* 0x002fc600028f0eff */
[----:B------:R0:W-:Y:S01]  /*8060*/  STL [R1+0x8e4], R5 ;  /* 0x0008e40501007387 */ /* 0x0001e20000100800 */
[----:B----4-:R-:W-:-:S03]  /*8070*/  LEA R3, P5, R21, R24, 0x1 ;  /* 0x0000001815037211 */ /* 0x010fc600078a08ff */
[----:B------:R3:W-:Y:S04]  /*8080*/  STL [R1+0x8b0], R4 ;  /* 0x0008b00401007387 */ /* 0x0007e80000100800 */
[----:B------:R1:W-:Y:S01]  /*8090*/  STL [R1+0x8e8], R3 ;  /* 0x0008e80301007387 */ /* 0x0003e20000100800 */
[----:B0-----:R-:W-:Y:S02]  /*80a0*/  LEA.HI.X.SX32 R5, R15, R0, 0x1, P3 ;  /* 0x000000000f057211 */ /* 0x001fe400018f0eff */
[----:B---3--:R-:W-:-:S03]  /*80b0*/  LEA R4, P3, R22, R24, 0x1 ;  /* 0x0000001816047211 */ /* 0x008fc600078608ff */
[----:B------:R0:W-:Y:S01]  /*80c0*/  STL [R1+0x8b8], R5 ;  /* 0x0008b80501007387 */ /* 0x0001e20000100800 */
[----:B-1----:R-:W-:-:S03]  /*80d0*/  LEA.HI.X.SX32 R3, R16, R0, 0x1, P2 ;  /* 0x0000000010037211 */ /* 0x002fc600010f0eff */
[----:B------:R1:W-:Y:S04]  /*80e0*/  STL [R1+0x8ec], R4 ;  /* 0x0008ec0401007387 */ /* 0x0003e80000100800 */
[----:B------:R3:W-:Y:S01]  /*80f0*/  STL [R1+0x8c0], R3 ;  /* 0x0008c00301007387 */ /* 0x0007e20000100800 */
[----:B0-----:R-:W-:Y:S02]  /*8100*/  LEA R5, P2, R28, R24, 0x1 ;  /* 0x000000181c057211 */ /* 0x001fe400078408ff */
[----:B-1----:R-:W-:-:S03]  /*8110*/  LEA.HI.X.SX32 R4, R17, R0, 0x1, P1 ;  /* 0x0000000011047211 */ /* 0x002fc600008f0eff */
[----:B------:R0:W-:Y:S01]  /*8120*/  STL [R1+0x8f0], R5 ;  /* 0x0008f00501007387 */ /* 0x0001e20000100800 */
[----:B---3--:R-:W-:-:S03]  /*8130*/  LEA R3, P1, R25, R24, 0x1 ;  /* 0x0000001819037211 */ /* 0x008fc600078208ff */
[----:B------:R1:W-:Y:S04]  /*8140*/  STL [R1+0x8c8], R4 ;  /* 0x0008c80401007387 */ /* 0x0003e80000100800 */
[----:B------:R3:W-:Y:S01]  /*8150*/  STL [R1+0x8f4], R3 ;  /* 0x0008f40301007387 */ /* 0x0007e20000100800 */
[----:B0-----:R-:W-:Y:S02]  /*8160*/  LEA.HI.X.SX32 R5, R18, R0, 0x1, P0 ;  /* 0x0000000012057211 */ /* 0x001fe400000f0eff */
[----:B-1----:R-:W-:-:S03]  /*8170*/  LEA R4, P0, R26, R24, 0x1 ;  /* 0x000000181a047211 */ /* 0x002fc600078008ff */
[----:B------:R0:W-:Y:S01]  /*8180*/  STL [R1+0x8d0], R5 ;  /* 0x0008d00501007387 */ /* 0x0001e20000100800 */
[----:B---3--:R-:W-:-:S03]  /*8190*/  LEA.HI.X.SX32 R3, R19, R0, 0x1, P4 ;  /* 0x0000000013037211 */ /* 0x008fc600020f0eff */
        /* <DEDUP_REMOVED lines=8> */
[-C--:B0-----:R-:W-:Y:S02]  /*8220*/  LEA.HI.X.SX32 R5, R21, R0.reuse, 0x1, P5 ;  /* 0x0000000015057211 */ /* 0x081fe400028f0eff */
[----:B-1----:R-:W-:-:S03]  /*8230*/  LEA.HI.X.SX32 R4, R22, R0, 0x1, P3 ;  /* 0x0000000016047211 */ /* 0x002fc600018f0eff */
[----:B------:R0:W-:Y:S01]  /*8240*/  STL [R1+0x738], R5 ;  /* 0x0007380501007387 */ /* 0x0001e20000100800 */
[----:B---3--:R-:W-:-:S03]  /*8250*/  LEA.HI.X.SX32 R3, R28, R0, 0x1, P2 ;  /* 0x000000001c037211 */ /* 0x008fc600010f0eff */
[----:B------:R1:W-:Y:S04]  /*8260*/  STL [R1+0x73c], R4 ;  /* 0x00073c0401007387 */ /* 0x0003e80000100800 */
[----:B------:R3:W-:Y:S01]  /*8270*/  STL [R1+0x740], R3 ;  /* 0x0007400301007387 */ /* 0x0007e20000100800 */
[-C--:B0-----:R-:W-:Y:S02]  /*8280*/  LEA.HI.X.SX32 R5, R25, R0.reuse, 0x1, P1 ;  /* 0x0000000019057211 */ /* 0x081fe400008f0eff */
[----:B-1----:R-:W-:-:S03]  /*8290*/  LEA.HI.X.SX32 R4, R26, R0, 0x1, P0 ;  /* 0x000000001a047211 */ /* 0x002fc600000f0eff */
[----:B------:R-:W-:Y:S01]  /*82a0*/  STL [R1+0x744], R5 ;  /* 0x0007440501007387 */ /* 0x000fe20000100800 */
[-C--:B---3--:R-:W-:Y:S02]  /*82b0*/  LEA.HI.X.SX32 R3, R27, R0.reuse, 0x1, P4 ;  /* 0x000000001b037211 */ /* 0x088fe400020f0eff */
[----:B------:R-:W-:Y:S01]  /*82c0*/  LEA.HI.X.SX32 R0, R23, R0, 0x1, P6 ;  /* 0x0000000017007211 */ /* 0x000fe200030f0eff */
[----:B------:R-:W-:Y:S04]  /*82d0*/  STL [R1+0x748], R4 ;  /* 0x0007480401007387 */ /* 0x000fe80000100800 */
[----:B------:R0:W-:Y:S04]  /*82e0*/  STL [R1+0x74c], R3 ;  /* 0x00074c0301007387 */ /* 0x0001e80000100800 */
[----:B------:R1:W-:Y:S04]  /*82f0*/  STL [R1+0x33c], R0 ;  /* 0x00033c0001007387 */ /* 0x0003e80000100800 */
[----:B------:R-:W-:Y:S04]  /*8300*/  STL [R1+0x334], RZ ;  /* 0x000334ff01007387 */ /* 0x000fe80000100800 */
[----:B------:R-:W-:Y:S04]  /*8310*/  STL [R1+0x1b0], RZ ;  /* 0x0001b0ff01007387 */ /* 0x000fe80000100800 */
[----:B------:R-:W-:Y:S04]  /*8320*/  STL [R1+0x1b4], RZ ;  /* 0x0001b4ff01007387 */ /* 0x000fe80000100800 */
[----:B------:R-:W-:Y:S04]  /*8330*/  STL [R1+0x1b8], RZ ;  /* 0x0001b8ff01007387 */ /* 0x000fe80000100800 */
[----:B------:R-:W-:Y:S04]  /*8340*/  STL [R1+0x1bc], RZ ;  /* 0x0001bcff01007387 */ /* 0x000fe80000100800 */
[----:B------:R-:W-:Y:S04]  /*8350*/  STL [R1+0x1a0], RZ ;  /* 0x0001a0ff01007387 */ /* 0x000fe80000100800 */
[----:B------:R-:W-:Y:S04]  /*8360*/  STL [R1+0x1a4], RZ ;  /* 0x0001a4ff01007387 */ /* 0x000fe80000100800 */
[----:B------:R-:W-:Y:S04]  /*8370*/  STL [R1+0x1a8], RZ ;  /* 0x0001a8ff01007387 */ /* 0x000fe80000100800 */
[----:B------:R-:W1:Y:S04]  /*8380*/  S2R R29, SR_TID.X ;  /* 0x00000000001d7919 */ /* 0x000e680000002100 */
        /* <DEDUP_REMOVED lines=20> */
[----:B------:R-:W-:Y:S01]  /*84d0*/  STL [R1+0x15c], RZ ;  /* 0x00015cff01007387 */ /* 0x000fe20000100800 */
[----:B0-----:R-:W-:-:S03]  /*84e0*/  IMAD.MOV.U32 R3, RZ, RZ, c[0x0][0x188] ;  /* 0x00006200ff037624 */ /* 0x001fc600078e00ff */
[----:B------:R-:W-:Y:S01]  /*84f0*/  STL [R1+0x140], RZ ;  /* 0x000140ff01007387 */ /* 0x000fe20000100800 */
[----:B-1----:R-:W-:-:S03]  /*8500*/  IMAD.SHL.U32 R0, R29, 0x40, RZ ;  /* 0x000000401d007824 */ /* 0x002fc600078e00ff */
[----:B------:R-:W-:Y:S04]  /*8510*/  STL [R1+0x144], RZ ;  /* 0x000144ff01007387 */ /* 0x000fe80000100800 */
[----:B------:R-:W-:Y:S04]  /*8520*/  STL [R1+0x148], RZ ;  /* 0x000148ff01007387 */ /* 0x000fe80000100800 */
[----:B------:R-:W-:Y:S01]  /*8530*/  STL [R1+0x14c], RZ ;  /* 0x00014cff01007387 */ /* 0x000fe20000100800 */
[----:B------:R-:W-:-:S03]  /*8540*/  IMAD R28, R3, 0x5f, RZ ;  /* 0x0000005f031c7824 */ /* 0x000fc600078e02ff */
[----:B------:R-:W-:Y:S01]  /*8550*/  STL [R1+0x110], RZ ;  /* 0x000110ff01007387 */ /* 0x000fe20000100800 */
[----:B------:R-:W-:-:S03]  /*8560*/  LOP3.LUT R0, R0, 0x800, RZ, 0xc0, !PT ;  /* 0x0000080000007812 */ /* 0x000fc600078ec0ff */
[----:B------:R-:W-:Y:S01]  /*8570*/  STL [R1+0x114], RZ ;  /* 0x000114ff01007387 */ /* 0x000fe20000100800 */
[----:B------:R-:W-:-:S03]  /*8580*/  IMAD R25, R3, 0x5b, RZ ;  /* 0x0000005b03197824 */ /* 0x000fc600078e02ff */
[----:B------:R-:W-:Y:S01]  /*8590*/  STL [R1+0x118], RZ ;  /* 0x000118ff01007387 */ /* 0x000fe20000100800 */
[----:B------:R-:W-:-:S03]  /*85a0*/  IMAD R22, R3, 0x57, RZ ;  /* 0x0000005703167824 */ /* 0x000fc600078e02ff */
[----:B------:R-:W-:Y:S04]  /*85b0*/  STL [R1+0x11c], RZ ;  /* 0x00011cff01007387 */ /* 0x000fe80000100800 */
[----:B------:R-:W-:Y:S04]  /*85c0*/  STL [R1+0x100], RZ ;  /* 0x000100ff01007387 */ /* 0x000fe80000100800 */
[----:B------:R-:W-:Y:S04]  /*85d0*/  STL [R1+0x104], RZ ;  /* 0x000104ff01007387 */ /* 0x000fe80000100800 */
[----:B------:R-:W-:Y:S04]  /*85e0*/  STL [R1+0x108], RZ ;  /* 0x000108ff01007387 */ /* 0x000fe80000100800 */
[----:B------:R-:W-:Y:S04]  /*85f0*/  STL [R1+0x10c], RZ ;  /* 0x00010cff01007387 */ /* 0x000fe80000100800 */
[----:B------:R-:W-:Y:S04]  /*8600*/  STL [R1+0xa5c], R28 ;  /* 0x000a5c1c01007387 */ /* 0x000fe80000100800 */
[----:B------:R-:W-:Y:S04]  /*8610*/  STL [R1+0x95c], R0 ;  /* 0x00095c0001007387 */ /* 0x000fe80000100800 */
[----:B------:R-:W-:Y:S04]  /*8620*/  STL [R1+0xa60], R25 ;  /* 0x000a601901007387 */ /* 0x000fe80000100800 */
[----:B------:R0:W-:Y:S04]  /*8630*/  STL [R1+0xa64], R22 ;  /* 0x000a641601007387 */ /* 0x0001e80000100800 */
[----:B0-----:R-:W3:Y:S04]  /*8640*/  LDL R22, [R1+0x95c] ;  /* 0x00095c0001167983 */ /* 0x001ee80000100800 */
[----:B------:R-:W4:Y:S01]  /*8650*/  LDL.LU R0, [R1+0x94] ;  /* 0x0000940001007983 */ /* 0x000f220000300800 */
[----:B--2---:R-:W-:-:S03]  /*8660*/  ISETP.GE.AND P1, PT, R2, RZ, PT ;  /* 0x000000ff0200720c */ /* 0x004fc60003f26270 */
[----:B------:R-:W0:Y:S01]  /*8670*/  S2R R28, SR_TID.X ;  /* 0x00000000001c7919 */ /* 0x000e220000002100 */
[----:B------:R-:W-:Y:S01]  /*8680*/  ISETP.NE.AND P0, PT, RZ, c[0x0][0x178], PT ;  /* 0x00005e00ff007a0c */ /* 0x000fe20003f05270 */
[----:B------:R-:W-:-:S05]  /*8690*/  IMAD.SHL.U32 R4, R3, 0x80, RZ ;  /* 0x0000008003047824 */ /* 0x000fca00078e00ff */
[----:B------:R-:W-:Y:S01]  /*86a0*/  SHF.R.S32.HI R7, RZ, 0x1f, R4 ;  /* 0x0000001fff077819 */ /* 0x000fe20000011404 */
[----:B------:R-:W-:Y:S01]  /*86b0*/  IMAD.MOV.U32 R4, RZ, RZ, 0x7f ;  /* 0x0000007fff047424 */ /* 0x000fe200078e00ff */
[----:B------:R-:W-:-:S04]  /*86c0*/  LOP3.LUT R29, R29, 0x7, RZ, 0xc0, !PT ;  /* 0x000000071d1d7812 */ /* 0x000fc800078ec0ff */
[----:B------:R-:W-:Y:S01]  /*86d0*/  IADD3 R4, R4, c[0x0][0x180], RZ ;  /* 0x0000600004047a10 */ /* 0x000fe20007ffe0ff */
[----:B------:R-:W-:Y:S02]  /*86e0*/  IMAD R29, R29, 0x110, RZ ;  /* 0x000001101d1d7824 */ /* 0x000fe400078e02ff */
[----:B0-----:R-:W-:-:S05]  /*86f0*/  IMAD.SHL.U32 R28, R28, 0x2, RZ ;  /* 0x000000021c1c7824 */ /* 0x001fca00078e00ff */
[----:B------:R-:W-:Y:S01]  /*8700*/  LOP3.LUT R28, R29, 0x30, R28, 0x78, !PT ;  /* 0x000000301d1c7812 */ /* 0x000fe200078e781c */
[C---:B------:R-:W-:Y:S02]  /*8710*/  IMAD R25, R3.reuse, 0xae, RZ ;  /* 0x000000ae03197824 */ /* 0x040fe400078e02ff */
[C---:B------:R-:W-:Y:S02]  /*8720*/  IMAD R19, R3.reuse, 0x53, RZ ;  /* 0x0000005303137824 */ /* 0x040fe400078e02ff */
[C---:B------:R-:W-:Y:S02]  /*8730*/  IMAD R27, R3.reuse, 0xa2, RZ ;  /* 0x000000a2031b7824 */ /* 0x040fe400078e02ff */
[C---:B------:R-:W-:Y:S02]  /*8740*/  IMAD R16, R3.reuse, 0x4f, RZ ;  /* 0x0000004f03107824 */ /* 0x040fe400078e02ff */
[C---:B------:R-:W-:Y:S02]  /*8750*/  IMAD R26, R3.reuse, 0x9e, RZ ;  /* 0x0000009e031a7824 */ /* 0x040fe400078e02ff */
[----:B------:R-:W-:-:S02]  /*8760*/  IMAD R24, R3, 0x9a, RZ ;  /* 0x0000009a03187824 */ /* 0x000fc400078e02ff */
        /* <DEDUP_REMOVED lines=14> */
[----:B------:R-:W-:Y:S02]  /*8850*/  IMAD R8, R3, 0xd4, RZ ;  /* 0x000000d403087824 */ /* 0x000fe400078e02ff */
[----:B----4-:R-:W-:Y:S01]  /*8860*/  @!P1 IMAD.MOV R0, RZ, RZ, -R0 ;  /* 0x000000ffff009224 */ /* 0x010fe200078e0a00 */
[----:B------:R-:W-:-:S05]  /*8870*/  @!P0 LOP3.LUT R0, RZ, c[0x0][0x178], RZ, 0x33, !PT ;  /* 0x00005e00ff008a12 */ /* 0x000fca00078e33ff */
[----:B------:R-:W-:Y:S01]  /*8880*/  IMAD R2, R0, c[0x0][0x184], RZ ;  /* 0x0000610000027a24 */ /* 0x000fe200078e02ff */
[----:B------:R-:W-:-:S04]  /*8890*/  SHF.R.S32.HI R0, RZ, 0x1f, R4 ;  /* 0x0000001fff007819 */ /* 0x000fc80000011404 */
[----:B------:R-:W-:Y:S01]  /*88a0*/  LEA.HI R0, R0, R4, RZ, 0x7 ;  /* 0x0000000400007211 */ /* 0x000fe200078f38ff */
[----:B------:R-:W-:-:S03]  /*88b0*/  IMAD.SHL.U32 R4, R3, 0x80, RZ ;  /* 0x0000008003047824 */ /* 0x000fc600078e00ff */
[----:B------:R-:W-:Y:S02]  /*88c0*/  SHF.R.S32.HI R0, RZ, 0x7, R0 ;  /* 0x00000007ff007819 */ /* 0x000fe40000011400 */
[----:B------:R-:W-:Y:S02]  /*88d0*/  SHF.L.U64.HI R0, R4, 0x1, R7 ;  /* 0x0000000104007819 */ /* 0x000fe40000010207 */
[----:B---3--:R-:W-:Y:S01]  /*88e0*/  LOP3.LUT R4, R28, R22, RZ, 0xfc, !PT ;  /* 0x000000161c047212 */ /* 0x008fe200078efcff */
[C---:B------:R-:W-:Y:S01]  /*88f0*/  IMAD R22, R3.reuse, 0xfe, RZ ;  /* 0x000000fe03167824 */ /* 0x040fe200078e02ff */
[----:B------:R-:W-:Y:S01]  /*8900*/  LEA R29, P0, R2, c[0x0][0x160], 0x1 ;  /* 0x00005800021d7a11 */ /* 0x000fe200078008ff */
[----:B------:R-:W-:-:S03]  /*8910*/  IMAD R28, R3, 0xfa, RZ ;  /* 0x000000fa031c7824 */ /* 0x000fc600078e02ff */
[-C--:B------:R-:W-:Y:S02]  /*8920*/  IADD3 R22, P2, R22, R29.reuse, RZ ;  /* 0x0000001d16167210 */ /* 0x080fe40007f5e0ff */
[----:B------:R-:W-:Y:S01]  /*8930*/  LEA.HI.X.SX32 R2, R2, c[0x0][0x164], 0x1, P0 ;  /* 0x0000590002027a11 */ /* 0x000fe200000f0eff */
[----:B------:R-:W-:Y:S01]  /*8940*/  STL [R1+0x1fc], R29 ;  /* 0x0001fc1d01007387 */ /* 0x000fe20000100800 */
[----:B------:R-:W-:-:S03]  /*8950*/  IADD3 R7, P4, R28, R29, RZ ;  /* 0x0000001d1c077210 */ /* 0x000fc60007f9e0ff */
[----:B------:R-:W-:Y:S01]  /*8960*/  STL [R1+0x264], R4 ;  /* 0x0002640401007387 */ /* 0x000fe20000100800 */
[----:B------:R-:W-:-:S03]  /*8970*/  IMAD R28, R3, 0xea, RZ ;  /* 0x000000ea031c7824 */ /* 0x000fc600078e02ff */
[----:B------:R0:W-:Y:S04]  /*8980*/  STL [R1+0x344], R22 ;  /* 0x0003441601007387 */ /* 0x0001e80000100800 */
[----:B------:R-:W-:Y:S04]  /*8990*/  STL [R1+0x1f8], R2 ;  /* 0x0001f80201007387 */ /* 0x000fe80000100800 */
[----:B------:R1:W-:Y:S01]  /*89a0*/  STL [R1+0x354], R7 ;  /* 0x0003540701007387 */ /* 0x0003e20000100800 */
[C---:B0-----:R-:W-:Y:S02]  /*89b0*/  IMAD R22, R3.reuse, 0xee, RZ ;  /* 0x000000ee03167824 */ /* 0x041fe400078e02ff */
[----:B-1----:R-:W-:-:S02]  /*89c0*/  IMAD R7, R3, 0xf2, RZ ;  /* 0x000000f203077824 */ /* 0x002fc400078e02ff */
[----:B------:R-:W-:Y:S01]  /*89d0*/  IMAD R3, R3, 0xf6, RZ ;  /* 0x000000f603037824 */ /* 0x000fe200078e02ff */
[-C--:B------:R-:W-:Y:S02]  /*89e0*/  IADD3 R22, P0, R22, R29.reuse, RZ ;  /* 0x0000001d16167210 */ /* 0x080fe40007f1e0ff */
[-C--:B------:R-:W-:Y:S02]  /*89f0*/  IADD3 R7, P6, R7, R29.reuse, RZ ;  /* 0x0000001d07077210 */ /* 0x080fe40007fde0ff */
[-C--:B------:R-:W-:Y:S02]  /*8a00*/  IADD3 R3, P5, R3, R29.reuse, RZ ;  /* 0x0000001d03037210 */ /* 0x080fe40007fbe0ff */
[----:B------:R-:W-:-:S03]  /*8a10*/  IADD3 R28, P3, R28, R29, RZ ;  /* 0x0000001d1c1c7210 */ /* 0x000fc60007f7e0ff */
[----:B------:R0:W-:Y:S04]  /*8a20*/  STL [R1+0x364], R3 ;  /* 0x0003640301007387 */ /* 0x0001e80000100800 */
[----:B------:R1:W-:Y:S04]  /*8a30*/  STL [R1+0x374], R7 ;  /* 0x0003740701007387 */ /* 0x0003e80000100800 */
[----:B------:R2:W-:Y:S01]  /*8a40*/  STL [R1+0x384], R22 ;  /* 0x0003841601007387 */ /* 0x0005e20000100800 */
[----:B0-----:R-:W-:-:S03]  /*8a50*/  IMAD.MOV.U32 R3, RZ, RZ, c[0x0][0x188] ;  /* 0x00006200ff037624 */ /* 0x001fc600078e00ff */
[----:B------:R0:W-:Y:S01]  /*8a60*/  STL [R1+0x394], R28 ;  /* 0x0003941c01007387 */ /* 0x0001e20000100800 */
[C---:B-1----:R-:W-:Y:S02]  /*8a70*/  IMAD R7, R3.reuse, 0x7f, RZ ;  /* 0x0000007f03077824 */ /* 0x042fe400078e02ff */
[C---:B--2---:R-:W-:Y:S02]  /*8a80*/  IMAD R22, R3.reuse, 0xe2, RZ ;  /* 0x000000e203167824 */ /* 0x044fe400078e02ff */
[C---:B0-----:R-:W-:Y:S02]  /*8a90*/  IMAD R28, R3.reuse, 0x7d, RZ ;  /* 0x0000007d031c7824 */ /* 0x041fe400078e02ff */
[----:B------:R-:W-:Y:S01]  /*8aa0*/  IMAD R3, R3, 0xe6, RZ ;  /* 0x000000e603037824 */ /* 0x000fe200078e02ff */
[----:B------:R-:W-:-:S04]  /*8ab0*/  LEA.HI.X.SX32 R7, R7, R2, 0x1, P2 ;  /* 0x0000000207077211 */ /* 0x000fc800010f0eff */
[-C--:B------:R-:W-:Y:S02]  /*8ac0*/  IADD3 R3, P1, R3, R29.reuse, RZ ;  /* 0x0000001d03037210 */ /* 0x080fe40007f3e0ff */
[----:B------:R-:W-:Y:S02]  /*8ad0*/  IADD3 R22, P2, R22, R29, RZ ;  /* 0x0000001d16167210 */ /* 0x000fe40007f5e0ff */
[----:B------:R-:W-:Y:S01]  /*8ae0*/  LEA.HI.X.SX32 R28, R28, R2, 0x1, P4 ;  /* 0x000000021c1c7211 */ /* 0x000fe200020f0eff */
        /* <DEDUP_REMOVED lines=66> */
[----:B------:R1:W-:Y:S01]  /*8f10*/  STL [R1+0x3e0], R7 ;  /* 0x0003e00701007387 */ /* 0x0003e20000100800 */
[----:B0-----:R-:W-:-:S03]  /*8f20*/  IMAD.MOV.U32 R3, RZ, RZ, c[0x0][0x188] ;  /* 0x00006200ff037624 */ /* 0x001fc600078e00ff */
[----:B------:R0:W-:Y:S01]  /*8f30*/  STL [R1+0x454], R22 ;  /* 0x0004541601007387 */ /* 0x0001e20000100800 */
[----:B-1----:R-:W-:-:S03]  /*8f40*/  IMAD R7, R3, 0xb2, RZ ;  /* 0x000000b203077824 */ /* 0x002fc600078e02ff */
[----:B------:R1:W-:Y:S01]  /*8f50*/  STL [R1+0x3f0], R28 ;  /* 0x0003f01c01007387 */ /* 0x0003e20000100800 */
[C---:B0-----:R-:W-:Y:S02]  /*8f60*/  IMAD R22, R3.reuse, 0xb6, RZ ;  /* 0x000000b603167824 */ /* 0x041fe400078e02ff */
[C---:B-1----:R-:W-:Y:S02]  /*8f70*/  IMAD R28, R3.reuse, 0x65, RZ ;  /* 0x00000065031c7824 */ /* 0x042fe400078e02ff */
[----:B------:R-:W-:Y:S01]  /*8f80*/  IMAD R3, R3, 0x67, RZ ;  /* 0x0000006703037824 */ /* 0x000fe200078e02ff */
[----:B------:R-:W-:Y:S02]  /*8f90*/  IADD3 R22, P0, R22, R29, RZ ;  /* 0x0000001d16167210 */ /* 0x000fe40007f1e0ff */
[-C--:B------:R-:W-:Y:S02]  /*8fa0*/  LEA.HI.X.SX32 R28, R28, R2.reuse, 0x1, P1 ;  /* 0x000000021c1c7211 */ /* 0x080fe400008f0eff */
[----:B------:R-:W-:-:S02]  /*8fb0*/  LEA.HI.X.SX32 R3, R3, R2, 0x1, P3 ;  /* 0x0000000203037211 */ /* 0x000fc400018f0eff */
[-C--:B------:R-:W-:Y:S01]  /*8fc0*/  IADD3 R7, P3, R7, R29.reuse, RZ ;  /* 0x0000001d07077210 */ /* 0x080fe20007f7e0ff */
[----:B------:R0:W-:Y:S04]  /*8fd0*/  STL [R1+0x464], R22 ;  /* 0x0004641601007387 */ /* 0x0001e80000100800 */
[----:B0-----:R-:W2:Y:S04]  /*8fe0*/  LDL.LU R22, [R1+0xa64] ;  /* 0x000a640001167983 */ /* 0x001ea80000300800 */
[----:B------:R-:W-:Y:S04]  /*8ff0*/  STL [R1+0x400], R3 ;  /* 0x0004000301007387 */ /* 0x000fe80000100800 */
[----:B------:R-:W-:Y:S04]  /*9000*/  STL [R1+0x474], R7 ;  /* 0x0004740701007387 */ /* 0x000fe80000100800 */
[----:B------:R0:W-:Y:S01]  /*9010*/  STL [R1+0x410], R28 ;  /* 0x0004101c01007387 */ /* 0x0001e20000100800 */
[----:B------:R-:W-:Y:S01]  /*9020*/  IADD3 R25, P1, R25, R29, RZ ;  /* 0x0000001d19197210 */ /* 0x000fe20007f3e0ff */
[----:B0-----:R-:W-:-:S04]  /*9030*/  IMAD.MOV.U32 R28, RZ, RZ, c[0x0][0x188] ;  /* 0x00006200ff1c7624 */ /* 0x001fc800078e00ff */
[----:B------:R-:W-:Y:S01]  /*9040*/  IMAD R28, R28, 0x63, RZ ;  /* 0x000000631c1c7824 */ /* 0x000fe200078e02ff */
[----:B------:R0:W-:Y:S04]  /*9050*/  STL [R1+0x484], R25 ;  /* 0x0004841901007387 */ /* 0x0001e80000100800 */
[----:B------:R-:W-:Y:S01]  /*9060*/  LEA.HI.X.SX32 R28, R28, R2, 0x1, P2 ;  /* 0x000000021c1c7211 */ /* 0x000fe200010f0eff */
[----:B0-----:R-:W3:Y:S04]  /*9070*/  LDL.LU R25, [R1+0xa60] ;  /* 0x000a600001197983 */ /* 0x001ee80000300800 */
[----:B------:R0:W-:Y:S04]  /*9080*/  STL [R1+0x420], R28 ;  /* 0x0004201c01007387 */ /* 0x0001e80000100800 */
[----:B0-----:R-:W4:Y:S01]  /*9090*/  LDL.LU R28, [R1+0xa5c] ;  /* 0x000a5c00011c7983 */ /* 0x001f220000300800 */
[----:B------:R-:W-:-:S04]  /*90a0*/  IMAD.MOV.U32 R3, RZ, RZ, c[0x0][0x188] ;  /* 0x00006200ff037624 */ /* 0x000fc800078e00ff */
[C---:B------:R-:W-:Y:S02]  /*90b0*/  IMAD R7, R3.reuse, 0x61, RZ ;  /* 0x0000006103077824 */ /* 0x040fe400078e02ff */
[----:B------:R-:W-:-:S05]  /*90c0*/  IMAD R3, R3, 0xaa, RZ ;  /* 0x000000aa03037824 */ /* 0x000fca00078e02ff */
[----:B------:R-:W-:Y:S02]  /*90d0*/  IADD3 R3, P2, R3, R29, RZ ;  /* 0x0000001d03037210 */ /* 0x000fe40007f5e0ff */
[----:B------:R-:W-:-:S03]  /*90e0*/  LEA.HI.X.SX32 R7, R7, R2, 0x1, P4 ;  /* 0x0000000207077211 */ /* 0x000fc600020f0eff */
[----:B------:R0:W-:Y:S04]  /*90f0*/  STL [R1+0x494], R3 ;  /* 0x0004940301007387 */ /* 0x0001e80000100800 */
[----:B------:R1:W-:Y:S01]  /*9100*/  STL [R1+0x430], R7 ;  /* 0x0004300701007387 */ /* 0x0003e20000100800 */
[----:B0-----:R-:W-:-:S04]  /*9110*/  IMAD.MOV.U32 R3, RZ, RZ, c[0x0][0x188] ;  /* 0x00006200ff037624 */ /* 0x001fc800078e00ff */
[C---:B-1----:R-:W-:Y:S02]  /*9120*/  IMAD R7, R3.reuse, 0x5d, RZ ;  /* 0x0000005d03077824 */ /* 0x042fe400078e02ff */
[----:B------:R-:W-:-:S05]  /*9130*/  IMAD R3, R3, 0xa6, RZ ;  /* 0x000000a603037824 */ /* 0x000fca00078e02ff */
[----:B------:R-:W-:Y:S02]  /*9140*/  IADD3 R3, P4, R3, R29, RZ ;  /* 0x0000001d03037210 */ /* 0x000fe40007f9e0ff */
[----:B------:R-:W-:-:S03]  /*9150*/  LEA.HI.X.SX32 R7, R7, R2, 0x1, P6 ;  /* 0x0000000207077211 */ /* 0x000fc600030f0eff */
[----:B------:R0:W-:Y:S01]  /*9160*/  STL [R1+0x4a4], R3 ;  /* 0x0004a40301007387 */ /* 0x0001e20000100800 */
[-C--:B------:R-:W-:Y:S01]  /*9170*/  IADD3 R26, P6, R26, R29.reuse, RZ ;  /* 0x0000001d1a1a7210 */ /* 0x080fe20007fde0ff */
[----:B0-----:R-:W-:Y:S01]  /*9180*/  IMAD.MOV.U32 R3, RZ, RZ, c[0x0][0x188] ;  /* 0x00006200ff037624 */ /* 0x001fe200078e00ff */
[-C--:B------:R-:W-:Y:S02]  /*9190*/  LEA.HI.X.SX32 R19, R19, R2.reuse, 0x1, P4 ;  /* 0x0000000213137211 */ /* 0x080fe400020f0eff */
[-C--:B------:R-:W-:Y:S02]  /*91a0*/  IADD3 R18, P4, R18, R29.reuse, RZ ;  /* 0x0000001d12127210 */ /* 0x080fe40007f9e0ff */
[-C--:B------:R-:W-:Y:S02]  /*91b0*/  LEA.HI.X.SX32 R16, R16, R2.reuse, 0x1, P6 ;  /* 0x0000000210107211 */ /* 0x080fe400030f0eff */
[----:B------:R-:W-:Y:S02]  /*91c0*/  IADD3 R15, P6, R15, R29, RZ ;  /* 0x0000001d0f0f7210 */ /* 0x000fe40007fde0ff */
[----:B--2---:R-:W-:-:S02]  /*91d0*/  LEA.HI.X.SX32 R22, R22, R2, 0x1, P1 ;  /* 0x0000000216167211 */ /* 0x004fc400008f0eff */
[-C--:B------:R-:W-:Y:S02]  /*91e0*/  IADD3 R21, P1, R21, R29.reuse, RZ ;  /* 0x0000001d15157210 */ /* 0x080fe40007f3e0ff */
[-C--:B---3--:R-:W-:Y:S02]  /*91f0*/  LEA.HI.X.SX32 R25, R25, R2.reuse, 0x1, P0 ;  /* 0x0000000219197211 */ /* 0x088fe400000f0eff */
[-C--:B------:R-:W-:Y:S02]  /*9200*/  IADD3 R24, P0, R24, R29.reuse, RZ ;  /* 0x0000001d18187210 */ /* 0x080fe40007f1e0ff */
[----:B----4-:R-:W-:Y:S02]  /*9210*/  LEA.HI.X.SX32 R28, R28, R2, 0x1, P5 ;  /* 0x000000021c1c7211 */ /* 0x010fe400028f0eff */
[----:B------:R-:W-:-:S03]  /*9220*/  IADD3 R27, P5, R27, R29, RZ ;  /* 0x0000001d1b1b7210 */ /* 0x000fc60007fbe0ff */
[----:B------:R-:W-:Y:S04]  /*9230*/  STL [R1+0x440], R28 ;  /* 0x0004401c01007387 */ /* 0x000fe80000100800 */
[----:B------:R-:W-:Y:S04]  /*9240*/  STL [R1+0x4b4], R27 ;  /* 0x0004b41b01007387 */ /* 0x000fe80000100800 */
[----:B------:R0:W-:Y:S02]  /*9250*/  STL [R1+0x450], R7 ;  /* 0x0004500701007387 */ /* 0x0001e40000100800 */
[----:B0-----:R-:W-:-:S02]  /*9260*/  IMAD R7, R3, 0x59, RZ ;  /* 0x0000005903077824 */ /* 0x001fc400078e02ff */
[----:B------:R-:W-:Y:S03]  /*9270*/  STL [R1+0x4c4], R26 ;  /* 0x0004c41a01007387 */ /* 0x000fe60000100800 */
[----:B------:R-:W-:Y:S01]  /*9280*/  LEA.HI.X.SX32 R7, R7, R2, 0x1, P3 ;  /* 0x0000000207077211 */ /* 0x000fe200018f0eff */
[----:B------:R-:W-:Y:S04]  /*9290*/  STL [R1+0x460], R25 ;  /* 0x0004601901007387 */ /* 0x000fe80000100800 */
[----:B------:R-:W-:Y:S01]  /*92a0*/  STL [R1+0x4d4], R24 ;  /* 0x0004d41801007387 */ /* 0x000fe20000100800 */
[----:B------:R-:W-:-:S03]  /*92b0*/  IADD3 R23, P3, R23, R29, RZ ;  /* 0x0000001d17177210 */ /* 0x000fc60007f7e0ff */
[----:B------:R0:W-:Y:S02]  /*92c0*/  STL [R1+0x470], R7 ;  /* 0x0004700701007387 */ /* 0x0001e40000100800 */
[----:B0-----:R-:W-:Y:S02]  /*92d0*/  IMAD R7, R3, 0x55, RZ ;  /* 0x0000005503077824 */ /* 0x001fe400078e02ff */
        /* <DEDUP_REMOVED lines=19> */
[----:B------:R0:W-:Y:S01]  /*9410*/  STL [R1+0x4d0], R7 ;  /* 0x0004d00701007387 */ /* 0x0001e20000100800 */
[-C--:B------:R-:W-:Y:S02]  /*9420*/  LEA.HI.X.SX32 R13, R13, R2.reuse, 0x1, P3 ;  /* 0x000000020d0d7211 */ /* 0x080fe400018f0eff */
[-C--:B------:R-:W-:Y:S01]  /*9430*/  IADD3 R12, P3, R12, R29.reuse, RZ ;  /* 0x0000001d0c0c7210 */ /* 0x080fe20007f7e0ff */
[----:B0-----:R-:W-:Y:S01]  /*9440*/  IMAD R7, R3, 0x49, RZ ;  /* 0x0000004903077824 */ /* 0x001fe200078e02ff */
[----:B------:R-:W-:Y:S04]  /*9450*/  STL [R1+0x34c], R14 ;  /* 0x00034c0e01007387 */ /* 0x000fe80000100800 */
        /* <DEDUP_REMOVED lines=9> */
[-C--:B------:R-:W-:Y:S02]  /*94f0*/  LEA.HI.X.SX32 R7, R7, R2.reuse, 0x1, P4 ;  /* 0x0000000207077211 */ /* 0x080fe400020f0eff */
[----:B------:R-:W-:Y:S01]  /*9500*/  IADD3 R5, P4, R5, R29, RZ ;  /* 0x0000001d05057210 */ /* 0x000fe20007f9e0ff */
[----:B------:R-:W-:Y:S01]  /*9510*/  STL [R1+0x500], R10 ;  /* 0x0005000a01007387 */ /* 0x000fe20000100800 */
[----:B------:R-:W-:-:S03]  /*9520*/  LEA.HI.X.SX32 R6, R6, R2, 0x1, P5 ;  /* 0x0000000206067211 */ /* 0x000fc600028f0eff */
[----:B------:R-:W-:Y:S04]  /*9530*/  STL [R1+0x3ac], R9 ;  /* 0x0003ac0901007387 */ /* 0x000fe80000100800 */
[----:B------:R0:W-:Y:S04]  /*9540*/  STL [R1+0x510], R7 ;  /* 0x0005100701007387 */ /* 0x0001e80000100800 */
[----:B------:R1:W-:Y:S01]  /*9550*/  STL [R1+0x3cc], R5 ;  /* 0x0003cc0501007387 */ /* 0x0003e20000100800 */
[C---:B0-----:R-:W-:Y:S02]  /*9560*/  IMAD R7, R3.reuse, 0x41, RZ ;  /* 0x0000004103077824 */ /* 0x041fe400078e02ff */
[----:B-1----:R-:W-:Y:S01]  /*9570*/  IMAD R5, R3, 0x7e, RZ ;  /* 0x0000007e03057824 */ /* 0x002fe200078e02ff */
[----:B------:R0:W-:Y:S02]  /*9580*/  STL [R1+0x520], R6 ;  /* 0x0005200601007387 */ /* 0x0001e40000100800 */
[----:B------:R-:W-:-:S02]  /*9590*/  LEA.HI.X.SX32 R7, R7, R2, 0x1, P6 ;  /* 0x0000000207077211 */ /* 0x000fc400030f0eff */
[-C--:B------:R-:W-:Y:S02]  /*95a0*/  IADD3 R8, P6, R8, R29.reuse, RZ ;  /* 0x0000001d08087210 */ /* 0x080fe40007fde0ff */
[----:B0-----:R-:W-:-:S05]  /*95b0*/  IADD3 R6, P5, R5, R29, RZ ;  /* 0x0000001d05067210 */ /* 0x001fca0007fbe0ff */
[----:B------:R0:W-:Y:S04]  /*95c0*/  STL [R1+0x544], R6 ;  /* 0x0005440601007387 */ /* 0x0001e80000100800 */
[----:B------:R-:W-:Y:S04]  /*95d0*/  STL [R1+0x530], R7 ;  /* 0x0005300701007387 */ /* 0x000fe80000100800 */
[----:B------:R1:W-:Y:S01]  /*95e0*/  STL [R1+0x3ec], R8 ;  /* 0x0003ec0801007387 */ /* 0x0003e20000100800 */
[----:B0-----:R-:W-:Y:S01]  /*95f0*/  IMAD R6, R3, 0x7a, RZ ;  /* 0x0000007a03067824 */ /* 0x001fe200078e02ff */
[----:B-1----:R-:W-:Y:S01]  /*9600*/  LEA.HI.X.SX32 R8, R5, R2, 0x1, P0 ;  /* 0x0000000205087211 */ /* 0x002fe200000f0eff */
[----:B------:R-:W-:-:S02]  /*9610*/  IMAD R5, R3, 0x3f, RZ ;  /* 0x0000003f03057824 */ /* 0x000fc400078e02ff */
[----:B------:R-:W-:Y:S02]  /*9620*/  IMAD R7, R3, 0xcc, RZ ;  /* 0x000000cc03077824 */ /* 0x000fe400078e02ff */
[----:B------:R0:W-:Y:S01]  /*9630*/  STL [R1+0x348], R8 ;  /* 0x0003480801007387 */ /* 0x0001e20000100800 */
[-C--:B------:R-:W-:Y:S02]  /*9640*/  LEA.HI.X.SX32 R5, R5, R2.reuse, 0x1, P5 ;  /* 0x0000000205057211 */ /* 0x080fe400028f0eff */
[-C--:B------:R-:W-:Y:S02]  /*9650*/  IADD3 R7, P5, R7, R29.reuse, RZ ;  /* 0x0000001d07077210 */ /* 0x080fe40007fbe0ff */
[C---:B0-----:R-:W-:Y:S02]  /*9660*/  IADD3 R8, P0, R6.reuse, R29, RZ ;  /* 0x0000001d06087210 */ /* 0x041fe40007f1e0ff */
[----:B------:R-:W-:-:S03]  /*9670*/  LEA.HI.X.SX32 R6, R6, R2, 0x1, P3 ;  /* 0x0000000206067211 */ /* 0x000fc600018f0eff */
[----:B------:R0:W-:Y:S04]  /*9680*/  STL [R1+0x554], R8 ;  /* 0x0005540801007387 */ /* 0x0001e80000100800 */
[----:B------:R1:W-:Y:S01]  /*9690*/  STL [R1+0x540], R5 ;  /* 0x0005400501007387 */ /* 0x0003e20000100800 */
[----:B0-----:R-:W-:-:S03]  /*96a0*/  IMAD R8, R3, 0x76, RZ ;  /* 0x0000007603087824 */ /* 0x001fc600078e02ff */
[----:B------:R0:W-:Y:S01]  /*96b0*/  STL [R1+0x40c], R7 ;  /* 0x00040c0701007387 */ /* 0x0001e20000100800 */
[----:B-1----:R-:W-:-:S03]  /*96c0*/  IMAD R5, R3, 0x3d, RZ ;  /* 0x0000003d03057824 */ /* 0x002fc600078e02ff */
[----:B------:R1:W-:Y:S01]  /*96d0*/  STL [R1+0x368], R6 ;  /* 0x0003680601007387 */ /* 0x0003e20000100800 */
[----:B0-----:R-:W-:Y:S01]  /*96e0*/  IMAD R7, R3, 0xc4, RZ ;  /* 0x000000c403077824 */ /* 0x001fe200078e02ff */
[C---:B-1----:R-:W-:Y:S02]  /*96f0*/  IADD3 R6, P3, R8.reuse, R29, RZ ;  /* 0x0000001d08067210 */ /* 0x042fe40007f7e0ff */
[-C--:B------:R-:W-:Y:S01]  /*9700*/  LEA.HI.X.SX32 R5, R5, R2.reuse, 0x1, P0 ;  /* 0x0000000205057211 */ /* 0x080fe200000f0eff */
[----:B------:R-:W-:Y:S02]  /*9710*/  IMAD R9, R3, 0x72, RZ ;  /* 0x0000007203097824 */ /* 0x000fe400078e02ff */
[----:B------:R0:W-:Y:S01]  /*9720*/  STL [R1+0x564], R6 ;  /* 0x0005640601007387 */ /* 0x0001e20000100800 */
[----:B------:R-:W-:-:S03]  /*9730*/  LEA.HI.X.SX32 R8, R8, R2, 0x1, P1 ;  /* 0x0000000208087211 */ /* 0x000fc600008f0eff */
[----:B------:R1:W-:Y:S01]  /*9740*/  STL [R1+0x550], R5 ;  /* 0x0005500501007387 */ /* 0x0003e20000100800 */
[-C--:B0-----:R-:W-:Y:S01]  /*9750*/  IADD3 R6, P0, R7, R29.reuse, RZ ;  /* 0x0000001d07067210 */ /* 0x081fe20007f1e0ff */
[C---:B------:R-:W-:Y:S02]  /*9760*/  IMAD R7, R3.reuse, 0xbc, RZ ;  /* 0x000000bc03077824 */ /* 0x040fe400078e02ff */
[----:B-1----:R-:W-:Y:S02]  /*9770*/  IMAD R5, R3, 0x3b, RZ ;  /* 0x0000003b03057824 */ /* 0x002fe400078e02ff */
[----:B------:R0:W-:Y:S04]  /*9780*/  STL [R1+0x42c], R6 ;  /* 0x00042c0601007387 */ /* 0x0001e80000100800 */
[----:B------:R1:W-:Y:S01]  /*9790*/  STL [R1+0x388], R8 ;  /* 0x0003880801007387 */ /* 0x0003e20000100800 */
[----:B0-----:R-:W-:-:S02]  /*97a0*/  IADD3 R6, P1, R9, R29, RZ ;  /* 0x0000001d09067210 */ /* 0x001fc40007f3e0ff */
[----:B-1----:R-:W-:-:S03]  /*97b0*/  LEA.HI.X.SX32 R8, R5, R2, 0x1, P3 ;  /* 0x0000000205087211 */ /* 0x002fc600018f0eff */
[----:B------:R0:W-:Y:S01]  /*97c0*/  STL [R1+0x574], R6 ;  /* 0x0005740601007387 */ /* 0x0001e20000100800 */
[----:B------:R-:W-:-:S03]  /*97d0*/  IMAD R10, R3, 0x6e, RZ ;  /* 0x0000006e030a7824 */ /* 0x000fc600078e02ff */
[----:B------:R1:W-:Y:S01]  /*97e0*/  STL [R1+0x560], R8 ;  /* 0x0005600801007387 */ /* 0x0003e20000100800 */
[-C--:B0-----:R-:W-:Y:S01]  /*97f0*/  IADD3 R6, P3, R7, R29.reuse, RZ ;  /* 0x0000001d07067210 */ /* 0x081fe20007f7e0ff */
[C---:B------:R-:W-:Y:S02]  /*9800*/  IMAD R5, R3.reuse, 0x39, RZ ;  /* 0x0000003903057824 */ /* 0x040fe400078e02ff */
[----:B------:R-:W-:Y:S02]  /*9810*/  IMAD R7, R3, 0xb4, RZ ;  /* 0x000000b403077824 */ /* 0x000fe400078e02ff */
[----:B------:R0:W-:Y:S01]  /*9820*/  STL [R1+0x44c], R6 ;  /* 0x00044c0601007387 */ /* 0x0001e20000100800 */
[-C--:B-1----:R-:W-:Y:S02]  /*9830*/  LEA.HI.X.SX32 R8, R5, R2.reuse, 0x1, P1 ;  /* 0x0000000205087211 */ /* 0x082fe400008f0eff */
[----:B0-----:R-:W-:Y:S02]  /*9840*/  LEA.HI.X.SX32 R6, R9, R2, 0x1, P2 ;  /* 0x0000000209067211 */ /* 0x001fe400010f0eff */
[----:B------:R-:W-:-:S03]  /*9850*/  IADD3 R9, P2, R10, R29, RZ ;  /* 0x0000001d0a097210 */ /* 0x000fc60007f5e0ff */
[----:B------:R0:W-:Y:S01]  /*9860*/  STL [R1+0x3a8], R6 ;  /* 0x0003a80601007387 */ /* 0x0001e20000100800 */
[----:B------:R-:W-:-:S03]  /*9870*/  IMAD R11, R3, 0x6a, RZ ;  /* 0x0000006a030b7824 */ /* 0x000fc600078e02ff */
[----:B------:R-:W-:Y:S01]  /*9880*/  STL [R1+0x584], R9 ;  /* 0x0005840901007387 */ /* 0x000fe20000100800 */
[----:B0-----:R-:W-:-:S03]  /*9890*/  IADD3 R6, P1, R7, R29, RZ ;  /* 0x0000001d07067210 */ /* 0x001fc60007f3e0ff */
[----:B------:R-:W-:Y:S01]  /*98a0*/  STL [R1+0x570], R8 ;  /* 0x0005700801007387 */ /* 0x000fe20000100800 */
[----:B------:R-:W-:-:S03]  /*98b0*/  IMAD R5, R3, 0x37, RZ ;  /* 0x0000003703057824 */ /* 0x000fc600078e02ff */
[----:B------:R0:W-:Y:S01]  /*98c0*/  STL [R1+0x46c], R6 ;  /* 0x00046c0601007387 */ /* 0x0001e20000100800 */
[----:B------:R-:W-:Y:S01]  /*98d0*/  IMAD R7, R3, 0xac, RZ ;  /* 0x000000ac03077824 */ /* 0x000fe200078e02ff */
[-C--:B0-----:R-:W-:Y:S02]  /*98e0*/  LEA.HI.X.SX32 R6, R10, R2.reuse, 0x1, P4 ;  /* 0x000000020a067211 */ /* 0x081fe400020f0eff */
[----:B------:R-:W-:Y:S02]  /*98f0*/  IADD3 R9, P4, R11, R29, RZ ;  /* 0x0000001d0b097210 */ /* 0x000fe40007f9e0ff */
[----:B------:R-:W-:Y:S01]  /*9900*/  LEA.HI.X.SX32 R8, R5, R2, 0x1, P2 ;  /* 0x0000000205087211 */ /* 0x000fe200010f0eff */
        /* <DEDUP_REMOVED lines=102> */
[----:B------:R-:W-:Y:S01]  /*9f70*/  IMAD R5, R3, 0x23, RZ ;  /* 0x0000002303057824 */ /* 0x000fe200078e02ff */
[----:B0-----:R-:W-:Y:S02]  /*9f80*/  IADD3 R6, P6, R7, R29, RZ ;  /* 0x0000001d07067210 */ /* 0x001fe40007fde0ff */
[----:B------:R0:W-:Y:S01]  /*9f90*/  STL [R1+0x610], R8 ;  /* 0x0006100801007387 */ /* 0x0001e20000100800 */
[----:B------:R-:W-:-:S03]  /*9fa0*/  IMAD R7, R3, 0xb8, RZ ;  /* 0x000000b803077824 */ /* 0x000fc600078e02ff */
[----:B------:R1:W-:Y:S01]  /*9fb0*/  STL [R1+0x41c], R6 ;  /* 0x00041c0601007387 */ /* 0x0003e20000100800 */
[----:B------:R-:W-:Y:S01]  /*9fc0*/  IMAD R22, R3, 0x7c, RZ ;  /* 0x0000007c03167824 */ /* 0x000fe200078e02ff */
[-C--:B0-----:R-:W-:Y:S02]  /*9fd0*/  LEA.HI.X.SX32 R8, R5, R2.reuse, 0x1, P5 ;  /* 0x0000000205087211 */ /* 0x081fe400028f0eff */
[----:B-1----:R-:W-:Y:S02]  /*9fe0*/  LEA.HI.X.SX32 R6, R20, R2, 0x1, P0 ;  /* 0x0000000214067211 */ /* 0x002fe400000f0eff */
[----:B------:R-:W-:-:S03]  /*9ff0*/  IADD3 R9, P0, R21, R29, RZ ;  /* 0x0000001d15097210 */ /* 0x000fc60007f1e0ff */
[----:B------:R0:W-:Y:S01]  /*a000*/  STL [R1+0x508], R6 ;  /* 0x0005080601007387 */ /* 0x0001e20000100800 */
[----:B------:R-:W-:-:S03]  /*a010*/  IMAD R5, R3, 0x21, RZ ;  /* 0x0000002103057824 */ /* 0x000fc600078e02ff */
[----:B------:R-:W-:Y:S01]  /*a020*/  STL [R1+0x634], R9 ;  /* 0x0006340901007387 */ /* 0x000fe20000100800 */
[----:B0-----:R-:W-:-:S03]  /*a030*/  IADD3 R6, P5, R7, R29, RZ ;  /* 0x0000001d07067210 */ /* 0x001fc60007fbe0ff */
[----:B------:R0:W-:Y:S01]  /*a040*/  STL [R1+0x620], R8 ;  /* 0x0006200801007387 */ /* 0x0001e20000100800 */
[----:B------:R-:W-:-:S03]  /*a050*/  IMAD R23, R3, 0x3e, RZ ;  /* 0x0000003e03177824 */ /* 0x000fc600078e02ff */
[----:B------:R1:W-:Y:S01]  /*a060*/  STL [R1+0x45c], R6 ;  /* 0x00045c0601007387 */ /* 0x0003e20000100800 */
[----:B0-----:R-:W-:Y:S02]  /*a070*/  LEA.HI.X.SX32 R8, R21, R2, 0x1, P3 ;  /* 0x0000000215087211 */ /* 0x001fe400018f0eff */
[----:B-1----:R-:W-:-:S03]  /*a080*/  IADD3 R6, P3, R22, R29, RZ ;  /* 0x0000001d16067210 */ /* 0x002fc60007f7e0ff */
[----:B------:R0:W-:Y:S01]  /*a090*/  STL [R1+0x528], R8 ;  /* 0x0005280801007387 */ /* 0x0001e20000100800 */
[----:B------:R-:W-:-:S03]  /*a0a0*/  IMAD R7, R3, 0xa8, RZ ;  /* 0x000000a803077824 */ /* 0x000fc600078e02ff */
[----:B------:R1:W-:Y:S01]  /*a0b0*/  STL [R1+0x54c], R6 ;  /* 0x00054c0601007387 */ /* 0x0003e20000100800 */
[-C--:B0-----:R-:W-:Y:S02]  /*a0c0*/  LEA.HI.X.SX32 R8, R5, R2.reuse, 0x1, P0 ;  /* 0x0000000205087211 */ /* 0x081fe400000f0eff */
[-C--:B------:R-:W-:Y:S02]  /*a0d0*/  IADD3 R5, P0, R23, R29.reuse, RZ ;  /* 0x0000001d17057210 */ /* 0x080fe40007f1e0ff */
[----:B-1----:R-:W-:Y:S01]  /*a0e0*/  LEA.HI.X.SX32 R6, R22, R2, 0x1, P1 ;  /* 0x0000000216067211 */ /* 0x002fe200008f0eff */
[----:B------:R-:W-:Y:S01]  /*a0f0*/  STL [R1+0x630], R8 ;  /* 0x0006300801007387 */ /* 0x000fe20000100800 */
[----:B------:R-:W-:Y:S01]  /*a100*/  IADD3 R7, P1, R7, R29, RZ ;  /* 0x0000001d07077210 */ /* 0x000fe20007f3e0ff */
[C---:B------:R-:W-:Y:S02]  /*a110*/  IMAD R24, R3.reuse, 0x74, RZ ;  /* 0x0000007403187824 */ /* 0x040fe400078e02ff */
[----:B------:R0:W-:Y:S04]  /*a120*/  STL [R1+0x644], R5 ;  /* 0x0006440501007387 */ /* 0x0001e80000100800 */
[----:B------:R1:W-:Y:S01]  /*a130*/  STL [R1+0x358], R6 ;  /* 0x0003580601007387 */ /* 0x0003e20000100800 */
[----:B------:R-:W-:-:S02]  /*a140*/  IMAD R25, R3, 0x3a, RZ ;  /* 0x0000003a03197824 */ /* 0x000fc400078e02ff */
[----:B0-----:R-:W-:Y:S01]  /*a150*/  IMAD R5, R3, 0x1f, RZ ;  /* 0x0000001f03057824 */ /* 0x001fe200078e02ff */
[----:B-1----:R-:W-:Y:S01]  /*a160*/  LEA.HI.X.SX32 R6, R23, R2, 0x1, P3 ;  /* 0x0000000217067211 */ /* 0x002fe200018f0eff */
[----:B------:R0:W-:Y:S01]  /*a170*/  STL [R1+0x49c], R7 ;  /* 0x00049c0701007387 */ /* 0x0001e20000100800 */
[----:B------:R-:W-:-:S03]  /*a180*/  IADD3 R8, P3, R24, R29, RZ ;  /* 0x0000001d18087210 */ /* 0x000fc60007f7e0ff */
[----:B------:R1:W-:Y:S01]  /*a190*/  STL [R1+0x548], R6 ;  /* 0x0005480601007387 */ /* 0x0003e20000100800 */
[----:B0-----:R-:W-:Y:S01]  /*a1a0*/  IMAD R7, R3, 0x98, RZ ;  /* 0x0000009803077824 */ /* 0x001fe200078e02ff */
[-C--:B-1----:R-:W-:Y:S02]  /*a1b0*/  LEA.HI.X.SX32 R6, R5, R2.reuse, 0x1, P0 ;  /* 0x0000000205067211 */ /* 0x082fe400000f0eff */
[----:B------:R0:W-:Y:S01]  /*a1c0*/  STL [R1+0x56c], R8 ;  /* 0x00056c0801007387 */ /* 0x0001e20000100800 */
[----:B------:R-:W-:Y:S01]  /*a1d0*/  IADD3 R5, P0, R25, R29, RZ ;  /* 0x0000001d19057210 */ /* 0x000fe20007f1e0ff */
[----:B------:R-:W-:Y:S02]  /*a1e0*/  IMAD R26, R3, 0x6c, RZ ;  /* 0x0000006c031a7824 */ /* 0x000fe400078e02ff */
[----:B------:R1:W-:Y:S01]  /*a1f0*/  STL [R1+0x640], R6 ;  /* 0x0006400601007387 */ /* 0x0003e20000100800 */
[----:B0-----:R-:W-:-:S03]  /*a200*/  LEA.HI.X.SX32 R8, R24, R2, 0x1, P2 ;  /* 0x0000000218087211 */ /* 0x001fc600010f0eff */
[----:B------:R0:W-:Y:S01]  /*a210*/  STL [R1+0x654], R5 ;  /* 0x0006540501007387 */ /* 0x0001e20000100800 */
[----:B-1----:R-:W-:-:S03]  /*a220*/  IADD3 R6, P2, R7, R29, RZ ;  /* 0x0000001d07067210 */ /* 0x002fc60007f5e0ff */
[----:B------:R1:W-:Y:S01]  /*a230*/  STL [R1+0x398], R8 ;  /* 0x0003980801007387 */ /* 0x0003e20000100800 */
[----:B------:R-:W-:-:S03]  /*a240*/  IMAD R27, R3, 0x36, RZ ;  /* 0x00000036031b7824 */ /* 0x000fc600078e02ff */
[----:B------:R2:W-:Y:S01]  /*a250*/  STL [R1+0x4dc], R6 ;  /* 0x0004dc0601007387 */ /* 0x0005e20000100800 */
[----:B0-----:R-:W-:Y:S01]  /*a260*/  IMAD R5, R3, 0x1d, RZ ;  /* 0x0000001d03057824 */ /* 0x001fe200078e02ff */
[----:B-1----:R-:W-:Y:S02]  /*a270*/  LEA.HI.X.SX32 R8, R25, R2, 0x1, P3 ;  /* 0x0000000219087211 */ /* 0x002fe400018f0eff */
[----:B--2---:R-:W-:-:S03]  /*a280*/  IADD3 R6, P3, R26, R29, RZ ;  /* 0x0000001d1a067210 */ /* 0x004fc60007f7e0ff */
[----:B------:R0:W-:Y:S01]  /*a290*/  STL [R1+0x568], R8 ;  /* 0x0005680801007387 */ /* 0x0001e20000100800 */
[-C--:B------:R-:W-:Y:S01]  /*a2a0*/  LEA.HI.X.SX32 R5, R5, R2.reuse, 0x1, P0 ;  /* 0x0000000205057211 */ /* 0x080fe200000f0eff */
[C---:B------:R-:W-:Y:S02]  /*a2b0*/  IMAD R7, R3.reuse, 0x88, RZ ;  /* 0x0000008803077824 */ /* 0x040fe400078e02ff */
[----:B------:R1:W-:Y:S01]  /*a2c0*/  STL [R1+0x58c], R6 ;  /* 0x00058c0601007387 */ /* 0x0003e20000100800 */
[----:B------:R-:W-:Y:S01]  /*a2d0*/  IMAD R28, R3, 0x64, RZ ;  /* 0x00000064031c7824 */ /* 0x000fe200078e02ff */
[----:B0-----:R-:W-:Y:S02]  /*a2e0*/  IADD3 R8, P0, R27, R29, RZ ;  /* 0x0000001d1b087210 */ /* 0x001fe40007f1e0ff */
[----:B------:R0:W-:Y:S01]  /*a2f0*/  STL [R1+0x650], R5 ;  /* 0x0006500501007387 */ /* 0x0001e20000100800 */
[----:B-1----:R-:W-:-:S03]  /*a300*/  LEA.HI.X.SX32 R6, R26, R2, 0x1, P4 ;  /* 0x000000021a067211 */ /* 0x002fc600020f0eff */
[----:B------:R1:W-:Y:S01]  /*a310*/  STL [R1+0x664], R8 ;  /* 0x0006640801007387 */ /* 0x0003e20000100800 */
[----:B------:R-:W-:-:S03]  /*a320*/  LEA.HI.X.SX32 R9, R27, R2, 0x1, P3 ;  /* 0x000000021b097211 */ /* 0x000fc600018f0eff */
[----:B------:R2:W-:Y:S01]  /*a330*/  STL [R1+0x3d8], R6 ;  /* 0x0003d80601007387 */ /* 0x0005e20000100800 */
[-C--:B0-----:R-:W-:Y:S01]  /*a340*/  IADD3 R5, P4, R7, R29.reuse, RZ ;  /* 0x0000001d07057210 */ /* 0x081fe20007f9e0ff */
[----:B------:R-:W-:Y:S01]  /*a350*/  IMAD R7, R3, 0x1b, RZ ;  /* 0x0000001b03077824 */ /* 0x000fe200078e02ff */
[----:B-1----:R-:W-:-:S03]  /*a360*/  IADD3 R8, P3, R28, R29, RZ ;  /* 0x0000001d1c087210 */ /* 0x002fc60007f7e0ff */
[----:B------:R0:W-:Y:S01]  /*a370*/  STL [R1+0x51c], R5 ;  /* 0x00051c0501007387 */ /* 0x0001e20000100800 */
[----:B--2---:R-:W-:-:S03]  /*a380*/  IMAD R6, R3, 0x32, RZ ;  /* 0x0000003203067824 */ /* 0x004fc600078e02ff */
[----:B------:R1:W-:Y:S01]  /*a390*/  STL [R1+0x588], R9 ;  /* 0x0005880901007387 */ /* 0x0003e20000100800 */
[-C--:B0-----:R-:W-:Y:S01]  /*a3a0*/  LEA.HI.X.SX32 R5, R7, R2.reuse, 0x1, P0 ;  /* 0x0000000207057211 */ /* 0x081fe200000f0eff */
[C---:B------:R-:W-:Y:S01]  /*a3b0*/  IMAD R7, R3.reuse, 0xf0, RZ ;  /* 0x000000f003077824 */ /* 0x040fe200078e02ff */
[-C--:B-1----:R-:W-:Y:S01]  /*a3c0*/  IADD3 R9, P0, R6, R29.reuse, RZ ;  /* 0x0000001d06097210 */ /* 0x082fe20007f1e0ff */
[----:B------:R0:W-:Y:S04]  /*a3d0*/  STL [R1+0x5ac], R8 ;  /* 0x0005ac0801007387 */ /* 0x0001e80000100800 */
[----:B------:R1:W-:Y:S04]  /*a3e0*/  STL [R1+0x660], R5 ;  /* 0x0006600501007387 */ /* 0x0003e80000100800 */
[----:B------:R2:W-:Y:S01]  /*a3f0*/  STL [R1+0x674], R9 ;  /* 0x0006740901007387 */ /* 0x0005e20000100800 */
[----:B0-----:R-:W-:Y:S01]  /*a400*/  LEA.HI.X.SX32 R8, R28, R2, 0x1, P6 ;  /* 0x000000021c087211 */ /* 0x001fe200030f0eff */
[----:B-1----:R-:W-:Y:S01]  /*a410*/  IMAD R5, R3, 0x5c, RZ ;  /* 0x0000005c03057824 */ /* 0x002fe200078e02ff */
[----:B--2---:R-:W-:-:S03]  /*a420*/  IADD3 R9, P6, R7, R29, RZ ;  /* 0x0000001d07097210 */ /* 0x004fc60007fde0ff */
[----:B------:R0:W-:Y:S01]  /*a430*/  STL [R1+0x418], R8 ;  /* 0x0004180801007387 */ /* 0x0001e20000100800 */
[-C--:B------:R-:W-:Y:S01]  /*a440*/  LEA.HI.X.SX32 R10, R6, R2.reuse, 0x1, P3 ;  /* 0x00000002060a7211 */ /* 0x080fe200018f0eff */
[C---:B------:R-:W-:Y:S02]  /*a450*/  IMAD R7, R3.reuse, 0x19, RZ ;  /* 0x0000001903077824 */ /* 0x040fe400078e02ff */
[----:B------:R1:W-:Y:S01]  /*a460*/  STL [R1+0x37c], R9 ;  /* 0x00037c0901007387 */ /* 0x0003e20000100800 */
[----:B0-----:R-:W-:Y:S01]  /*a470*/  IMAD R8, R3, 0x2e, RZ ;  /* 0x0000002e03087824 */ /* 0x001fe200078e02ff */
[----:B-1----:R-:W-:Y:S02]  /*a480*/  IADD3 R9, P3, R5, R29, RZ ;  /* 0x0000001d05097210 */ /* 0x002fe40007f7e0ff */
[----:B------:R-:W-:Y:S01]  /*a490*/  STL [R1+0x5a8], R10 ;  /* 0x0005a80a01007387 */ /* 0x000fe20000100800 */
[----:B------:R-:W-:Y:S01]  /*a4a0*/  LEA.HI.X.SX32 R6, R7, R2, 0x1, P0 ;  /* 0x0000000207067211 */ /* 0x000fe200000f0eff */
[----:B------:R-:W-:-:S02]  /*a4b0*/  IMAD R7, R3, 0xd0, RZ ;  /* 0x000000d003077824 */ /* 0x000fc400078e02ff */
[----:B------:R0:W-:Y:S04]  /*a4c0*/  STL [R1+0x5cc], R9 ;  /* 0x0005cc0901007387 */ /* 0x0001e80000100800 */
[----:B------:R1:W-:Y:S01]  /*a4d0*/  STL [R1+0x670], R6 ;  /* 0x0006700601007387 */ /* 0x0003e20000100800 */
[----:B0-----:R-:W-:Y:S02]  /*a4e0*/  IADD3 R9, P0, R8, R29, RZ ;  /* 0x0000001d08097210 */ /* 0x001fe40007f1e0ff */
[----:B-1----:R-:W-:-:S03]  /*a4f0*/  LEA.HI.X.SX32 R6, R5, R2, 0x1, P5 ;  /* 0x0000000205067211 */ /* 0x002fc600028f0eff */
[----:B------:R0:W-:Y:S01]  /*a500*/  STL [R1+0x684], R9 ;  /* 0x0006840901007387 */ /* 0x0001e20000100800 */
[----:B------:R-:W-:Y:S01]  /*a510*/  IMAD R5, R3, 0x54, RZ ;  /* 0x0000005403057824 */ /* 0x000fe200078e02ff */
[----:B------:R-:W-:Y:S02]  /*a520*/  LEA.HI.X.SX32 R10, R8, R2, 0x1, P3 ;  /* 0x00000002080a7211 */ /* 0x000fe400018f0eff */
[----:B------:R1:W-:Y:S01]  /*a530*/  STL [R1+0x458], R6 ;  /* 0x0004580601007387 */ /* 0x0003e20000100800 */
[----:B0-----:R-:W-:Y:S01]  /*a540*/  IADD3 R9, P5, R7, R29, RZ ;  /* 0x0000001d07097210 */ /* 0x001fe20007fbe0ff */
[----:B------:R-:W-:-:S04]  /*a550*/  IMAD R7, R3, 0x17, RZ ;  /* 0x0000001703077824 */ /* 0x000fc800078e02ff */
[----:B------:R0:W-:Y:S01]  /*a560*/  STL [R1+0x3fc], R9 ;  /* 0x0003fc0901007387 */ /* 0x0001e20000100800 */
[----:B-1----:R-:W-:Y:S01]  /*a570*/  IMAD R6, R3, 0x2a, RZ ;  /* 0x0000002a03067824 */ /* 0x002fe200078e02ff */
[----:B------:R-:W-:Y:S02]  /*a580*/  LEA.HI.X.SX32 R8, R7, R2, 0x1, P0 ;  /* 0x0000000207087211 */ /* 0x000fe400000f0eff */
[----:B------:R-:W-:Y:S01]  /*a590*/  STL [R1+0x5c8], R10 ;  /* 0x0005c80a01007387 */ /* 0x000fe20000100800 */
[----:B0-----:R-:W-:Y:S01]  /*a5a0*/  IADD3 R9, P3, R5, R29, RZ ;  /* 0x0000001d05097210 */ /* 0x001fe20007f7e0ff */
[----:B------:R-:W-:-:S04]  /*a5b0*/  IMAD R7, R3, 0xb0, RZ ;  /* 0x000000b003077824 */ /* 0x000fc800078e02ff */
        /* <DEDUP_REMOVED lines=21> */
[----:B------:R-:W-:-:S03]  /*a710*/  IMAD R5, R3, 0x44, RZ ;  /* 0x0000004403057824 */ /* 0x000fc600078e02ff */
[----:B------:R1:W-:Y:S01]  /*a720*/  STL [R1+0x4d8], R6 ;  /* 0x0004d80601007387 */ /* 0x0003e20000100800 */
[----:B------:R-:W-:Y:S02]  /*a730*/  LEA.HI.X.SX32 R10, R8, R2, 0x1, P3 ;  /* 0x00000002080a7211 */ /* 0x000fe400018f0eff */
[----:B0-----:R-:W-:Y:S01]  /*a740*/  IADD3 R9, P2, R7, R29, RZ ;  /* 0x0000001d07097210 */ /* 0x001fe20007f5e0ff */
[----:B-1----:R-:W-:-:S04]  /*a750*/  IMAD R6, R3, 0x13, RZ ;  /* 0x0000001303067824 */ /* 0x002fc800078e02ff */
[----:B------:R0:W-:Y:S01]  /*a760*/  STL [R1+0x4fc], R9 ;  /* 0x0004fc0901007387 */ /* 0x0001e20000100800 */
[C---:B------:R-:W-:Y:S01]  /*a770*/  IMAD R7, R3.reuse, 0x22, RZ ;  /* 0x0000002203077824 */ /* 0x040fe200078e02ff */
[----:B------:R-:W-:Y:S01]  /*a780*/  LEA.HI.X.SX32 R8, R6, R2, 0x1, P0 ;  /* 0x0000000206087211 */ /* 0x000fe200000f0eff */
[----:B------:R-:W-:Y:S01]  /*a790*/  IMAD R6, R3, 0xe0, RZ ;  /* 0x000000e003067824 */ /* 0x000fe200078e02ff */
[----:B------:R-:W-:Y:S01]  /*a7a0*/  STL [R1+0x608], R10 ;  /* 0x0006080a01007387 */ /* 0x000fe20000100800 */
[----:B0-----:R-:W-:-:S05]  /*a7b0*/  IADD3 R9, P3, R5, R29, RZ ;  /* 0x0000001d05097210 */ /* 0x001fca0007f7e0ff */
[----:B------:R0:W-:Y:S04]  /*a7c0*/  STL [R1+0x62c], R9 ;  /* 0x00062c0901007387 */ /* 0x0001e80000100800 */
[----:B------:R1:W-:Y:S01]  /*a7d0*/  STL [R1+0x6a0], R8 ;  /* 0x0006a00801007387 */ /* 0x0003e20000100800 */
[-C--:B0-----:R-:W-:Y:S02]  /*a7e0*/  IADD3 R9, P0, R7, R29.reuse, RZ ;  /* 0x0000001d07097210 */ /* 0x081fe40007f1e0ff */
[-C--:B-1----:R-:W-:Y:S01]  /*a7f0*/  LEA.HI.X.SX32 R8, R5, R2.reuse, 0x1, P4 ;  /* 0x0000000205087211 */ /* 0x082fe200020f0eff */
[----:B------:R-:W-:Y:S01]  /*a800*/  IMAD R5, R3, 0x78, RZ ;  /* 0x0000007803057824 */ /* 0x000fe200078e02ff */
[----:B------:R-:W-:Y:S01]  /*a810*/  IADD3 R6, P4, R6, R29, RZ ;  /* 0x0000001d06067210 */ /* 0x000fe20007f9e0ff */
[----:B------:R0:W-:Y:S01]  /*a820*/  STL [R1+0x6b4], R9 ;  /* 0x0006b40901007387 */ /* 0x0001e20000100800 */
[----:B------:R-:W-:-:S03]  /*a830*/  LEA.HI.X.SX32 R7, R7, R2, 0x1, P3 ;  /* 0x0000000207077211 */ /* 0x000fc600018f0eff */
[----:B------:R1:W-:Y:S04]  /*a840*/  STL [R1+0x518], R8 ;  /* 0x0005180801007387 */ /* 0x0003e80000100800 */
[----:B------:R2:W-:Y:S01]  /*a850*/  STL [R1+0x3bc], R6 ;  /* 0x0003bc0601007387 */ /* 0x0005e20000100800 */
[----:B0-----:R-:W-:Y:S01]  /*a860*/  IADD3 R9, P3, R5, R29, RZ ;  /* 0x0000001d05097210 */ /* 0x001fe20007f7e0ff */
[C---:B-1----:R-:W-:Y:S02]  /*a870*/  IMAD R8, R3.reuse, 0x11, RZ ;  /* 0x0000001103087824 */ /* 0x042fe400078e02ff */
[----:B------:R0:W-:Y:S01]  /*a880*/  STL [R1+0x628], R7 ;  /* 0x0006280701007387 */ /* 0x0001e20000100800 */
[----:B--2---:R-:W-:Y:S02]  /*a890*/  IMAD R6, R3, 0x3c, RZ ;  /* 0x0000003c03067824 */ /* 0x004fe400078e02ff */
[-C--:B------:R-:W-:Y:S01]  /*a8a0*/  LEA.HI.X.SX32 R10, R8, R2.reuse, 0x1, P0 ;  /* 0x00000002080a7211 */ /* 0x080fe200000f0eff */
[----:B------:R1:W-:Y:S01]  /*a8b0*/  STL [R1+0x55c], R9 ;  /* 0x00055c0901007387 */ /* 0x0003e20000100800 */
[----:B------:R-:W-:Y:S01]  /*a8c0*/  LEA.HI.X.SX32 R8, R5, R2, 0x1, P6 ;  /* 0x0000000205087211 */ /* 0x000fe200030f0eff */
[----:B------:R-:W-:-:S02]  /*a8d0*/  IMAD R5, R3, 0xa0, RZ ;  /* 0x000000a003057824 */ /* 0x000fc400078e02ff */
[----:B0-----:R-:W-:Y:S01]  /*a8e0*/  IMAD R7, R3, 0x1e, RZ ;  /* 0x0000001e03077824 */ /* 0x001fe200078e02ff */
[----:B------:R-:W-:Y:S01]  /*a8f0*/  STL [R1+0x6b0], R10 ;  /* 0x0006b00a01007387 */ /* 0x000fe20000100800 */
[----:B-1----:R-:W-:-:S05]  /*a900*/  IADD3 R9, P0, R6, R29, RZ ;  /* 0x0000001d06097210 */ /* 0x002fca0007f1e0ff */
        /* <DEDUP_REMOVED lines=13> */
[C---:B--2---:R-:W-:Y:S02]  /*a9e0*/  IMAD R5, R3.reuse, 0x34, RZ ;  /* 0x0000003403057824 */ /* 0x044fe400078e02ff */
[-C--:B------:R-:W-:Y:S01]  /*a9f0*/  LEA.HI.X.SX32 R10, R8, R2.reuse, 0x1, P6 ;  /* 0x00000002080a7211 */ /* 0x080fe200030f0eff */
[----:B------:R1:W-:Y:S01]  /*aa00*/  STL [R1+0x59c], R9 ;  /* 0x00059c0901007387 */ /* 0x0003e20000100800 */
[----:B------:R-:W-:Y:S01]  /*aa10*/  LEA.HI.X.SX32 R8, R6, R2, 0x1, P5 ;  /* 0x0000000206087211 */ /* 0x000fe200028f0eff */
[----:B0-----:R-:W-:-:S02]  /*aa20*/  IMAD R7, R3, 0x1a, RZ ;  /* 0x0000001a03077824 */ /* 0x001fc400078e02ff */
[----:B------:R-:W-:Y:S01]  /*aa30*/  STL [R1+0x6c0], R10 ;  /* 0x0006c00a01007387 */ /* 0x000fe20000100800 */
[----:B-1----:R-:W-:Y:S01]  /*aa40*/  IADD3 R9, P6, R5, R29, RZ ;  /* 0x0000001d05097210 */ /* 0x002fe20007fde0ff */
        /* <DEDUP_REMOVED lines=8> */
[----:B0-----:R-:W-:Y:S01]  /*aad0*/  IADD3 R9, P0, R6, R29, RZ ;  /* 0x0000001d06097210 */ /* 0x001fe20007f1e0ff */
[----:B------:R-:W-:Y:S01]  /*aae0*/  IMAD R6, R3, 0xd, RZ ;  /* 0x0000000d03067824 */ /* 0x000fe200078e02ff */
[----:B-1----:R-:W-:-:S03]  /*aaf0*/  LEA.HI.X.SX32 R8, R7, R2, 0x1, P6 ;  /* 0x0000000207087211 */ /* 0x002fc600030f0eff */
[----:B------:R0:W-:Y:S01]  /*ab00*/  STL [R1+0x43c], R9 ;  /* 0x00043c0901007387 */ /* 0x0001e20000100800 */
[----:B------:R-:W-:Y:S01]  /*ab10*/  IMAD R7, R3, 0x2c, RZ ;  /* 0x0000002c03077824 */ /* 0x000fe200078e02ff */
[-C--:B------:R-:W-:Y:S02]  /*ab20*/  LEA.HI.X.SX32 R6, R6, R2.reuse, 0x1, P5 ;  /* 0x0000000206067211 */ /* 0x080fe400028f0eff */
[----:B------:R1:W-:Y:S01]  /*ab30*/  STL [R1+0x668], R8 ;  /* 0x0006680801007387 */ /* 0x0003e20000100800 */
[C---:B0-----:R-:W-:Y:S02]  /*ab40*/  IADD3 R9, P6, R5.reuse, R29, RZ ;  /* 0x0000001d05097210 */ /* 0x041fe40007fde0ff */
[----:B------:R-:W-:-:S03]  /*ab50*/  LEA.HI.X.SX32 R5, R5, R2, 0x1, P1 ;  /* 0x0000000205057211 */ /* 0x000fc600008f0eff */
[----:B------:R0:W-:Y:S01]  /*ab60*/  STL [R1+0x5dc], R9 ;  /* 0x0005dc0901007387 */ /* 0x0001e20000100800 */
[----:B-1----:R-:W-:-:S03]  /*ab70*/  IMAD R8, R3, 0x16, RZ ;  /* 0x0000001603087824 */ /* 0x002fc600078e02ff */
[----:B------:R1:W-:Y:S01]  /*ab80*/  STL [R1+0x6d0], R6 ;  /* 0x0006d00601007387 */ /* 0x0003e20000100800 */
[----:B0-----:R-:W-:Y:S01]  /*ab90*/  IADD3 R9, P5, R7, R29, RZ ;  /* 0x0000001d07097210 */ /* 0x001fe20007fbe0ff */
[----:B-1----:R-:W-:-:S04]  /*aba0*/  IMAD R6, R3, 0x48, RZ ;  /* 0x0000004803067824 */ /* 0x002fc800078e02ff */
[----:B------:R0:W-:Y:S04]  /*abb0*/  STL [R1+0x68c], R9 ;  /* 0x00068c0901007387 */ /* 0x0001e80000100800 */
[----:B------:R1:W-:Y:S01]  /*abc0*/  STL [R1+0x478], R5 ;  /* 0x0004780501007387 */ /* 0x0003e20000100800 */
[-C--:B0-----:R-:W-:Y:S02]  /*abd0*/  IADD3 R9, P1, R8, R29.reuse, RZ ;  /* 0x0000001d08097210 */ /* 0x081fe40007f3e0ff */
[-C--:B-1----:R-:W-:Y:S01]  /*abe0*/  LEA.HI.X.SX32 R5, R7, R2.reuse, 0x1, P6 ;  /* 0x0000000207057211 */ /* 0x082fe200030f0eff */
[C---:B------:R-:W-:Y:S01]  /*abf0*/  IMAD R7, R3.reuse, 0x24, RZ ;  /* 0x0000002403077824 */ /* 0x040fe200078e02ff */
[----:B------:R-:W-:Y:S01]  /*ac00*/  IADD3 R10, P6, R6, R29, RZ ;  /* 0x0000001d060a7210 */ /* 0x000fe20007fde0ff */
[----:B------:R0:W-:Y:S04]  /*ac10*/  STL [R1+0x6e4], R9 ;  /* 0x0006e40901007387 */ /* 0x0001e80000100800 */
[----:B------:R1:W-:Y:S04]  /*ac20*/  STL [R1+0x5d8], R5 ;  /* 0x0005d80501007387 */ /* 0x0003e80000100800 */
[----:B------:R2:W-:Y:S01]  /*ac30*/  STL [R1+0x61c], R10 ;  /* 0x00061c0a01007387 */ /* 0x0005e20000100800 */
[----:B0-----:R-:W-:Y:S01]  /*ac40*/  LEA.HI.X.SX32 R9, R8, R2, 0x1, P5 ;  /* 0x0000000208097211 */ /* 0x001fe200028f0eff */
[----:B------:R-:W-:-:S02]  /*ac50*/  IMAD R8, R3, 0x12, RZ ;  /* 0x0000001203087824 */ /* 0x000fc400078e02ff */
[----:B-1----:R-:W-:Y:S01]  /*ac60*/  IMAD R5, R3, 0xb, RZ ;  /* 0x0000000b03057824 */ /* 0x002fe200078e02ff */
[-C--:B--2---:R-:W-:Y:S01]  /*ac70*/  IADD3 R10, P5, R7, R29.reuse, RZ ;  /* 0x0000001d070a7210 */ /* 0x084fe20007fbe0ff */
[----:B------:R0:W-:Y:S04]  /*ac80*/  STL [R1+0x688], R9 ;  /* 0x0006880901007387 */ /* 0x0001e80000100800 */
[----:B------:R1:W-:Y:S01]  /*ac90*/  STL [R1+0x6ac], R10 ;  /* 0x0006ac0a01007387 */ /* 0x0003e20000100800 */
[----:B0-----:R-:W-:Y:S01]  /*aca0*/  LEA.HI.X.SX32 R9, R5, R2, 0x1, P1 ;  /* 0x0000000205097211 */ /* 0x001fe200008f0eff */
[----:B------:R-:W-:Y:S01]  /*acb0*/  IMAD R5, R3, 0x70, RZ ;  /* 0x0000007003057824 */ /* 0x000fe200078e02ff */
[----:B-1----:R-:W-:-:S03]  /*acc0*/  IADD3 R10, P1, R8, R29, RZ ;  /* 0x0000001d080a7210 */ /* 0x002fc60007f3e0ff */
[----:B------:R0:W-:Y:S01]  /*acd0*/  STL [R1+0x6e0], R9 ;  /* 0x0006e00901007387 */ /* 0x0001e20000100800 */
[----:B------:R-:W-:-:S03]  /*ace0*/  LEA.HI.X.SX32 R6, R6, R2, 0x1, P2 ;  /* 0x0000000206067211 */ /* 0x000fc600010f0eff */
[----:B------:R1:W-:Y:S01]  /*acf0*/  STL [R1+0x6f4], R10 ;  /* 0x0006f40a01007387 */ /* 0x0003e20000100800 */
[-C--:B------:R-:W-:Y:S01]  /*ad00*/  LEA.HI.X.SX32 R7, R7, R2.reuse, 0x1, P6 ;  /* 0x0000000207077211 */ /* 0x080fe200030f0eff */
[----:B0-----:R-:W-:Y:S01]  /*ad10*/  IMAD R9, R3, 0x38, RZ ;  /* 0x0000003803097824 */ /* 0x001fe200078e02ff */
[-C--:B-1----:R-:W-:Y:S01]  /*ad20*/  IADD3 R10, P2, R5, R29.reuse, RZ ;  /* 0x0000001d050a7210 */ /* 0x082fe20007f5e0ff */
[----:B------:R0:W-:Y:S03]  /*ad30*/  STL [R1+0x4f8], R6 ;  /* 0x0004f80601007387 */ /* 0x0001e60000100800 */
[----:B------:R-:W-:Y:S01]  /*ad40*/  IADD3 R11, P6, R9, R29, RZ ;  /* 0x0000001d090b7210 */ /* 0x000fe20007fde0ff */
[----:B------:R1:W-:Y:S04]  /*ad50*/  STL [R1+0x57c], R10 ;  /* 0x00057c0a01007387 */ /* 0x0003e80000100800 */
[----:B------:R2:W-:Y:S01]  /*ad60*/  STL [R1+0x618], R7 ;  /* 0x0006180701007387 */ /* 0x0005e20000100800 */
[----:B0-----:R-:W-:Y:S01]  /*ad70*/  IMAD R6, R3, 0x1c, RZ ;  /* 0x0000001c03067824 */ /* 0x001fe200078e02ff */
[----:B-1----:R-:W-:-:S02]  /*ad80*/  LEA.HI.X.SX32 R10, R8, R2, 0x1, P5 ;  /* 0x00000002080a7211 */ /* 0x002fc400028f0eff */
[----:B------:R0:W-:Y:S01]  /*ad90*/  STL [R1+0x65c], R11 ;  /* 0x00065c0b01007387 */ /* 0x0001e20000100800 */
[----:B--2---:R-:W-:-:S03]  /*ada0*/  IMAD R7, R3, 0x9, RZ ;  /* 0x0000000903077824 */ /* 0x004fc600078e02ff */
[----:B------:R1:W-:Y:S01]  /*adb0*/  STL [R1+0x6a8], R10 ;  /* 0x0006a80a01007387 */ /* 0x0003e20000100800 */
[----:B------:R-:W-:Y:S01]  /*adc0*/  IMAD R8, R3, 0xe, RZ ;  /* 0x0000000e03087824 */ /* 0x000fe200078e02ff */
[----:B0-----:R-:W-:Y:S02]  /*add0*/  IADD3 R11, P5, R6, R29, RZ ;  /* 0x0000001d060b7210 */ /* 0x001fe40007fbe0ff */
[----:B-1----:R-:W-:-:S03]  /*ade0*/  LEA.HI.X.SX32 R10, R7, R2, 0x1, P1 ;  /* 0x00000002070a7211 */ /* 0x002fc600008f0eff */
[----:B------:R0:W-:Y:S01]  /*adf0*/  STL [R1+0x6cc], R11 ;  /* 0x0006cc0b01007387 */ /* 0x0001e20000100800 */
[----:B------:R-:W-:-:S03]  /*ae00*/  IMAD R7, R3, 0x50, RZ ;  /* 0x0000005003077824 */ /* 0x000fc600078e02ff */
[----:B------:R1:W-:Y:S01]  /*ae10*/  STL [R1+0x6f0], R10 ;  /* 0x0006f00a01007387 */ /* 0x0003e20000100800 */
[-C--:B0-----:R-:W-:Y:S02]  /*ae20*/  IADD3 R11, P1, R8, R29.reuse, RZ ;  /* 0x0000001d080b7210 */ /* 0x081fe40007f3e0ff */
[----:B-1----:R-:W-:Y:S01]  /*ae30*/  LEA.HI.X.SX32 R10, R5, R2, 0x1, P4 ;  /* 0x00000002050a7211 */ /* 0x002fe200020f0eff */
[----:B------:R-:W-:Y:S02]  /*ae40*/  IMAD R5, R3, 0x28, RZ ;  /* 0x0000002803057824 */ /* 0x000fe400078e02ff */
[----:B------:R0:W-:Y:S01]  /*ae50*/  STL [R1+0x704], R11 ;  /* 0x0007040b01007387 */ /* 0x0001e20000100800 */
[----:B------:R-:W-:-:S03]  /*ae60*/  IADD3 R12, P4, R7, R29, RZ ;  /* 0x0000001d070c7210 */ /* 0x000fc60007f9e0ff */
[----:B------:R1:W-:Y:S01]  /*ae70*/  STL [R1+0x3b8], R10 ;  /* 0x0003b80a01007387 */ /* 0x0003e20000100800 */
[-C--:B0-----:R-:W-:Y:S02]  /*ae80*/  LEA.HI.X.SX32 R11, R9, R2.reuse, 0x1, P2 ;  /* 0x00000002090b7211 */ /* 0x081fe400010f0eff */
[----:B------:R-:W-:Y:S01]  /*ae90*/  IADD3 R9, P2, R5, R29, RZ ;  /* 0x0000001d05097210 */ /* 0x000fe20007f5e0ff */
[----:B-1----:R-:W-:Y:S01]  /*aea0*/  IMAD R10, R3, 0x14, RZ ;  /* 0x00000014030a7824 */ /* 0x002fe200078e02ff */
[----:B------:R-:W-:Y:S01]  /*aeb0*/  STL [R1+0x5fc], R12 ;  /* 0x0005fc0c01007387 */ /* 0x000fe20000100800 */
[----:B------:R-:W-:-:S03]  /*aec0*/  LEA.HI.X.SX32 R6, R6, R2, 0x1, P6 ;  /* 0x0000000206067211 */ /* 0x000fc600030f0eff */
[----:B------:R0:W-:Y:S04]  /*aed0*/  STL [R1+0x578], R11 ;  /* 0x0005780b01007387 */ /* 0x0001e80000100800 */
[----:B------:R1:W-:Y:S01]  /*aee0*/  STL [R1+0x69c], R9 ;  /* 0x00069c0901007387 */ /* 0x0003e20000100800 */
[----:B------:R-:W-:Y:S01]  /*aef0*/  LEA.HI.X.SX32 R8, R8, R2, 0x1, P5 ;  /* 0x0000000208087211 */ /* 0x000fe200028f0eff */
[----:B0-----:R-:W-:Y:S01]  /*af00*/  IMAD R11, R3, 0xa, RZ ;  /* 0x0000000a030b7824 */ /* 0x001fe200078e02ff */
[-C--:B-1----:R-:W-:Y:S01]  /*af10*/  IADD3 R9, P6, R10, R29.reuse, RZ ;  /* 0x0000001d0a097210 */ /* 0x082fe20007fde0ff */
[----:B------:R0:W-:Y:S03]  /*af20*/  STL [R1+0x658], R6 ;  /* 0x0006580601007387 */ /* 0x0001e60000100800 */
[----:B------:R-:W-:Y:S01]  /*af30*/  IADD3 R12, P5, R11, R29, RZ ;  /* 0x0000001d0b0c7210 */ /* 0x000fe20007fbe0ff */
[----:B------:R1:W-:Y:S01]  /*af40*/  STL [R1+0x6ec], R9 ;  /* 0x0006ec0901007387 */ /* 0x0003e20000100800 */
[----:B0-----:R-:W-:-:S03]  /*af50*/  IMAD R6, R3, 0x7, RZ ;  /* 0x0000000703067824 */ /* 0x001fc600078e02ff */
[----:B------:R0:W-:Y:S01]  /*af60*/  STL [R1+0x6c8], R8 ;  /* 0x0006c80801007387 */ /* 0x0001e20000100800 */
[C---:B-1----:R-:W-:Y:S01]  /*af70*/  IMAD R9, R3.reuse, 0x60, RZ ;  /* 0x0000006003097824 */ /* 0x042fe200078e02ff */
[----:B------:R-:W-:Y:S02]  /*af80*/  LEA.HI.X.SX32 R6, R6, R2, 0x1, P1 ;  /* 0x0000000206067211 */ /* 0x000fe400008f0eff */
[----:B------:R1:W-:Y:S01]  /*af90*/  STL [R1+0x714], R12 ;  /* 0x0007140c01007387 */ /* 0x0003e20000100800 */
[----:B0-----:R-:W-:-:S03]  /*afa0*/  IMAD R8, R3, 0x30, RZ ;  /* 0x0000003003087824 */ /* 0x001fc600078e02ff */
[----:B------:R0:W-:Y:S01]  /*afb0*/  STL [R1+0x700], R6 ;  /* 0x0007000601007387 */ /* 0x0001e20000100800 */
[----:B-1----:R-:W-:-:S05]  /*afc0*/  IADD3 R12, P1, R9, R29, RZ ;  /* 0x0000001d090c7210 */ /* 0x002fca0007f3e0ff */
[----:B------:R1:W-:Y:S01]  /*afd0*/  STL [R1+0x5bc], R12 ;  /* 0x0005bc0c01007387 */ /* 0x0003e20000100800 */
[-C--:B0-----:R-:W-:Y:S01]  /*afe0*/  LEA.HI.X.SX32 R6, R7, R2.reuse, 0x1, P3 ;  /* 0x0000000207067211 */ /* 0x081fe200018f0eff */
[----:B------:R-:W-:Y:S01]  /*aff0*/  IMAD R7, R3, 0x18, RZ ;  /* 0x0000001803077824 */ /* 0x000fe200078e02ff */
[----:B------:R-:W-:-:S03]  /*b000*/  LEA.HI.X.SX32 R5, R5, R2, 0x1, P4 ;  /* 0x0000000205057211 */ /* 0x000fc600020f0eff */
[----:B------:R0:W-:Y:S01]  /*b010*/  STL [R1+0x4b8], R6 ;  /* 0x0004b80601007387 */ /* 0x0001e20000100800 */
[-C--:B-1----:R-:W-:Y:S02]  /*b020*/  IADD3 R12, P3, R8, R29.reuse, RZ ;  /* 0x0000001d080c7210 */ /* 0x082fe40007f7e0ff */
[----:B------:R-:W-:-:S03]  /*b030*/  IADD3 R13, P4, R7, R29, RZ ;  /* 0x0000001d070d7210 */ /* 0x000fc60007f9e0ff */
[----:B------:R1:W-:Y:S01]  /*b040*/  STL [R1+0x67c], R12 ;  /* 0x00067c0c01007387 */ /* 0x0003e20000100800 */
[----:B0-----:R-:W-:-:S03]  /*b050*/  IMAD R6, R3, 0xc, RZ ;  /* 0x0000000c03067824 */ /* 0x001fc600078e02ff */
[----:B------:R0:W-:Y:S01]  /*b060*/  STL [R1+0x5f8], R5 ;  /* 0x0005f80501007387 */ /* 0x0001e20000100800 */
[----:B-1----:R-:W-:-:S03]  /*b070*/  LEA.HI.X.SX32 R12, R10, R2, 0x1, P2 ;  /* 0x000000020a0c7211 */ /* 0x002fc600010f0eff */
[----:B------:R-:W-:Y:S01]  /*b080*/  STL [R1+0x6dc], R13 ;  /* 0x0006dc0d01007387 */ /* 0x000fe20000100800 */
[----:B------:R-:W-:Y:S01]  /*b090*/  IADD3 R14, P2, R6, R29, RZ ;  /* 0x0000001d060e7210 */ /* 0x000fe20007f5e0ff */
[C---:B------:R-:W-:Y:S02]  /*b0a0*/  IMAD R10, R3.reuse, 0x5, RZ ;  /* 0x00000005030a7824 */ /* 0x040fe400078e02ff */
[----:B0-----:R-:W-:Y:S01]  /*b0b0*/  IMAD R5, R3, 0x6, RZ ;  /* 0x0000000603057824 */ /* 0x001fe200078e02ff */
[----:B------:R0:W-:Y:S04]  /*b0c0*/  STL [R1+0x698], R12 ;  /* 0x0006980c01007387 */ /* 0x0001e80000100800 */
[----:B------:R-:W-:Y:S01]  /*b0d0*/  STL [R1+0x70c], R14 ;  /* 0x00070c0e01007387 */ /* 0x000fe20000100800 */
[----:B0-----:R-:W-:-:S02]  /*b0e0*/  LEA.HI.X.SX32 R12, R11, R2, 0x1, P6 ;  /* 0x000000020b0c7211 */ /* 0x001fc400030f0eff */
[----:B------:R-:W-:Y:S02]  /*b0f0*/  IADD3 R13, P6, R5, R29, RZ ;  /* 0x0000001d050d7210 */ /* 0x000fe40007fde0ff */
[-C--:B------:R-:W-:Y:S01]  /*b100*/  LEA.HI.X.SX32 R11, R10, R2.reuse, 0x1, P5 ;  /* 0x000000020a0b7211 */ /* 0x080fe200028f0eff */
[----:B------:R0:W-:Y:S01]  /*b110*/  STL [R1+0x6e8], R12 ;  /* 0x0006e80c01007387 */ /* 0x0001e20000100800 */
[----:B------:R-:W-:-:S03]  /*b120*/  LEA.HI.X.SX32 R10, R9, R2, 0x1, P0 ;  /* 0x00000002090a7211 */ /* 0x000fc600000f0eff */
[----:B------:R-:W-:Y:S01]  /*b130*/  STL [R1+0x724], R13 ;  /* 0x0007240d01007387 */ /* 0x000fe20000100800 */
[----:B0-----:R-:W-:-:S03]  /*b140*/  LEA R12, P5, R3, R29, 0x7 ;  /* 0x0000001d030c7211 */ /* 0x001fc600078a38ff */
[----:B------:R0:W-:Y:S01]  /*b150*/  STL [R1+0x710], R11 ;  /* 0x0007100b01007387 */ /* 0x0001e20000100800 */
[----:B------:R-:W-:-:S03]  /*b160*/  LEA.HI.X.SX32 R9, R8, R2, 0x1, P1 ;  /* 0x0000000208097211 */ /* 0x000fc600008f0eff */
[----:B------:R-:W-:Y:S01]  /*b170*/  STL [R1+0x53c], R12 ;  /* 0x00053c0c01007387 */ /* 0x000fe20000100800 */
[----:B------:R-:W-:-:S03]  /*b180*/  LEA.HI.X.SX32 R8, R7, R2, 0x1, P3 ;  /* 0x0000000207087211 */ /* 0x000fc600018f0eff */
[----:B------:R1:W-:Y:S01]  /*b190*/  STL [R1+0x438], R10 ;  /* 0x0004380a01007387 */ /* 0x0003e20000100800 */
[----:B0-----:R-:W-:-:S05]  /*b1a0*/  LEA R11, P0, R3, R29, 0x6 ;  /* 0x0000001d030b7211 */ /* 0x001fca00078030ff */
[----:B------:R-:W-:Y:S01]  /*b1b0*/  STL [R1+0x63c], R11 ;  /* 0x00063c0b01007387 */ /* 0x000fe20000100800 */
[----:B-1----:R-:W-:-:S03]  /*b1c0*/  LEA R10, P1, R3, R29, 0x5 ;  /* 0x0000001d030a7211 */ /* 0x002fc600078228ff */
[----:B------:R0:W-:Y:S04]  /*b1d0*/  STL [R1+0x5b8], R9 ;  /* 0x0005b80901007387 */ /* 0x0001e80000100800 */
[----:B------:R-:W-:Y:S04]  /*b1e0*/  STL [R1+0x6bc], R10 ;  /* 0x0006bc0a01007387 */ /* 0x000fe80000100800 */
[----:B------:R1:W-:Y:S01]  /*b1f0*/  STL [R1+0x678], R8 ;  /* 0x0006780801007387 */ /* 0x0003e20000100800 */
[C---:B0-----:R-:W-:Y:S01]  /*b200*/  LEA R9, P3, R3.reuse, R29, 0x4 ;  /* 0x0000001d03097211 */ /* 0x041fe200078620ff */
[----:B------:R-:W-:Y:S01]  /*b210*/  IMAD.SHL.U32 R7, R3, 0x2, RZ ;  /* 0x0000000203077824 */ /* 0x000fe200078e00ff */
[----:B-1----:R-:W-:-:S03]  /*b220*/  LEA.HI.X.SX32 R8, R6, R2, 0x1, P4 ;  /* 0x0000000206087211 */ /* 0x002fc600020f0eff */
[----:B------:R0:W-:Y:S01]  /*b230*/  STL [R1+0x6fc], R9 ;  /* 0x0006fc0901007387 */ /* 0x0001e20000100800 */
[----:B------:R-:W-:-:S03]  /*b240*/  IMAD R6, R3, 0x3, RZ ;  /* 0x0000000303067824 */ /* 0x000fc600078e02ff */
[----:B------:R1:W-:Y:S01]  /*b250*/  STL [R1+0x6d8], R8 ;  /* 0x0006d80801007387 */ /* 0x0003e20000100800 */
[----:B0-----:R-:W-:Y:S02]  /*b260*/  LEA R9, P4, R3, R29, 0x3 ;  /* 0x0000001d03097211 */ /* 0x001fe400078818ff */
[-C--:B-1----:R-:W-:Y:S01]  /*b270*/  LEA.HI.X.SX32 R8, R5, R2.reuse, 0x1, P2 ;  /* 0x0000000205087211 */ /* 0x082fe200010f0eff */
[----:B------:R-:W-:Y:S02]  /*b280*/  IMAD.SHL.U32 R5, R3, 0x40, RZ ;  /* 0x0000004003057824 */ /* 0x000fe400078e00ff */
[----:B------:R0:W-:Y:S04]  /*b290*/  STL [R1+0x71c], R9 ;  /* 0x00071c0901007387 */ /* 0x0001e80000100800 */
[----:B------:R1:W-:Y:S01]  /*b2a0*/  STL [R1+0x708], R8 ;  /* 0x0007080801007387 */ /* 0x0003e20000100800 */
[----:B------:R-:W-:-:S02]  /*b2b0*/  LEA.HI.X.SX32 R5, R5, R2, 0x1, P5 ;  /* 0x0000000205057211 */ /* 0x000fc400028f0eff */
[-C--:B0-----:R-:W-:Y:S02]  /*b2c0*/  IADD3 R9, P2, R7, R29.reuse, RZ ;  /* 0x0000001d07097210 */ /* 0x081fe40007f5e0ff */
[----:B-1----:R-:W-:Y:S02]  /*b2d0*/  LEA.HI.X.SX32 R8, R6, R2, 0x1, P6 ;  /* 0x0000000206087211 */ /* 0x002fe400030f0eff */
[C---:B------:R-:W-:Y:S01]  /*b2e0*/  LEA R6, P6, R3.reuse, R29, 0x2 ;  /* 0x0000001d03067211 */ /* 0x040fe200078c10ff */
[----:B------:R0:W-:Y:S04]  /*b2f0*/  STL [R1+0x734], R9 ;  /* 0x0007340901007387 */ /* 0x0001e80000100800 */
[----:B------:R1:W-:Y:S04]  /*b300*/  STL [R1+0x720], R8 ;  /* 0x0007200801007387 */ /* 0x0003e80000100800 */
[----:B------:R2:W-:Y:S01]  /*b310*/  STL [R1+0x72c], R6 ;  /* 0x00072c0601007387 */ /* 0x0005e20000100800 */
[----:B0-----:R-:W-:-:S03]  /*b320*/  IMAD.SHL.U32 R9, R3, 0x20, RZ ;  /* 0x0000002003097824 */ /* 0x001fc600078e00ff */
[----:B------:R0:W-:Y:S01]  /*b330*/  STL [R1+0x538], R5 ;  /* 0x0005380501007387 */ /* 0x0001e20000100800 */
[----:B-1----:R-:W-:Y:S01]  /*b340*/  IMAD.SHL.U32 R8, R3, 0x10, RZ ;  /* 0x0000001003087824 */ /* 0x002fe200078e00ff */
[----:B------:R-:W-:Y:S01]  /*b350*/  LEA.HI.X.SX32 R9, R9, R2, 0x1, P0 ;  /* 0x0000000209097211 */ /* 0x000fe200000f0eff */
[----:B--2---:R-:W-:-:S03]  /*b360*/  IMAD.SHL.U32 R6, R3, 0x8, RZ ;  /* 0x0000000803067824 */ /* 0x004fc600078e00ff */
[-C--:B------:R-:W-:Y:S01]  /*b370*/  LEA.HI.X.SX32 R8, R8, R2.reuse, 0x1, P1 ;  /* 0x0000000208087211 */ /* 0x080fe200008f0eff */
[----:B0-----:R-:W-:Y:S01]  /*b380*/  IMAD.SHL.U32 R5, R3, 0x4, RZ ;  /* 0x0000000403057824 */ /* 0x001fe200078e00ff */
[-C--:B------:R-:W-:Y:S01]  /*b390*/  LEA.HI.X.SX32 R6, R6, R2.reuse, 0x1, P3 ;  /* 0x0000000206067211 */ /* 0x080fe200018f0eff */
[----:B------:R-:W-:Y:S03]  /*b3a0*/  STL [R1+0x638], R9 ;  /* 0x0006380901007387 */ /* 0x000fe60000100800 */
[-C--:B------:R-:W-:Y:S01]  /*b3b0*/  LEA.HI.X.SX32 R5, R5, R2.reuse, 0x1, P4 ;  /* 0x0000000205057211 */ /* 0x080fe200020f0eff */
[----:B------:R-:W-:Y:S01]  /*b3c0*/  STL [R1+0x6b8], R8 ;  /* 0x0006b80801007387 */ /* 0x000fe20000100800 */
[-C--:B------:R-:W-:Y:S02]  /*b3d0*/  LEA.HI.X.SX32 R3, R3, R2.reuse, 0x1, P2 ;  /* 0x0000000203037211 */ /* 0x080fe400010f0eff */
[----:B------:R-:W-:Y:S01]  /*b3e0*/  LEA.HI.X.SX32 R2, R7, R2, 0x1, P6 ;  /* 0x0000000207027211 */ /* 0x000fe200030f0eff */
[----:B------:R-:W-:Y:S04]  /*b3f0*/  STL [R1+0x6f8], R6 ;  /* 0x0006f80601007387 */ /* 0x000fe80000100800 */
[----:B------:R-:W-:Y:S04]  /*b400*/  STL [R1+0x718], R5 ;  /* 0x0007180501007387 */ /* 0x000fe80000100800 */
[----:B------:R-:W2:Y:S04]  /*b410*/  LDL R7, [R1+0x1f0] ;  /* 0x0001f00001077983 */ /* 0x000ea80000100800 */
[----:B------:R-:W0:Y:S04]  /*b420*/  S2R R29, SR_TID.X ;  /* 0x00000000001d7919 */ /* 0x000e280000002100 */
[----:B------:R-:W-:Y:S04]  /*b430*/  STL [R1+0x730], R3 ;  /* 0x0007300301007387 */ /* 0x000fe80000100800 */
[----:B------:R1:W-:Y:S04]  /*b440*/  STL [R1+0x728], R2 ;  /* 0x0007280201007387 */ /* 0x0003e80000100800 */
[----:B------:R3:W-:Y:S04]  /*b450*/  STL [R1+0xf0], RZ ;  /* 0x0000f0ff01007387 */ /* 0x0007e80000100800 */
[----:B------:R3:W-:Y:S04]  /*b460*/  STL [R1+0xf4], RZ ;  /* 0x0000f4ff01007387 */ /* 0x0007e80000100800 */
[----:B------:R3:W-:Y:S04]  /*b470*/  STL [R1+0xf8], RZ ;  /* 0x0000f8ff01007387 */ /* 0x0007e80000100800 */
[----:B------:R3:W-:Y:S01]  /*b480*/  STL [R1+0xfc], RZ ;  /* 0x0000fcff01007387 */ /* 0x0007e20000100800 */
[----:B0-----:R-:W-:-:S03]  /*b490*/  LOP3.LUT R29, R29, 0x7f, RZ, 0xc0, !PT ;  /* 0x0000007f1d1d7812 */ /* 0x001fc600078ec0ff */
[----:B------:R3:W-:Y:S04]  /*b4a0*/  STL [R1+0xd0], RZ ;  /* 0x0000d0ff01007387 */ /* 0x0007e80000100800 */
[----:B------:R3:W-:Y:S04]  /*b4b0*/  STL [R1+0xd4], RZ ;  /* 0x0000d4ff01007387 */ /* 0x0007e80000100800 */
[----:B------:R3:W-:Y:S04]  /*b4c0*/  STL [R1+0xd8], RZ ;  /* 0x0000d8ff01007387 */ /* 0x0007e80000100800 */
[----:B------:R3:W-:Y:S04]  /*b4d0*/  STL [R1+0xdc], RZ ;  /* 0x0000dcff01007387 */ /* 0x0007e80000100800 */
[----:B------:R3:W-:Y:S01]  /*b4e0*/  STL [R1+0x130], RZ ;  /* 0x000130ff01007387 */ /* 0x0007e20000100800 */
[----:B------:R-:W-:-:S03]  /*b4f0*/  IMAD.SHL.U32 R29, R29, 0x2, RZ ;  /* 0x000000021d1d7824 */ /* 0x000fc600078e00ff */
[----:B------:R3:W-:Y:S04]  /*b500*/  STL [R1+0x134], RZ ;  /* 0x000134ff01007387 */ /* 0x0007e80000100800 */
[----:B------:R3:W-:Y:S04]  /*b510*/  STL [R1+0x138], RZ ;  /* 0x000138ff01007387 */ /* 0x0007e80000100800 */
[----:B------:R3:W-:Y:S04]  /*b520*/  STL [R1+0x13c], RZ ;  /* 0x00013cff01007387 */ /* 0x0007e80000100800 */
[----:B------:R3:W-:Y:S04]  /*b530*/  STL [R1+0x120], RZ ;  /* 0x000120ff01007387 */ /* 0x0007e80000100800 */
[----:B------:R3:W-:Y:S01]  /*b540*/  STL [R1+0x124], RZ ;  /* 0x000124ff01007387 */ /* 0x0007e20000100800 */
[----:B-1----:R-:W-:-:S03]  /*b550*/  LOP3.LUT R2, R29, 0x30, RZ, 0x3c, !PT ;  /* 0x000000301d027812 */ /* 0x002fc600078e3cff */
[----:B------:R3:W-:Y:S01]  /*b560*/  STL [R1+0x128], RZ ;  /* 0x000128ff01007387 */ /* 0x0007e20000100800 */
[----:B------:R-:W-:-:S03]  /*b570*/  LOP3.LUT R3, R29, 0x20, RZ, 0x3c, !PT ;  /* 0x000000201d037812 */ /* 0x000fc600078e3cff */
[----:B------:R3:W-:Y:S01]  /*b580*/  STL [R1+0x12c], RZ ;  /* 0x00012cff01007387 */ /* 0x0007e20000100800 */
[----:B------:R-:W-:-:S03]  /*b590*/  LOP3.LUT R2, R29, 0x60, RZ, 0x3c, !PT ;  /* 0x000000601d027812 */ /* 0x000fc600078e3cff */
[----:B------:R3:W-:Y:S01]  /*b5a0*/  STL [R1+0xe0], RZ ;  /* 0x0000e0ff01007387 */ /* 0x0007e20000100800 */
[----:B------:R-:W-:-:S03]  /*b5b0*/  LOP3.LUT R3, R29, 0x50, RZ, 0x3c, !PT ;  /* 0x000000501d037812 */ /* 0x000fc600078e3cff */
[----:B------:R3:W-:Y:S01]  /*b5c0*/  STL [R1+0xe4], RZ ;  /* 0x0000e4ff01007387 */ /* 0x0007e20000100800 */
[----:B------:R-:W-:-:S03]  /*b5d0*/  LOP3.LUT R3, R4, 0x40, RZ, 0x3c, !PT ;  /* 0x0000004004037812 */ /* 0x000fc600078e3cff */
[----:B------:R3:W-:Y:S04]  /*b5e0*/  STL [R1+0xe8], RZ ;  /* 0x0000e8ff01007387 */ /* 0x0007e80000100800 */
[----:B------:R3:W-:Y:S04]  /*b5f0*/  STL [R1+0xec], RZ ;  /* 0x0000ecff01007387 */ /* 0x0007e80000100800 */
[----:B------:R3:W-:Y:S04]  /*b600*/  STL [R1+0x50], RZ ;  /* 0x000050ff01007387 */ /* 0x0007e80000100800 */
[----:B------:R3:W-:Y:S04]  /*b610*/  STL [R1+0x54], RZ ;  /* 0x000054ff01007387 */ /* 0x0007e80000100800 */
[----:B------:R3:W-:Y:S04]  /*b620*/  STL [R1+0x58], RZ ;  /* 0x000058ff01007387 */ /* 0x0007e80000100800 */
[----:B------:R3:W-:Y:S01]  /*b630*/  STL [R1+0x5c], RZ ;  /* 0x00005cff01007387 */ /* 0x0007e20000100800 */
[----:B------:R-:W-:-:S02]  /*b640*/  ULDC UR4, c[0x0][0x18c] ;  /* 0x0000630000047ab9 */ /* 0x000fc40000000800 */
[----:B------:R-:W-:Y:S01]  /*b650*/  USHF.L.U32 UR4, UR4, 0x7, URZ ;  /* 0x0000000704047899 */ /* 0x000fe2000800063f */
[C---:B------:R-:W-:Y:S02]  /*b660*/  LOP3.LUT R5, R29.reuse, 0x10, RZ, 0x3c, !PT ;  /* 0x000000101d057812 */ /* 0x040fe400078e3cff */
[C---:B------:R-:W-:Y:S01]  /*b670*/  LOP3.LUT R5, R29.reuse, 0x40, RZ, 0x3c, !PT ;  /* 0x000000401d057812 */ /* 0x040fe200078e3cff */
[----:B------:R-:W-:Y:S01]  /*b680*/  USHF.R.S32.HI UR5, URZ, 0x1f, UR4 ;  /* 0x0000001f3f057899 */ /* 0x000fe20008011404 */
[----:B------:R-:W-:Y:S01]  /*b690*/  LOP3.LUT R5, R29, 0x70, RZ, 0x3c, !PT ;  /* 0x000000701d057812 */ /* 0x000fe200078e3cff */
[----:B------:R-:W-:Y:S02]  /*b6a0*/  USHF.L.U32 UR8, UR4, 0x1, URZ ;  /* 0x0000000104087899 */ /* 0x000fe4000800063f */
[----:B------:R-:W-:Y:S01]  /*b6b0*/  USHF.L.U64.HI UR5, UR4, 0x1, UR5 ;  /* 0x0000000104057899 */ /* 0x000fe20008010205 */
[----:B--2---:R-:W-:-:S05]  /*b6c0*/  LOP3.LUT R2, R7, 0x40, RZ, 0x3c, !PT ;  /* 0x0000004007027812 */ /* 0x004fca00078e3cff */
[----:B------:R3:W-:Y:S04]  /*b6d0*/  STL [R1+0x954], R2 ;  /* 0x0009540201007387 */ /* 0x0007e80000100800 */
[----:B------:R3:W-:Y:S02]  /*b6e0*/  STL [R1+0x270], R3 ;  /* 0x0002700301007387 */ /* 0x0007e40000100800 */
.L_x_3:
[----:B---3-5:R-:W2:Y:S01]  /*b6f0*/  LDL R3, [R1+0x1f8] ;  /* 0x0001f80001037983 */ /* 0x028ea20000100800 */
[----:B------:R-:W-:-:S03]  /*b700*/  IMAD.MOV.U32 R5, RZ, RZ, -0x80 ;  /* 0xffffff80ff057424 */ /* 0x000fc600078e00ff */
[----:B--2---:R0:W-:Y:S04]  /*b710*/  STL [R1+0x1638], R3 ;  /* 0x0016380301007387 */ /* 0x0041e80000100800 */
[----:B------:R-:W2:Y:S04]  /*b720*/  LDL R2, [R1+0x1fc] ;  /* 0x0001fc0001027983 */ /* 0x000ea80000100800 */
[----:B0-----:R-:W3:Y:S04]  /*b730*/  LDL R3, [R1+0x334] ;  /* 0x0003340001037983 */ /* 0x001ee80000100800 */
[----:B------:R-:W-:Y:S04]  /*b740*/  STL [R1+0x1600], R28 ;  /* 0x0016001c01007387 */ /* 0x000fe80000100800 */
        /* <DEDUP_REMOVED lines=14> */
[----:B------:R0:W-:Y:S04]  /*b830*/  STL [R1+0x1634], R26 ;  /* 0x0016341a01007387 */ /* 0x0001e80000100800 */
        /* <DEDUP_REMOVED lines=85> */
[----:B------:R-:W-:Y:S01]  /*bd90*/  STL [R1+0x14c4], R29 ;  /* 0x0014c41d01007387 */ /* 0x000fe20000100800 */
[----:B---3--:R-:W-:-:S03]  /*bda0*/  IMAD R5, R3, R5, c[0x0][0x180] ;  /* 0x0000600003057624 */ /* 0x008fc600078e0205 */
[----:B------:R-:W-:Y:S04]  /*bdb0*/  STL [R1+0x14c8], R29 ;  /* 0x0014c81d01007387 */ /* 0x000fe80000100800 */
[----:B------:R-:W-:Y:S04]  /*bdc0*/  STL [R1+0x14cc], R29 ;  /* 0x0014cc1d01007387 */ /* 0x000fe80000100800 */
[----:B------:R-:W-:Y:S04]  /*bdd0*/  STL [R1+0x14d0], R29 ;  /* 0x0014d01d01007387 */ /* 0x000fe80000100800 */
[----:B------:R-:W-:Y:S04]  /*bde0*/  STL [R1+0xb78], R0 ;  /* 0x000b780001007387 */ /* 0x000fe80000100800 */
[----:B------:R-:W2:Y:S01]  /*bdf0*/  LDL.LU R3, [R1+0x1638] ;  /* 0x0016380001037983 */ /* 0x000ea20000300800 */
[----:B------:R-:W-:-:S02]  /*be00*/  ISETP.GT.AND P0, PT, R5, RZ, PT ;  /* 0x000000ff0500720c */ /* 0x000fc40003f04270 */
[----:B0-----:R-:W-:-:S11]  /*be10*/  PRMT R26, RZ, 0x7610, R26 ;  /* 0x00007610ff1a7816 */ /* 0x001fd6000000001a */
[----:B--2---:R-:W2:Y:S01]  /*be20*/  @P0 LDG.E.U16 R26, [R2.64] ;  /* 0x00000006021a0981 */ /* 0x004ea2000c1e1500 */
[----:B------:R-:W-:-:S03]  /*be30*/  ISETP.GT.AND P1, PT, R5, 0x1, PT ;  /* 0x000000010500780c */ /* 0x000fc60003f24270 */
[----:B--2---:R0:W-:Y:S04]  /*be40*/  STL [R1+0xc], R26 ;  /* 0x00000c1a01007387 */ /* 0x0041e80000100800 */
[----:B0-----:R-:W2:Y:S04]  /*be50*/  LDL.LU R26, [R1+0x1634] ;  /* 0x00163400011a7983 */ /* 0x001ea80000300800 */
[----:B------:R-:W3:Y:S04]  /*be60*/  LDL R2, [R1+0x730] ;  /* 0x0007300001027983 */ /* 0x000ee80000100800 */
[----:B------:R-:W3:Y:S01]  /*be70*/  LDL R3, [R1+0x734] ;  /* 0x0007340001037983 */ /* 0x000ee20000100800 */
[----:B------:R-:W-:-:S02]  /*be80*/  PRMT R28, RZ, 0x7610, R28 ;  /* 0x00007610ff1c7816 */ /* 0x000fc4000000001c */
[----:B---3--:R-:W-:-:S04]  /*be90*/  @P1 LOP3.LUT R3, R3, R2, RZ, 0x3c, !PT ;  /* 0x0000000203031212 */ /* 0x008fc800078e3cff */
[----:B------:R-:W-:-:S04]  /*bea0*/  @P1 LOP3.LUT R2, R3, R2, RZ, 0x3c, !PT ;  /* 0x0000000203021212 */ /* 0x000fc800078e3cff */
[----:B------:R-:W-:-:S05]  /*beb0*/  @P1 LOP3.LUT R3, R3, R2, RZ, 0x3c, !PT ;  /* 0x0000000203031212 */ /* 0x000fca00078e3cff */
[----:B------:R-:W3:Y:S01]  /*bec0*/  @P1 LDG.E.U16 R28, [R2.64] ;  /* 0x00000006021c1981 */ /* 0x000ee2000c1e1500 */
[----:B------:R-:W-:-:S03]  /*bed0*/  ISETP.GT.AND P2, PT, R5, 0x2, PT ;  /* 0x000000020500780c */ /* 0x000fc60003f44270 */
[----:B---3--:R0:W-:Y:S04]  /*bee0*/  STL [R1+0x1c], R28 ;  /* 0x00001c1c01007387 */ /* 0x0081e80000100800 */
[----:B0-----:R-:W3:Y:S04]  /*bef0*/  LDL.LU R28, [R1+0x1630] ;  /* 0x00163000011c7983 */ /* 0x001ee80000300800 */
[----:B------:R-:W4:Y:S04]  /*bf00*/  LDL R2, [R1+0x728] ;  /* 0x0007280001027983 */ /* 0x000f280000100800 */
[----:B------:R-:W4:Y:S01]  /*bf10*/  LDL R3, [R1+0x72c] ;  /* 0x00072c0001037983 */ /* 0x000f220000100800 */
[----:B--2---:R-:W-:-:S02]  /*bf20*/  PRMT R26, RZ, 0x7610, R26 ;  /* 0x00007610ff1a7816 */ /* 0x004fc4000000001a */
[----:B----4-:R-:W-:-:S04]  /*bf30*/  @P2 LOP3.LUT R3, R3, R2, RZ, 0x3c, !PT ;  /* 0x0000000203032212 */ /* 0x010fc800078e3cff */
[----:B------:R-:W-:-:S04]  /*bf40*/  @P2 LOP3.LUT R2, R3, R2, RZ, 0x3c, !PT ;  /* 0x0000000203022212 */ /* 0x000fc800078e3cff */
[----:B------:R-:W-:-:S05]  /*bf50*/  @P2 LOP3.LUT R3, R3, R2, RZ, 0x3c, !PT ;  /* 0x0000000203032212 */ /* 0x000fca00078e3cff */
[----:B------:R-:W2:Y:S01]  /*bf60*/  @P2 LDG.E.U16 R26, [R2.64] ;  /* 0x00000006021a2981 */ /* 0x000ea2000c1e1500 */
[----:B------:R-:W-:-:S03]  /*bf70*/  ISETP.GT.AND P3, PT, R5, 0x3, PT ;  /* 0x000000030500780c */ /* 0x000fc60003f64270 */
[----:B--2---:R0:W-:Y:S04]  /*bf80*/  STL [R1+0x2d4], R26 ;  /* 0x0002d41a01007387 */ /* 0x0041e80000100800 */
[----:B0-----:R-:W2:Y:S04]  /*bf90*/  LDL.LU R26, [R1+0x162c] ;  /* 0x00162c00011a7983 */ /* 0x001ea80000300800 */
[----:B------:R-:W4:Y:S04]  /*bfa0*/  LDL R2, [R1+0x720] ;  /* 0x0007200001027983 */ /* 0x000f280000100800 */
[----:B------:R-:W4:Y:S01]  /*bfb0*/  LDL R3, [R1+0x724] ;  /* 0x0007240001037983 */ /* 0x000f220000100800 */
[----:B---3--:R-:W-:-:S02]  /*bfc0*/  PRMT R28, RZ, 0x7610, R28 ;  /* 0x00007610ff1c7816 */ /* 0x008fc4000000001c */
[----:B----4-:R-:W-:-:S04]  /*bfd0*/  @P3 LOP3.LUT R3, R3, R2, RZ, 0x3c, !PT ;  /* 0x0000000203033212 */ /* 0x010fc800078e3cff */
        /* <DEDUP_REMOVED lines=8> */
[----:B------:R-:W-:-:S02]  /*c060*/  PRMT R24, RZ, 0x7610, R24 ;  /* 0x00007610ff187816 */ /* 0x000fc40000000018 */
[----:B----4-:R-:W-:-:S04]  /*c070*/  @P4 LOP3.LUT R3, R3, R2, RZ, 0x3c, !PT ;  /* 0x0000000203034212 */ /* 0x010fc800078e3cff */
[----:B------:R-:W-:-:S04]  /*c080*/  @P4 LOP3.LUT R2, R3, R2, RZ, 0x3c, !PT ;  /* 0x0000000203024212 */ /* 0x000fc800078e3cff */
[----:B------:R-:W-:-:S05]  /*c090*/  @P4 LOP3.LUT R3, R3, R2, RZ, 0x3c, !PT ;  /* 0x0000000203034212 */ /* 0x000fca00078e3cff */
[----:B------:R-:W4:Y:S01]  /*c0a0*/  @P4 LDG.E.U16 R24, [R2.64] ;  /* 0x0000000602184981 */ /* 0x000f22000c1e1500 */
[----:B------:R-:W-:-:S03]  /*c0b0*/  ISETP.GT.AND P5, PT, R5, 0x5, PT ;  /* 0x000000050500780c */ /* 0x000fc60003fa4270 */
[----:B----4-:R0:W-:Y:S04]  /*c0c0*/  STL [R1+0x330], R24 ;  /* 0x0003301801007387 */ /* 0x0101e80000100800 */
[----:B0-----:R-:W4:Y:S04]  /*c0d0*/  LDL.LU R24, [R1+0x1624] ;  /* 0x0016240001187983 */ /* 0x001f280000300800 */
[----:B------:R-:W3:Y:S04]  /*c0e0*/  LDL R2, [R1+0x710] ;  /* 0x0007100001027983 */ /* 0x000ee80000100800 */
[----:B------:R-:W3:Y:S01]  /*c0f0*/  LDL R3, [R1+0x714] ;  /* 0x0007140001037983 */ /* 0x000ee20000100800 */
[----:B--2---:R-:W-:-:S02]  /*c100*/  PRMT R26, RZ, 0x7610, R26 ;  /* 0x00007610ff1a7816 */ /* 0x004fc4000000001a */
[----:B---3--:R-:W-:-:S04]  /*c110*/  @P5 LOP3.LUT R3, R3, R2, RZ, 0x3c, !PT ;  /* 0x0000000203035212 */ /* 0x008fc800078e3cff */
[----:B------:R-:W-:-:S04]  /*c120*/  @P5 LOP3.LUT R2, R3, R2, RZ, 0x3c, !PT ;  /* 0x0000000203025212 */ /* 0x000fc800078e3cff */
[----:B------:R-:W-:-:S05]  /*c130*/  @P5 LOP3.LUT R3, R3, R2, RZ, 0x3c, !PT ;  /* 0x0000000203035212 */ /* 0x000fca00078e3cff */
[----:B------:R-:W2:Y:S01]  /*c140*/  @P5 LDG.E.U16 R26, [R2.64] ;  /* 0x00000006021a5981 */ /* 0x000ea2000c1e1500 */
        /* <DEDUP_REMOVED lines=33> */
[----:B------:R-:W2:Y:S04]  /*c360*/  LDL R2, [R1+0x6f0] ;  /* 0x0006f00001027983 */ /* 0x000ea80000100800 */
[----:B------:R-:W2:Y:S01]  /*c370*/  LDL R3, [R1+0x6f4] ;  /* 0x0006f40001037983 */ /* 0x000ea20000100800 */
[----:B----4-:R-:W-:-:S02]  /*c380*/  PRMT R24, RZ, 0x7610, R24 ;  /* 0x00007610ff187816 */ /* 0x010fc40000000018 */
[----:B--2---:R-:W-:-:S04]  /*c390*/  @P2 LOP3.LUT R3, R3, R2, RZ, 0x3c, !PT ;  /* 0x0000000203032212 */ /* 0x004fc800078e3cff */
        /* <DEDUP_REMOVED lines=16> */
[----:B------:R-:W2:Y:S04]  /*c4a0*/  LDL R2, [R1+0x6e0] ;  /* 0x0006e00001027983 */ /* 0x000ea80000100800 */
[----:B------:R-:W2:Y:S01]  /*c4b0*/  LDL R3, [R1+0x6e4] ;  /* 0x0006e40001037983 */ /* 0x000ea20000100800 */
[----:B---3--:R-:W-:-:S02]  /*c4c0*/  PRMT R28, RZ, 0x7610, R28 ;  /* 0x00007610ff1c7816 */ /* 0x008fc4000000001c */
[----:B--2---:R-:W-:-:S04]  /*c4d0*/  @P4 LOP3.LUT R3, R3, R2, RZ, 0x3c, !PT ;  /* 0x0000000203034212 */ /* 0x004fc800078e3cff */
        /* <DEDUP_REMOVED lines=8> */
[----:B----4-:R-:W-:-:S02]  /*c560*/  PRMT R26, RZ, 0x7610, R26 ;  /* 0x00007610ff1a7816 */ /* 0x010fc4000000001a */
        /* <DEDUP_REMOVED lines=43> */
[----:B------:R0:W3:Y:S04]  /*c820*/  @P4 LDG.E.U16 R28, [R2.64] ;  /* 0x00000006021c4981 */ /* 0x0000e8000c1e1500 */
[----:B0-----:R-:W2:Y:S04]  /*c830*/  LDL R2, [R1+0x6b0] ;  /* 0x0006b00001027983 */ /* 0x001ea80000100800 */
[----:B------:R-:W2:Y:S01]  /*c840*/  LDL R3, [R1+0x6b4] ;  /* 0x0006b40001037983 */ /* 0x000ea20000100800 */
[----:B------:R-:W-:Y:S02]  /*c850*/  ISETP.GT.AND P1, PT, R5, 0x11, PT ;  /* 0x000000110500780c */ /* 0x000fe40003f24270 */
[----:B----4-:R-:W-:-:S11]  /*c860*/  PRMT R24, RZ, 0x7610, R24 ;  /* 0x00007610ff187816 */ /* 0x010fd60000000018 */
[----:B--2---:R-:W-:-:S04]  /*c870*/  @P1 LOP3.LUT R3, R3, R2, RZ, 0x3c, !PT ;  /* 0x0000000203031212 */ /* 0x004fc800078e3cff */
[----:B------:R-:W-:-:S04]  /*c880*/  @P1 LOP3.LUT R2, R3, R2, RZ, 0x3c, !PT ;  /* 0x0000000203021212 */ /* 0x000fc800078e3cff */
[----:B------:R-:W-:-:S05]  /*c890*/  @P1 LOP3.LUT R3, R3, R2, RZ, 0x3c, !PT ;  /* 0x0000000203031212 */ /* 0x000fca00078e3cff */
[----:B------:R-:W2:Y:S04]  /*c8a0*/  @P1 LDG.E.U16 R24, [R2.64] ;  /* 0x0000000602181981 */ /* 0x000ea8000c1e1500 */
[----:B---3--:R-:W-:Y:S01]  /*c8b0*/  STL [R1+0x1490], R28 ;  /* 0x0014901c01007387 */ /* 0x008fe20000100800 */
        /* <DEDUP_REMOVED lines=65> */
[----:B---3--:R-:W-:-:S02]  /*ccd0*/  PRMT R26, RZ, 0x7610, R26 ;  /* 0x00007610ff1a7816 */ /* 0x008fc4000000001a */
[----:B--2---:R-:W-:-:S04]  /*cce0*/  @P2 LOP3.LUT R3, R3, R2, RZ, 0x3c, !PT ;  /* 0x0000000203032212 */ /* 0x004fc800078e3cff */
[----:B------:R-:W-:-:S04]  /*ccf0*/  @P2 LOP3.LUT R2, R3, R2, RZ, 0x3c, !PT ;  /* 0x0000000203022212 */ /* 0x000fc800078e3cff */
[----:B------:R-:W-:-:S05]  /*cd00*/  @P2 LOP3.LUT R3, R3, R2, RZ, 0x3c, !PT ;  /* 0x0000000203032212 */ /* 0x000fca00078e3cff */
[----:B------:R0:W2:Y:S04]  /*cd10*/  @P2 LDG.E.U16 R26, [R2.64] ;  /* 0x00000006021a2981 */ /* 0x0000a8000c1e1500 */
[----:B0-----:R-:W3:Y:S04]  /*cd20*/  LDL R2, [R1+0x670] ;  /* 0x0006700001027983 */ /* 0x001ee80000100800 */
[----:B------:R-:W3:Y:S01]  /*cd30*/  LDL R3, [R1+0x674] ;  /* 0x0006740001037983 */ /* 0x000ee20000100800 */
[----:B------:R-:W-:Y:S02]  /*cd40*/  ISETP.GT.AND P3, PT, R5, 0x19, PT ;  /* 0x000000190500780c */ /* 0x000fe40003f64270 */
[----:B----4-:R-:W-:-:S11]  /*cd50*/  PRMT R22, RZ, 0x7610, R22 ;  /* 0x00007610ff167816 */ /* 0x010fd60000000016 */
        /* <DEDUP_REMOVED lines=77> */
[----:B------:R-:W-:-:S11]  /*d230*/  PRMT R22, RZ, 0x7610, R22 ;  /* 0x00007610ff167816 */ /* 0x000fd60000000016 */
        /* <DEDUP_REMOVED lines=9> */
[----:B------:R-:W-:-:S02]  /*d2d0*/  PRMT R27, RZ, 0x7610, R27 ;  /* 0x00007610ff1b7816 */ /* 0x000fc4000000001b */
[----:B--2---:R-:W-:-:S04]  /*d2e0*/  @P2 LOP3.LUT R3, R3, R2, RZ, 0x3c, !PT ;  /* 0x0000000203032212 */ /* 0x004fc800078e3cff */
[----:B------:R-:W-:-:S04]  /*d2f0*/  @P2 LOP3.LUT R2, R3, R2, RZ, 0x3c, !PT ;  /* 0x0000000203022212 */ /* 0x000fc800078e3cff */
[----:B------:R-:W-:-:S05]  /*d300*/  @P2 LOP3.LUT R3, R3, R2, RZ, 0x3c, !PT ;  /* 0x0000000203032212 */ /* 0x000fca00078e3cff */
[----:B------:R-:W2:Y:S01]  /*d310*/  @P2 LDG.E.U16 R27, [R2.64] ;  /* 0x00000006021b2981 */ /* 0x000ea2000c1e1500 */
[----:B------:R-:W-:-:S03]  /*d320*/  ISETP.GT.AND P3, PT, R5, 0x23, PT ;  /* 0x000000230500780c */ /* 0x000fc60003f64270 */
[----:B--2---:R0:W-:Y:S04]  /*d330*/  STL [R1+0x280], R27 ;  /* 0x0002801b01007387 */ /* 0x0041e80000100800 */
[----:B0-----:R-:W2:Y:S04]  /*d340*/  LDL.LU R27, [R1+0x15b8] ;  /* 0x0015b800011b7983 */ /* 0x001ea80000300800 */
        /* <DEDUP_REMOVED lines=66> */
[----:B---3--:R0:W-:Y:S04]  /*d770*/  STL [R1], R20 ;  /* 0x0000001401007387 */ /* 0x0081e80000100800 */
        /* <DEDUP_REMOVED lines=68> */
[----:B0-----:R-:W3:Y:S04]  /*dbc0*/  LDL R2, [R1+0x5b0] ;  /* 0x0005b00001027983 */ /* 0x001ee80000100800 */
[----:B------:R-:W3:Y:S01]  /*dbd0*/  LDL R3, [R1+0x5b4] ;  /* 0x0005b40001037983 */ /* 0x000ee20000100800 */
[----:B------:R-:W-:Y:S02]  /*dbe0*/  ISETP.GT.AND P2, PT, R5, 0x31, PT ;  /* 0x000000310500780c */ /* 0x000fe40003f44270 */
[----:B--2---:R-:W-:-:S11]  /*dbf0*/  PRMT R27, RZ, 0x7610, R27 ;  /* 0x00007610ff1b7816 */ /* 0x004fd6000000001b */
[----:B---3--:R-:W-:-:S04]  /*dc00*/  @P2 LOP3.LUT R3, R3, R2, RZ, 0x3c, !PT ;  /* 0x0000000203032212 */ /* 0x008fc800078e3cff */
        /* <DEDUP_REMOVED lines=10> */
[----:B------:R-:W3:Y:S04]  /*dcb0*/  @P3 LDG.E.U16 R25, [R2.64] ;  /* 0x0000000602193981 */ /* 0x000ee8000c1e1500 */
[----:B--2---:R-:W-:Y:S04]  /*dcc0*/  STL [R1+0x1460], R27 ;  /* 0x0014601b01007387 */ /* 0x004fe80000100800 */
[----:B------:R-:W-:Y:S01]  /*dcd0*/  STL [R1+0x1464], R27 ;  /* 0x0014641b01007387 */ /* 0x000fe20000100800 */
[----:B------:R-:W-:-:S03]  /*dce0*/  ISETP.GT.AND P4, PT, R5, 0x33, PT ;  /* 0x000000330500780c */ /* 0x000fc60003f84270 */
[----:B---3--:R0:W-:Y:S04]  /*dcf0*/  STL [R1+0x254], R25 ;  /* 0x0002541901007387 */ /* 0x0081e80000100800 */
        /* <DEDUP_REMOVED lines=73> */
[----:B------:R-:W3:Y:S04]  /*e190*/  @P0 LDG.E.U16 R16, [R2.64] ;  /* 0x0000000602100981 */ /* 0x000ee8000c1e1500 */
[----:B--2---:R-:W-:Y:S04]  /*e1a0*/  STL [R1+0x145c], R25 ;  /* 0x00145c1901007387 */ /* 0x004fe80000100800 */
[----:B------:R-:W-:Y:S04]  /*e1b0*/  STL [R1+0x1468], R25 ;  /* 0x0014681901007387 */ /* 0x000fe80000100800 */
[----:B------:R-:W-:Y:S04]  /*e1c0*/  STL [R1+0x146c], R25 ;  /* 0x00146c1901007387 */ /* 0x000fe80000100800 */
[----:B---3--:R0:W-:Y:S04]  /*e1d0*/  STL [R1+0x240], R16 ;  /* 0x0002401001007387 */ /* 0x0081e80000100800 */
[----:B0-----:R-:W2:Y:S04]  /*e1e0*/  LDL.LU R16, [R1+0x156c] ;  /* 0x00156c0001107983 */ /* 0x001ea80000300800 */
[----:B------:R-:W3:Y:S04]  /*e1f0*/  LDL R2, [R1+0x560] ;  /* 0x0005600001027983 */ /* 0x000ee80000100800 */
[----:B------:R-:W3:Y:S01]  /*e200*/  LDL R3, [R1+0x564] ;  /* 0x0005640001037983 */ /* 0x000ee20000100800 */
[----:B------:R-:W-:-:S02]  /*e210*/  ISETP.GT.AND P2, PT, R5, 0x3b, PT ;  /* 0x0000003b0500780c */ /* 0x000fc40003f44270 */
        /* <DEDUP_REMOVED lines=54> */
[----:B------:R0:W2:Y:S04]  /*e580*/  @P2 LDG.E.U16 R16, [R2.64] ;  /* 0x0000000602102981 */ /* 0x0000a8000c1e1500 */
[----:B0-----:R-:W4:Y:S04]  /*e590*/  LDL R2, [R1+0x530] ;  /* 0x0005300001027983 */ /* 0x001f280000100800 */
[----:B------:R-:W4:Y:S01]  /*e5a0*/  LDL R3, [R1+0x534] ;  /* 0x0005340001037983 */ /* 0x000f220000100800 */
[----:B------:R-:W-:Y:S02]  /*e5b0*/  ISETP.GT.AND P3, PT, R5, 0x41, PT ;  /* 0x000000410500780c */ /* 0x000fe40003f64270 */
[----:B---3--:R-:W-:-:S11]  /*e5c0*/  PRMT R23, RZ, 0x7610, R23 ;  /* 0x00007610ff177816 */ /* 0x008fd60000000017 */
[----:B----4-:R-:W-:-:S04]  /*e5d0*/  @P3 LOP3.LUT R3, R3, R2, RZ, 0x3c, !PT ;  /* 0x0000000203033212 */ /* 0x010fc800078e3cff */
[----:B------:R-:W-:-:S04]  /*e5e0*/  @P3 LOP3.LUT R2, R3, R2, RZ, 0x3c, !PT ;  /* 0x0000000203023212 */ /* 0x000fc800078e3cff */
[----:B------:R-:W-:-:S05]  /*e5f0*/  @P3 LOP3.LUT R3, R3, R2, RZ, 0x3c, !PT ;  /* 0x0000000203033212 */ /* 0x000fca00078e3cff */
[----:B------:R0:W3:Y:S04]  /*e600*/  @P3 LDG.E.U16 R23, [R2.64] ;  /* 0x0000000602173981 */ /* 0x0000e8000c1e1500 */
[----:B0-----:R-:W4:Y:S04]  /*e610*/  LDL R2, [R1+0x528] ;  /* 0x0005280001027983 */ /* 0x001f280000100800 */
[----:B------:R-:W4:Y:S01]  /*e620*/  LDL R3, [R1+0x52c] ;  /* 0x00052c0001037983 */ /* 0x000f220000100800 */
[----:B------:R-:W-:Y:S02]  /*e630*/  ISETP.GT.AND P4, PT, R5, 0x42, PT ;  /* 0x000000420500780c */ /* 0x000fe40003f84270 */
[----:B------:R-:W-:-:S11]  /*e640*/  PRMT R14, RZ, 0x7610, R14 ;  /* 0x00007610ff0e7816 */ /* 0x000fd6000000000e */
[----:B----4-:R-:W-:-:S04]  /*e650*/  @P4 LOP3.LUT R3, R3, R2, RZ, 0x3c, !PT ;  /* 0x0000000203034212 */ /* 0x010fc800078e3cff */
[----:B------:R-:W-:-:S04]  /*e660*/  @P4 LOP3.LUT R2, R3, R2, RZ, 0x3c, !PT ;  /* 0x0000000203024212 */ /* 0x000fc800078e3cff */
[----:B------:R-:W-:-:S05]  /*e670*/  @P4 LOP3.LUT R3, R3, R2, RZ, 0x3c, !PT ;  /* 0x0000000203034212 */ /* 0x000fca00078e3cff */
[----:B------:R-:W4:Y:S04]  /*e680*/  @P4 LDG.E.U16 R14, [R2.64] ;  /* 0x00000006020e4981 */ /* 0x000f28000c1e1500 */
[----:B---3--:R-:W-:Y:S04]  /*e690*/  STL [R1+0x1470], R23 ;  /* 0x0014701701007387 */ /* 0x008fe80000100800 */
[----:B------:R-:W-:Y:S04]  /*e6a0*/  STL [R1+0x1474], R23 ;  /* 0x0014741701007387 */ /* 0x000fe80000100800 */
[----:B------:R-:W-:Y:S04]  /*e6b0*/  STL [R1+0x1478], R23 ;  /* 0x0014781701007387 */ /* 0x000fe80000100800 */
[----:B----4-:R0:W-:Y:S04]  /*e6c0*/  STL [R1+0x22c], R14 ;  /* 0x00022c0e01007387 */ /* 0x0101e80000100800 */
[----:B0-----:R-:W3:Y:S04]  /*e6d0*/  LDL.LU R14, [R1+0x1554] ;  /* 0x00155400010e7983 */ /* 0x001ee80000300800 */
[----:B------:R-:W4:Y:S04]  /*e6e0*/  LDL R2, [R1+0x520] ;  /* 0x0005200001027983 */ /* 0x000f280000100800 */
[----:B------:R-:W4:Y:S01]  /*e6f0*/  LDL R3, [R1+0x524] ;  /* 0x0005240001037983 */ /* 0x000f220000100800 */
[----:B------:R-:W-:-:S02]  /*e700*/  ISETP.GT.AND P1, PT, R5, 0x43, PT ;  /* 0x000000430500780c */ /* 0x000fc40003f24270 */
[----:B------:R-:W-:-:S11]  /*e710*/  PRMT R21, RZ, 0x7610, R21 ;  /* 0x00007610ff157816 */ /* 0x000fd60000000015 */
        /* <DEDUP_REMOVED lines=140> */
[----:B------:R0:W3:Y:S04]  /*efe0*/  @P4 LDG.E.U16 R19, [R2.64] ;  /* 0x0000000602134981 */ /* 0x0000e8000c1e1500 */
[----:B0-----:R-:W2:Y:S04]  /*eff0*/  LDL R2, [R1+0x4a8] ;  /* 0x0004a80001027983 */ /* 0x001ea80000100800 */
[----:B------:R-:W2:Y:S01]  /*f000*/  LDL R3, [R1+0x4ac] ;  /* 0x0004ac0001037983 */ /* 0x000ea20000100800 */
[----:B------:R-:W-:Y:S02]  /*f010*/  ISETP.GT.AND P1, PT, R5, 0x52, PT ;  /* 0x000000520500780c */ /* 0x000fe40003f24270 */
[----:B------:R-:W-:-:S11]  /*f020*/  PRMT R12, RZ, 0x7610, R12 ;  /* 0x00007610ff0c7816 */ /* 0x000fd6000000000c */
[----:B--2---:R-:W-:-:S04]  /*f030*/  @P1 LOP3.LUT R3, R3, R2, RZ, 0x3c, !PT ;  /* 0x0000000203031212 */ /* 0x004fc800078e3cff */
[----:B------:R-:W-:-:S04]  /*f040*/  @P1 LOP3.LUT R2, R3, R2, RZ, 0x3c, !PT ;  /* 0x0000000203021212 */ /* 0x000fc800078e3cff */
[----:B------:R-:W-:-:S05]  /*f050*/  @P1 LOP3.LUT R3, R3, R2, RZ, 0x3c, !PT ;  /* 0x0000000203031212 */ /* 0x000fca00078e3cff */
[----:B------:R-:W2:Y:S04]  /*f060*/  @P1 LDG.E.U16 R12, [R2.64] ;  /* 0x00000006020c1981 */ /* 0x000ea8000c1e1500 */
[----:B---3--:R-:W-:Y:S04]  /*f070*/  STL [R1+0x1454], R19 ;  /* 0x0014541301007387 */ /* 0x008fe80000100800 */
[----:B------:R-:W-:Y:S04]  /*f080*/  STL [R1+0x1484], R19 ;  /* 0x0014841301007387 */ /* 0x000fe80000100800 */
[----:B------:R-:W-:Y:S04]  /*f090*/  STL [R1+0x1488], R19 ;  /* 0x0014881301007387 */ /* 0x000fe80000100800 */
[----:B--2---:R0:W-:Y:S04]  /*f0a0*/  STL [R1+0x200], R12 ;  /* 0x0002000c01007387 */ /* 0x0041e80000100800 */
[----:B0-----:R-:W2:Y:S04]  /*f0b0*/  LDL.LU R12, [R1+0x1524] ;  /* 0x00152400010c7983 */ /* 0x001ea80000300800 */
[----:B------:R-:W3:Y:S04]  /*f0c0*/  LDL R2, [R1+0x4a0] ;  /* 0x0004a00001027983 */ /* 0x000ee80000100800 */
[----:B------:R-:W3:Y:S01]  /*f0d0*/  LDL R3, [R1+0x4a4] ;  /* 0x0004a40001037983 */ /* 0x000ee20000100800 */
[----:B------:R-:W-:-:S02]  /*f0e0*/  ISETP.GT.AND P0, PT, R5, 0x53, PT ;  /* 0x000000530500780c */ /* 0x000fc40003f04270 */
[----:B----4-:R-:W-:-:S11]  /*f0f0*/  PRMT R7, RZ, 0x7610, R7 ;  /* 0x00007610ff077816 */ /* 0x010fd60000000007 */
[----:B---3--:R-:W-:-:S04]  /*f100*/  @P0 LOP3.LUT R3, R3, R2, RZ, 0x3c, !PT ;  /* 0x0000000203030212 */ /* 0x008fc800078e3cff */
        /* <DEDUP_REMOVED lines=11> */
[----:B---3--:R0:W-:Y:S04]  /*f1c0*/  STL [R1+0x244], R7 ;  /* 0x0002440701007387 */ /* 0x0081e80000100800 */
[----:B0-----:R-:W3:Y:S04]  /*f1d0*/  LDL R7, [R1+0x47c] ;  /* 0x00047c0001077983 */ /* 0x001ee80000100800 */
[----:B----4-:R0:W-:Y:S04]  /*f1e0*/  STL [R1+0x23c], R6 ;  /* 0x00023c0601007387 */ /* 0x0101e80000100800 */
[----:B0-----:R-:W4:Y:S04]  /*f1f0*/  LDL.LU R6, [R1+0x1520] ;  /* 0x0015200001067983 */ /* 0x001f280000300800 */
[----:B------:R-:W2:Y:S04]  /*f200*/  LDL R2, [R1+0x490] ;  /* 0x0004900001027983 */ /* 0x000ea80000100800 */
[----:B------:R-:W2:Y:S01]  /*f210*/  LDL R3, [R1+0x494] ;  /* 0x0004940001037983 */ /* 0x000ea20000100800 */
[----:B------:R-:W-:-:S02]  /*f220*/  ISETP.GT.AND P3, PT, R5, 0x55, PT ;  /* 0x000000550500780c */ /* 0x000fc40003f64270 */
[----:B------:R-:W-:-:S11]  /*f230*/  PRMT R17, RZ, 0x7610, R17 ;  /* 0x00007610ff117816 */ /* 0x000fd60000000011 */
        /* <DEDUP_REMOVED lines=24> */
[C---:B------:R-:W-:Y:S02]  /*f3c0*/  ISETP.GT.AND P0, PT, R5.reuse, 0x58, PT ;  /* 0x000000580500780c */ /* 0x040fe40003f04270 */
[----:B------:R-:W-:Y:S01]  /*f3d0*/  PRMT R12, RZ, 0x7610, R12 ;  /* 0x00007610ff0c7816 */ /* 0x000fe2000000000c */
[----:B--2---:R0:W-:Y:S04]  /*f3e0*/  STL [R1+0x230], R17 ;  /* 0x0002301101007387 */ /* 0x0041e80000100800 */
[----:B0-----:R-:W2:Y:S04]  /*f3f0*/  LDL.LU R17, [R1+0x1514] ;  /* 0x0015140001117983 */ /* 0x001ea80000300800 */
[----:B------:R-:W2:Y:S02]  /*f400*/  LDL R3, [R1+0x478] ;  /* 0x0004780001037983 */ /* 0x000ea40000100800 */
[----:B---3--:R-:W-:Y:S01]  /*f410*/  @P0 IMAD.MOV.U32 R2, RZ, RZ, R7 ;  /* 0x000000ffff020224 */ /* 0x008fe200078e0007 */
[----:B------:R-:W-:-:S02]  /*f420*/  ISETP.GT.AND P2, PT, R5, 0x59, PT ;  /* 0x000000590500780c */ /* 0x000fc40003f44270 */
[----:B------:R-:W-:Y:S01]  /*f430*/  ISETP.GT.AND P3, PT, R5, 0x5a, PT ;  /* 0x0000005a0500780c */ /* 0x000fe20003f64270 */
[----:B------:R-:W3:Y:S04]  /*f440*/  LDL R7, [R1+0x45c] ;  /* 0x00045c0001077983 */ /* 0x000ee80000100800 */
[----:B--2---:R0:W2:Y:S04]  /*f450*/  @P0 LDG.E.U16 R12, [R2.64] ;  /* 0x00000006020c0981 */ /* 0x0040a8000c1e1500 */
[----:B0-----:R-:W2:Y:S04]  /*f460*/  LDL R2, [R1+0x470] ;  /* 0x0004700001027983 */ /* 0x001ea80000100800 */
[----:B------:R-:W2:Y:S01]  /*f470*/  LDL R3, [R1+0x474] ;  /* 0x0004740001037983 */ /* 0x000ea20000100800 */
[----:B------:R-:W-:-:S02]  /*f480*/  PRMT R17, RZ, 0x7610, R17 ;  /* 0x00007610ff117816 */ /* 0x000fc40000000011 */
[----:B--2---:R-:W-:-:S04]  /*f490*/  @P2 LOP3.LUT R3, R3, R2, RZ, 0x3c, !PT ;  /* 0x0000000203032212 */ /* 0x004fc800078e3cff */
[----:B------:R-:W-:-:S04]  /*f4a0*/  @P2 LOP3.LUT R2, R3, R2, RZ, 0x3c, !PT ;  /* 0x0000000203022212 */ /* 0x000fc800078e3cff */
[----:B------:R-:W-:-:S05]  /*f4b0*/  @P2 LOP3.LUT R3, R3, R2, RZ, 0x3c, !PT ;  /* 0x0000000203032212 */ /* 0x000fca00078e3cff */
[----:B------:R0:W2:Y:S04]  /*f4c0*/  @P2 LDG.E.U16 R17, [R2.64] ;  /* 0x0000000602112981 */ /* 0x0000a8000c1e1500 */
[----:B0-----:R-:W2:Y:S04]  /*f4d0*/  LDL R2, [R1+0x468] ;  /* 0x0004680001027983 */ /* 0x001ea80000100800 */
[----:B------:R-:W2:Y:S01]  /*f4e0*/  LDL R3, [R1+0x46c] ;  /* 0x00046c0001037983 */ /* 0x000ea20000100800 */
[----:B------:R-:W-:Y:S02]  /*f4f0*/  PRMT R10, RZ, 0x7610, R10 ;  /* 0x00007610ff0a7816 */ /* 0x000fe4000000000a */
[----:B--2---:R-:W-:-:S04]  /*f500*/  @P3 LOP3.LUT R3, R3, R2, RZ, 0x3c, !PT ;  /* 0x0000000203033212 */ /* 0x004fc800078e3cff */
[----:B------:R-:W-:-:S04]  /*f510*/  @P3 LOP3.LUT R2, R3, R2, RZ, 0x3c, !PT ;  /* 0x0000000203023212 */ /* 0x000fc800078e3cff */
[----:B------:R-:W-:-:S05]  /*f520*/  @P3 LOP3.LUT R3, R3, R2, RZ, 0x3c, !PT ;  /* 0x0000000203033212 */ /* 0x000fca00078e3cff */
[----:B------:R-:W2:Y:S04]  /*f530*/  @P3 LDG.E.U16 R10, [R2.64] ;  /* 0x00000006020a3981 */ /* 0x000ea8000c1e1500 */
[----:B------:R-:W-:Y:S04]  /*f540*/  STL [R1+0x1450], R17 ;  /* 0x0014501101007387 */ /* 0x000fe80000100800 */
[----:B------:R-:W-:Y:S01]  /*f550*/  STL [R1+0x148c], R17 ;  /* 0x00148c1101007387 */ /* 0x000fe20000100800 */
        /* <DEDUP_REMOVED lines=13> */
[----:B------:R-:W4:Y:S02]  /*f630*/  LDL R3, [R1+0x458] ;  /* 0x0004580001037983 */ /* 0x000f240000100800 */
[----:B---3--:R-:W-:Y:S01]  /*f640*/  @P0 IMAD.MOV.U32 R2, RZ, RZ, R7 ;  /* 0x000000ffff020224 */ /* 0x008fe200078e0007 */
[----:B------:R-:W-:-:S02]  /*f650*/  ISETP.GT.AND P1, PT, R5, 0x5d, PT ;  /* 0x0000005d0500780c */ /* 0x000fc40003f24270 */
[----:B------:R-:W-:Y:S01]  /*f660*/  PRMT R10, RZ, 0x7610, R10 ;  /* 0x00007610ff0a7816 */ /* 0x000fe2000000000a */
[----:B------:R-:W3:Y:S01]  /*f670*/  LDL R7, [R1+0x430] ;  /* 0x0004300001077983 */ /* 0x000ee20000100800 */
[----:B--2---:R-:W-:-:S06]  /*f680*/  PRMT R6, RZ, 0x7610, R6 ;  /* 0x00007610ff067816 */ /* 0x004fcc0000000006 */
[----:B----4-:R0:W2:Y:S04]  /*f690*/  @P0 LDG.E.U16 R6, [R2.64] ;  /* 0x0000000602060981 */ /* 0x0100a8000c1e1500 */
[----:B0-----:R-:W4:Y:S04]  /*f6a0*/  LDL R2, [R1+0x450] ;  /* 0x0004500001027983 */ /* 0x001f280000100800 */
[----:B------:R-:W4:Y:S02]  /*f6b0*/  LDL R3, [R1+0x454] ;  /* 0x0004540001037983 */ /* 0x000f240000100800 */
[----:B----4-:R-:W-:-:S04]  /*f6c0*/  @P1 LOP3.LUT R3, R3, R2, RZ, 0x3c, !PT ;  /* 0x0000000203031212 */ /* 0x010fc800078e3cff */
[----:B------:R-:W-:-:S04]  /*f6d0*/  @P1 LOP3.LUT R2, R3, R2, RZ, 0x3c, !PT ;  /* 0x0000000203021212 */ /* 0x000fc800078e3cff */
[----:B------:R-:W-:-:S05]  /*f6e0*/  @P1 LOP3.LUT R3, R3, R2, RZ, 0x3c, !PT ;  /* 0x0000000203031212 */ /* 0x000fca00078e3cff */
[----:B------:R-:W4:Y:S04]  /*f6f0*/  @P1 LDG.E.U16 R10, [R2.64] ;  /* 0x00000006020a1981 */ /* 0x000f28000c1e1500 */
[----:B--2---:R0:W-:Y:S04]  /*f700*/  STL [R1+0x224], R6 ;  /* 0x0002240601007387 */ /* 0x0041e80000100800 */
[----:B0-----:R-:W2:Y:S04]  /*f710*/  LDL R6, [R1+0x434] ;  /* 0x0004340001067983 */ /* 0x001ea80000100800 */
[----:B----4-:R0:W-:Y:S04]  /*f720*/  STL [R1+0x220], R10 ;  /* 0x0002200a01007387 */ /* 0x0101e80000100800 */
[----:B0-----:R-:W4:Y:S04]  /*f730*/  LDL.LU R10, [R1+0x1508] ;  /* 0x00150800010a7983 */ /* 0x001f280000300800 */
[----:B------:R-:W2:Y:S04]  /*f740*/  LDL R2, [R1+0x448] ;  /* 0x0004480001027983 */ /* 0x000ea80000100800 */
[----:B------:R-:W2:Y:S01]  /*f750*/  LDL R3, [R1+0x44c] ;  /* 0x00044c0001037983 */ /* 0x000ea20000100800 */
[----:B------:R-:W-:-:S02]  /*f760*/  ISETP.GT.AND P2, PT, R5, 0x5e, PT ;  /* 0x0000005e0500780c */ /* 0x000fc40003f44270 */
[----:B----4-:R-:W-:-:S11]  /*f770*/  PRMT R10, RZ, 0x7610, R10 ;  /* 0x00007610ff0a7816 */ /* 0x010fd6000000000a */
        /* <DEDUP_REMOVED lines=19> */
[----:B------:R-:W-:-:S02]  /*f8b0*/  ISETP.GT.AND P0, PT, R5, 0x61, PT ;  /* 0x000000610500780c */ /* 0x000fc40003f04270 */
[----:B--2---:R-:W-:Y:S02]  /*f8c0*/  PRMT R10, RZ, 0x7610, R10 ;  /* 0x00007610ff0a7816 */ /* 0x004fe4000000000a */
[----:B---3--:R-:W-:-:S04]  /*f8d0*/  @P1 LOP3.LUT R3, R3, R2, RZ, 0x3c, !PT ;  /* 0x0000000203031212 */ /* 0x008fc800078e3cff */
[----:B------:R-:W-:-:S04]  /*f8e0*/  @P1 LOP3.LUT R2, R3, R2, RZ, 0x3c, !PT ;  /* 0x0000000203021212 */ /* 0x000fc800078e3cff */
[----:B------:R-:W-:Y:S02]  /*f8f0*/  @P1 LOP3.LUT R3, R3, R2, RZ, 0x3c, !PT ;  /* 0x0000000203031212 */ /* 0x000fe400078e3cff */
[----:B----4-:R-:W-:-:S03]  /*f900*/  PRMT R15, RZ, 0x7610, R15 ;  /* 0x00007610ff0f7816 */ /* 0x010fc6000000000f */
[----:B------:R0:W2:Y:S02]  /*f910*/  @P1 LDG.E.U16 R10, [R2.64] ;  /* 0x00000006020a1981 */ /* 0x0000a4000c1e1500 */
[----:B0-----:R-:W-:Y:S02]  /*f920*/  @P0 IMAD.MOV.U32 R2, RZ, RZ, R6 ;  /* 0x000000ffff020224 */ /* 0x001fe400078e0006 */
[----:B------:R-:W-:Y:S01]  /*f930*/  @P0 IMAD.MOV.U32 R3, RZ, RZ, R7 ;  /* 0x000000ffff030224 */ /* 0x000fe200078e0007 */
[----:B------:R-:W-:Y:S01]  /*f940*/  ISETP.GT.AND P1, PT, R5, 0x62, PT ;  /* 0x000000620500780c */ /* 0x000fe20003f24270 */
[----:B------:R-:W3:Y:S04]  /*f950*/  LDL R7, [R1+0x408] ;  /* 0x0004080001077983 */ /* 0x000ee80000100800 */
[----:B------:R0:W4:Y:S01]  /*f960*/  @P0 LDG.E.U16 R15, [R2.64] ;  /* 0x00000006020f0981 */ /* 0x000122000c1e1500 */
[----:B------:R-:W-:-:S03]  /*f970*/  PRMT R9, RZ, 0x7610, R9 ;  /* 0x00007610ff097816 */ /* 0x000fc60000000009 */
[----:B------:R-:W2:Y:S04]  /*f980*/  LDL R6, [R1+0x40c] ;  /* 0x00040c0001067983 */ /* 0x000ea80000100800 */
[----:B0-----:R-:W2:Y:S04]  /*f990*/  LDL R2, [R1+0x428] ;  /* 0x0004280001027983 */ /* 0x001ea80000100800 */
[----:B------:R-:W2:Y:S02]  /*f9a0*/  LDL R3, [R1+0x42c] ;  /* 0x00042c0001037983 */ /* 0x000ea40000100800 */
        /* <DEDUP_REMOVED lines=30> */
[----:B------:R-:W-:Y:S02]  /*fb90*/  ISETP.GT.AND P1, PT, R5, 0x66, PT ;  /* 0x000000660500780c */ /* 0x000fe40003f24270 */
[----:B---3--:R-:W-:-:S04]  /*fba0*/  @P0 LOP3.LUT R3, R3, R2, RZ, 0x3c, !PT ;  /* 0x0000000203030212 */ /* 0x008fc800078e3cff */
[----:B------:R-:W-:-:S04]  /*fbb0*/  @P0 LOP3.LUT R2, R3, R2, RZ, 0x3c, !PT ;  /* 0x0000000203020212 */ /* 0x000fc800078e3cff */
[----:B------:R-:W-:-:S05]  /*fbc0*/  @P0 LOP3.LUT R3, R3, R2, RZ, 0x3c, !PT ;  /* 0x0000000203030212 */ /* 0x000fca00078e3cff */
[----:B------:R0:W3:Y:S01]  /*fbd0*/  @P0 LDG.E.U16 R13, [R2.64] ;  /* 0x00000006020d0981 */ /* 0x0000e2000c1e1500 */
[----:B------:R-:W-:Y:S01]  /*fbe0*/  PRMT R0, RZ, 0x7610, R0 ;  /* 0x00007610ff007816 */ /* 0x000fe20000000000 */
[----:B0-----:R-:W-:Y:S02]  /*fbf0*/  @P1 IMAD.MOV.U32 R2, RZ, RZ, R6 ;  /* 0x000000ffff021224 */ /* 0x001fe400078e0006 */
[----:B------:R-:W-:-:S05]  /*fc00*/  @P1 IMAD.MOV.U32 R3, RZ, RZ, R7 ;  /* 0x000000ffff031224 */ /* 0x000fca00078e0007 */
[----:B------:R0:W2:Y:S04]  /*fc10*/  @P1 LDG.E.U16 R0, [R2.64] ;  /* 0x0000000602001981 */ /* 0x0000a8000c1e1500 */
[----:B---3--:R1:W-:Y:S04]  /*fc20*/  STL [R1+0x208], R13 ;  /* 0x0002080d01007387 */ /* 0x0083e80000100800 */
[----:B-1----:R-:W3:Y:S04]  /*fc30*/  LDL.LU R13, [R1+0x14f0] ;  /* 0x0014f000010d7983 */ /* 0x002ee80000300800 */
[----:B0-----:R-:W2:Y:S04]  /*fc40*/  LDL R2, [R1+0x400] ;  /* 0x0004000001027983 */ /* 0x001ea80000100800 */
[----:B------:R-:W2:Y:S01]  /*fc50*/  LDL R3, [R1+0x404] ;  /* 0x0004040001037983 */ /* 0x000ea20000100800 */
[----:B------:R-:W-:-:S02]  /*fc60*/  ISETP.GT.AND P0, PT, R5, 0x67, PT ;  /* 0x000000670500780c */ /* 0x000fc40003f04270 */
[----:B------:R-:W-:Y:S01]  /*fc70*/  PRMT R8, RZ, 0x7610, R8 ;  /* 0x00007610ff087816 */ /* 0x000fe20000000008 */
[----:B------:R-:W3:Y:S04]  /*fc80*/  LDL R7, [R1+0x378] ;  /* 0x0003780001077983 */ /* 0x000ee80000100800 */
[----:B------:R-:W3:Y:S06]  /*fc90*/  LDL R6, [R1+0x37c] ;  /* 0x00037c0001067983 */ /* 0x000eec0000100800 */
[----:B--2---:R-:W-:-:S04]  /*fca0*/  @P0 LOP3.LUT R3, R3, R2, RZ, 0x3c, !PT ;  /* 0x0000000203030212 */ /* 0x004fc800078e3cff */
[----:B------:R-:W-:-:S04]  /*fcb0*/  @P0 LOP3.LUT R2, R3, R2, RZ, 0x3c, !PT ;  /* 0x0000000203020212 */ /* 0x000fc800078e3cff */
[----:B------:R-:W-:-:S05]  /*fcc0*/  @P0 LOP3.LUT R3, R3, R2, RZ, 0x3c, !PT ;  /* 0x0000000203030212 */ /* 0x000fca00078e3cff */
[----:B------:R-:W2:Y:S04]  /*fcd0*/  @P0 LDG.E.U16 R8, [R2.64] ;  /* 0x0000000602080981 */ /* 0x000ea8000c1e1500 */
[----:B------:R-:W-:Y:S01]  /*fce0*/  STL [R1+0x1448], R0 ;  /* 0x0014480001007387 */ /* 0x000fe20000100800 */
        /* <DEDUP_REMOVED lines=12> */
[----:B------:R-:W-:Y:S02]  /*fdb0*/  ISETP.GT.AND P0, PT, R5, 0x69, PT ;  /* 0x000000690500780c */ /* 0x000fe40003f04270 */
[----:B---3--:R-:W-:-:S11]  /*fdc0*/  PRMT R13, RZ, 0x7610, R13 ;  /* 0x00007610ff0d7816 */ /* 0x008fd6000000000d */
[----:B--2---:R-:W-:-:S04]  /*fdd0*/  @P0 LOP3.LUT R3, R3, R2, RZ, 0x3c, !PT ;  /* 0x0000000203030212 */ /* 0x004fc800078e3cff */
[----:B------:R-:W-:-:S04]  /*fde0*/  @P0 LOP3.LUT R2, R3, R2, RZ, 0x3c, !PT ;  /* 0x0000000203020212 */ /* 0x000fc800078e3cff */
[----:B------:R-:W-:-:S05]  /*fdf0*/  @P0 LOP3.LUT R3, R3, R2, RZ, 0x3c, !PT ;  /* 0x0000000203030212 */ /* 0x000fca00078e3cff */
[----:B------:R0:W2:Y:S04]  /*fe00*/  @P0 LDG.E.U16 R13, [R2.64] ;  /* 0x00000006020d0981 */ /* 0x0000a8000c1e1500 */
[----:B0-----:R-:W3:Y:S04]  /*fe10*/  LDL R2, [R1+0x3b8] ;  /* 0x0003b80001027983 */ /* 0x001ee80000100800 */
[----:B------:R-:W3:Y:S01]  /*fe20*/  LDL R3, [R1+0x3bc] ;  /* 0x0003bc0001037983 */ /* 0x000ee20000100800 */
[C---:B------:R-:W-:Y:S02]  /*fe30*/  ISETP.GT.AND P1, PT, R5.reuse, 0x70, PT ;  /* 0x000000700500780c */ /* 0x040fe40003f24270 */
[----:B------:R-:W-:-:S02]  /*fe40*/  ISETP.GT.AND P2, PT, R5, 0x78, PT ;  /* 0x000000780500780c */ /* 0x000fc40003f44270 */
[----:B------:R-:W-:-:S09]  /*fe50*/  PRMT R8, RZ, 0x7610, R8 ;  /* 0x00007610ff087816 */ /* 0x000fd20000000008 */
[----:B---3--:R-:W-:-:S04]  /*fe60*/  @P1 LOP3.LUT R3, R3, R2, RZ, 0x3c, !PT ;  /* 0x0000000203031212 */ /* 0x008fc800078e3cff */
[----:B------:R-:W-:-:S04]  /*fe70*/  @P1 LOP3.LUT R2, R3, R2, RZ, 0x3c, !PT ;  /* 0x0000000203021212 */ /* 0x000fc800078e3cff */
[----:B------:R-:W-:-:S05]  /*fe80*/  @P1 LOP3.LUT R3, R3, R2, RZ, 0x3c, !PT ;  /* 0x0000000203031212 */ /* 0x000fca00078e3cff */
[----:B------:R0:W3:Y:S02]  /*fe90*/  @P1 LDG.E.U16 R8, [R2.64] ;  /* 0x0000000602081981 */ /* 0x0000e4000c1e1500 */
[----:B0-----:R-:W-:-:S06]  /*fea0*/  PRMT R3, RZ, 0x7610, R3 ;  /* 0x00007610ff037816 */ /* 0x001fcc0000000003 */
[----:B------:R0:W2:Y:S04]  /*feb0*/  @P2 LDG.E.U16 R3, [R6.64] ;  /* 0x0000000606032981 */ /* 0x0000a8000c1e1500 */
[----:B0-----:R-:W2:Y:S04]  /*fec0*/  LDL R6, [R1+0x3e8] ;  /* 0x0003e80001067983 */ /* 0x001ea80000100800 */
[----:B------:R-:W2:Y:S01]  /*fed0*/  LDL R7, [R1+0x3ec] ;  /* 0x0003ec0001077983 */ /* 0x000ea20000100800 */
[----:B------:R-:W-:Y:S02]  /*fee0*/  ISETP.GT.AND P0, PT, R5, 0x6a, PT ;  /* 0x0000006a0500780c */ /* 0x000fe40003f04270 */
        /* <DEDUP_REMOVED lines=73> */
[----:B--2---:R-:W-:Y:S01]  /*10380*/  STL [R1+0x144c], R11 ;  /* 0x00144c0b01007387 */ /* 0x004fe20000100800 */
[----:B------:R-:W-:-:S03]  /*10390*/  ISETP.GT.AND P0, PT, R5, 0x73, PT ;  /* 0x000000730500780c */ /* 0x000fc60003f04270 */
[----:B---3--:R0:W-:Y:S04]  /*103a0*/  STL [R1+0xa8], R29 ;  /* 0x0000a81d01007387 */ /* 0x0081e80000100800 */
        /* <DEDUP_REMOVED lines=89> */
[----:B------:R-:W-:Y:S01]  /*10940*/  PRMT R0, RZ, 0x7610, R0 ;  /* 0x00007610ff007816 */ /* 0x000fe20000000000 */
[----:B--2---:R0:W-:Y:S10]  /*10950*/  STL [R1+0xc4], R29 ;  /* 0x0000c41d01007387 */ /* 0x0041f40000100800 */
[----:B---3--:R-:W-:-:S04]  /*10960*/  @P1 LOP3.LUT R7, R7, R6, RZ, 0x3c, !PT ;  /* 0x0000000607071212 */ /* 0x008fc800078e3cff */
[----:B------:R-:W-:-:S04]  /*10970*/  @P1 LOP3.LUT R6, R7, R6, RZ, 0x3c, !PT ;  /* 0x0000000607061212 */ /* 0x000fc800078e3cff */
[----:B------:R-:W-:-:S05]  /*10980*/  @P1 LOP3.LUT R7, R7, R6, RZ, 0x3c, !PT ;  /* 0x0000000607071212 */ /* 0x000fca00078e3cff */
[----:B------:R1:W2:Y:S04]  /*10990*/  @P1 LDG.E.U16 R0, [R6.64] ;  /* 0x0000000606001981 */ /* 0x0002a8000c1e1500 */
[----:B-1----:R-:W3:Y:S04]  /*109a0*/  LDL R6, [R1+0x348] ;  /* 0x0003480001067983 */ /* 0x002ee80000100800 */
[----:B------:R-:W3:Y:S04]  /*109b0*/  LDL R7, [R1+0x34c] ;  /* 0x00034c0001077983 */ /* 0x000ee80000100800 */
[----:B0-----:R-:W0:Y:S01]  /*109c0*/  S2R R29, SR_TID.X ;  /* 0x00000000001d7919 */ /* 0x001e220000002100 */
[----:B------:R-:W-:-:S02]  /*109d0*/  ISETP.GT.AND P2, PT, R5, 0x7e, PT ;  /* 0x0000007e0500780c */ /* 0x000fc40003f44270 */
[----:B------:R-:W-:Y:S02]  /*109e0*/  PRMT R28, RZ, 0x7610, R28 ;  /* 0x00007610ff1c7816 */ /* 0x000fe4000000001c */
[----:B0-----:R-:W-:-:S04]  /*109f0*/  LOP3.LUT R29, R29, 0x7f, RZ, 0xc0, !PT ;  /* 0x0000007f1d1d7812 */ /* 0x001fc800078ec0ff */
[----:B------:R-:W-:Y:S02]  /*10a00*/  ISETP.GE.AND P0, PT, R29, R5, PT ;  /* 0x000000051d00720c */ /* 0x000fe40003f06270 */
[----:B------:R-:W2:Y:S03]  /*10a10*/  LDL.LU R29, [R1+0x14b0] ;  /* 0x0014b000011d7983 */ /* 0x000ea60000300800 */
[----:B---3--:R-:W-:-:S04]  /*10a20*/  @P2 LOP3.LUT R7, R7, R6, RZ, 0x3c, !PT ;  /* 0x0000000607072212 */ /* 0x008fc800078e3cff */
[----:B------:R-:W-:-:S04]  /*10a30*/  @P2 LOP3.LUT R6, R7, R6, RZ, 0x3c, !PT ;  /* 0x0000000607062212 */ /* 0x000fc800078e3cff */
[----:B------:R-:W-:-:S05]  /*10a40*/  @P2 LOP3.LUT R7, R7, R6, RZ, 0x3c, !PT ;  /* 0x0000000607072212 */ /* 0x000fca00078e3cff */
[----:B------:R0:W3:Y:S04]  /*10a50*/  @P2 LDG.E.U16 R28, [R6.64] ;  /* 0x00000006061c2981 */ /* 0x0000e8000c1e1500 */
[----:B0-----:R-:W2:Y:S04]  /*10a60*/  LDL R6, [R1+0x340] ;  /* 0x0003400001067983 */ /* 0x001ea80000100800 */
[----:B------:R-:W2:Y:S01]  /*10a70*/  LDL R7, [R1+0x344] ;  /* 0x0003440001077983 */ /* 0x000ea20000100800 */
[----:B------:R-:W-:Y:S02]  /*10a80*/  ISETP.GT.AND P1, PT, R5, 0x7f, PT ;  /* 0x0000007f0500780c */ /* 0x000fe40003f24270 */
[----:B------:R-:W-:Y:S01]  /*10a90*/  PRMT R25, RZ, 0x7610, R25 ;  /* 0x00007610ff197816 */ /* 0x000fe20000000019 */
[----:B---3--:R0:W-:Y:S04]  /*10aa0*/  STL [R1+0xb8], R28 ;  /* 0x0000b81c01007387 */ /* 0x0081e80000100800 */
[----:B0-----:R-:W3:Y:S06]  /*10ab0*/  LDL.LU R28, [R1+0xc] ;  /* 0x00000c00011c7983 */ /* 0x001eec0000300800 */
[----:B--2---:R-:W-:-:S04]  /*10ac0*/  @P1 LOP3.LUT R7, R7, R6, RZ, 0x3c, !PT ;  /* 0x0000000607071212 */ /* 0x004fc800078e3cff */
[----:B------:R-:W-:-:S04]  /*10ad0*/  @P1 LOP3.LUT R6, R7, R6, RZ, 0x3c, !PT ;  /* 0x0000000607061212 */ /* 0x000fc800078e3cff */
[----:B------:R-:W-:-:S05]  /*10ae0*/  @P1 LOP3.LUT R7, R7, R6, RZ, 0x3c, !PT ;  /* 0x0000000607071212 */ /* 0x000fca00078e3cff */
[----:B------:R0:W2:Y:S04]  /*10af0*/  @P1 LDG.E.U16 R25, [R6.64] ;  /* 0x0000000606191981 */ /* 0x0000a8000c1e1500 */
[----:B0-----:R-:W2:Y:S04]  /*10b00*/  LDL R6, [R1+0x910] ;  /* 0x0009100001067983 */ /* 0x001ea80000100800 */
[----:B------:R-:W2:Y:S01]  /*10b10*/  LDL R7, [R1+0x918] ;  /* 0x0009180001077983 */ /* 0x000ea20000100800 */
[----:B------:R-:W-:-:S03]  /*10b20*/  PRMT R29, RZ, 0x7610, R29 ;  /* 0x00007610ff1d7816 */ /* 0x000fc6000000001d */
[----:B------:R-:W-:Y:S01]  /*10b30*/  BAR.SYNC.DEFER_BLOCKING 0x0 ;  /* 0x0000000000007b1d */ /* 0x000fe20000010000 */
[----:B--2---:R-:W-:-:S04]  /*10b40*/  @!P0 LOP3.LUT R7, R7, R6, RZ, 0x3c, !PT ;  /* 0x0000000607078212 */ /* 0x004fc800078e3cff */
[----:B------:R-:W-:-:S04]  /*10b50*/  @!P0 LOP3.LUT R6, R7, R6, RZ, 0x3c, !PT ;  /* 0x0000000607068212 */ /* 0x000fc800078e3cff */
[----:B------:R-:W-:-:S05]  /*10b60*/  @!P0 LOP3.LUT R7, R7, R6, RZ, 0x3c, !PT ;  /* 0x0000000607078212 */ /* 0x000fca00078e3cff */
[----:B------:R-:W2:Y:S04]  /*10b70*/  @!P0 LDG.E.U16 R29, [R6.64] ;  /* 0x00000006061d8981 */ /* 0x000ea8000c1e1500 */
[----:B------:R0:W-:Y:S04]  /*10b80*/  STL [R1+0xb4], R25 ;  /* 0x0000b41901007387 */ /* 0x0001e80000100800 */
[----:B0-----:R-:W3:Y:S04]  /*10b90*/  LDL.LU R25, [R1+0x4] ;  /* 0x0000040001197983 */ /* 0x001ee80000300800 */
[----:B--2---:R0:W-:Y:S04]  /*10ba0*/  STL [R1+0xb0], R29 ;  /* 0x0000b01d01007387 */ /* 0x0041e80000100800 */
[----:B0-----:R-:W2:Y:S04]  /*10bb0*/  LDL.LU R29, [R1+0x14ac] ;  /* 0x0014ac00011d7983 */ /* 0x001ea80000300800 */
[----:B------:R-:W3:Y:S04]  /*10bc0*/  LDL R6, [R1+0x33c] ;  /* 0x00033c0001067983 */ /* 0x000ee80000100800 */
[----:B------:R-:W3:Y:S01]  /*10bd0*/  LDL R7, [R1+0x750] ;  /* 0x0007500001077983 */ /* 0x000ee20000100800 */
[----:B--2---:R-:W-:-:S02]  /*10be0*/  PRMT R29, RZ, 0x7610, R29 ;  /* 0x00007610ff1d7816 */ /* 0x004fc4000000001d */
[----:B---3--:R-:W-:-:S04]  /*10bf0*/  @!P0 LOP3.LUT R7, R7, R6, RZ, 0x3c, !PT ;  /* 0x0000000607078212 */ /* 0x008fc800078e3cff */
[----:B------:R-:W-:-:S04]  /*10c00*/  @!P0 LOP3.LUT R6, R7, R6, RZ, 0x3c, !PT ;  /* 0x0000000607068212 */ /* 0x000fc800078e3cff */
[----:B------:R-:W-:-:S05]  /*10c10*/  @!P0 LOP3.LUT R7, R7, R6, RZ, 0x3c, !PT ;  /* 0x0000000607078212 */ /* 0x000fca00078e3cff */
[----:B------:R-:W2:Y:S04]  /*10c20*/  @!P0 LDG.E.U16 R29, [R6.64] ;  /* 0x00000006061d8981 */ /* 0x000ea8000c1e1500 */
        /* <DEDUP_REMOVED lines=55> */
[----:B------:R-:W2:Y:S04]  /*10fa0*/  LDL R6, [R1+0x764] ;  /* 0x0007640001067983 */ /* 0x000ea80000100800 */
[----:B------:R-:W2:Y:S04]  /*10fb0*/  LDL R7, [R1+0x914] ;  /* 0x0009140001077983 */ /* 0x000ea80000100800 */
[----:B0-----:R-:W0:Y:S02]  /*10fc0*/  S2R R29, SR_TID.X ;  /* 0x00000000001d7919 */ /* 0x001e240000002100 */
[----:B0-----:R-:W-:-:S05]  /*10fd0*/  LOP3.LUT R29, R29, 0x7f, RZ, 0xc0, !PT ;  /* 0x0000007f1d1d7812 */ /* 0x001fca00078ec0ff */
[----:B------:R-:W-:-:S05]  /*10fe0*/  IMAD.SHL.U32 R29, R29, 0x2, RZ ;  /* 0x000000021d1d7824 */ /* 0x000fca00078e00ff */
[----:B------:R0:W-:Y:S02]  /*10ff0*/  STS.U16 [R29], R28 ;  /* 0x0000001c1d007388 */ /* 0x0001e40000000400 */
[----:B0-----:R-:W-:Y:S02]  /*11000*/  PRMT R29, RZ, 0x7610, R29 ;  /* 0x00007610ff1d7816 */ /* 0x001fe4000000001d */
[----:B------:R-:W3:Y:S01]  /*11010*/  LDL.LU R28, [R1+0x1490] ;  /* 0x00149000011c7983 */ /* 0x000ee20000300800 */
[----:B--2---:R-:W-:-:S04]  /*11020*/  @!P0 LOP3.LUT R7, R7, R6, RZ, 0x3c, !PT ;  /* 0x0000000607078212 */ /* 0x004fc800078e3cff */
        /* <DEDUP_REMOVED lines=9> */
[----:B------:R0:W-:Y:S02]  /*110c0*/  STS.U16 [R29+0x800], R25 ;  /* 0x000800191d007388 */ /* 0x0001e40000000400 */
[----:B0-----:R-:W-:Y:S02]  /*110d0*/  PRMT R29, RZ, 0x7610, R29 ;  /* 0x00007610ff1d7816 */ /* 0x001fe4000000001d */
[----:B------:R-:W3:Y:S01]  /*110e0*/  LDL R25, [R1+0x814] ;  /* 0x0008140001197983 */ /* 0x000ee20000100800 */
        /* <DEDUP_REMOVED lines=10> */
[----:B---3--:R0:W-:Y:S02]  /*11190*/  STS.U16 [R29+0x1000], R28 ;  /* 0x0010001c1d007388 */ /* 0x0081e40000000400 */
[----:B0-----:R-:W-:Y:S02]  /*111a0*/  PRMT R29, RZ, 0x7610, R29 ;  /* 0x00007610ff1d7816 */ /* 0x001fe4000000001d */
        /* <DEDUP_REMOVED lines=30> */
[----:B0-----:R-:W0:Y:S01]  /*11390*/  S2R R29, SR_TID.X ;  /* 0x00000000001d7919 */ /* 0x001e220000002100 */
[----:B------:R-:W-:-:S03]  /*113a0*/  @!P0 IMAD.MOV.U32 R6, RZ, RZ, R25 ;  /* 0x000000ffff068224 */ /* 0x000fc600078e0019 */
[----:B------:R-:W3:Y:S01]  /*113b0*/  LDL R25, [R1+0x8f8] ;  /* 0x0008f80001197983 */ /* 0x000ee20000100800 */
[----:B0-----:R-:W-:-:S05]  /*113c0*/  LOP3.LUT R29, R29, 0x7f, RZ, 0xc0, !PT ;  /* 0x0000007f1d1d7812 */ /* 0x001fca00078ec0ff */
[----:B------:R-:W-:-:S05]  /*113d0*/  IMAD.SHL.U32 R29, R29, 0x2, RZ ;  /* 0x000000021d1d7824 */ /* 0x000fca00078e00ff */
[----:B------:R0:W-:Y:S02]  /*113e0*/  STS.U16 [R29+0x2800], R22 ;  /* 0x002800161d007388 */ /* 0x0001e40000000400 */
[----:B0-----:R-:W-:-:S06]  /*113f0*/  PRMT R29, RZ, 0x7610, R29 ;  /* 0x00007610ff1d7816 */ /* 0x001fcc000000001d */
[----:B--2---:R-:W2:Y:S04]  /*11400*/  @!P0 LDG.E.U16 R29, [R6.64] ;  /* 0x00000006061d8981 */ /* 0x004ea8000c1e1500 */
[----:B--2---:R0:W-:Y:S04]  /*11410*/  STL [R1+0x74], R29 ;  /* 0x0000741d01007387 */ /* 0x0041e80000100800 */
[----:B------:R-:W2:Y:S04]  /*11420*/  LDL R6, [R1+0x7d0] ;  /* 0x0007d00001067983 */ /* 0x000ea80000100800 */
[----:B------:R-:W2:Y:S01]  /*11430*/  LDL R7, [R1+0x7d4] ;  /* 0x0007d40001077983 */ /* 0x000ea20000100800 */
[----:B------:R-:W-:-:S03]  /*11440*/  PRMT R5, RZ, 0x7610, R5 ;  /* 0x00007610ff057816 */ /* 0x000fc60000000005 */
[----:B0-----:R-:W0:Y:S01]  /*11450*/  S2R R29, SR_TID.X ;  /* 0x00000000001d7919 */ /* 0x001e220000002100 */
[----:B--2---:R-:W-:-:S04]  /*11460*/  @!P0 LOP3.LUT R7, R7, R6, RZ, 0x3c, !PT ;  /* 0x0000000607078212 */ /* 0x004fc800078e3cff */
[----:B------:R-:W-:-:S04]  /*11470*/  @!P0 LOP3.LUT R6, R7, R6, RZ, 0x3c, !PT ;  /* 0x0000000607068212 */ /* 0x000fc800078e3cff */
[----:B------:R-:W-:-:S05]  /*11480*/  @!P0 LOP3.LUT R7, R7, R6, RZ, 0x3c, !PT ;  /* 0x0000000607078212 */ /* 0x000fca00078e3cff */
[----:B------:R1:W2:Y:S04]  /*11490*/  @!P0 LDG.E.U16 R5, [R6.64] ;  /* 0x0000000606058981 */ /* 0x0002a8000c1e1500 */
[----:B-1----:R-:W2:Y:S04]  /*114a0*/  LDL R6, [R1+0x790] ;  /* 0x0007900001067983 */ /* 0x002ea80000100800 */
[----:B------:R-:W2:Y:S01]  /*114b0*/  LDL R7, [R1+0x794] ;  /* 0x0007940001077983 */ /* 0x000ea20000100800 */
[----:B0-----:R-:W-:-:S05]  /*114c0*/  LOP3.LUT R29, R29, 0x7f, RZ, 0xc0, !PT ;  /* 0x0000007f1d1d7812 */ /* 0x001fca00078ec0ff */
[----:B------:R-:W-:-:S05]  /*114d0*/  IMAD.SHL.U32 R29, R29, 0x2, RZ ;  /* 0x000000021d1d7824 */ /* 0x000fca00078e00ff */
[----:B------:R-:W-:Y:S04]  /*114e0*/  STS.U16 [R29+0x3000], R20 ;  /* 0x003000141d007388 */ /* 0x000fe80000000400 */
[----:B------:R0:W-:Y:S02]  /*114f0*/  STS.U16 [R29+0x3800], R18 ;  /* 0x003800121d007388 */ /* 0x0001e40000000400 */
[----:B0-----:R-:W-:Y:S02]  /*11500*/  PRMT R29, RZ, 0x7610, R29 ;  /* 0x00007610ff1d7816 */ /* 0x001fe4000000001d */
[----:B--2---:R-:W-:-:S04]  /*11510*/  @!P0 LOP3.LUT R7, R7, R6, RZ, 0x3c, !PT ;  /* 0x0000000607078212 */ /* 0x004fc800078e3cff */
[----:B------:R-:W-:-:S04]  /*11520*/  @!P0 LOP3.LUT R6, R7, R6, RZ, 0x3c, !PT ;  /* 0x0000000607068212 */ /* 0x000fc800078e3cff */
[----:B------:R-:W-:-:S05]  /*11530*/  @!P0 LOP3.LUT R7, R7, R6, RZ, 0x3c, !PT ;  /* 0x0000000607078212 */ /* 0x000fca00078e3cff */
[----:B------:R-:W2:Y:S04]  /*11540*/  @!P0 LDG.E.U16 R29, [R6.64] ;  /* 0x00000006061d8981 */ /* 0x000ea8000c1e1500 */
[----:B------:R0:W-:Y:S04]  /*11550*/  STL [R1+0x70], R5 ;  /* 0x0000700501007387 */ /* 0x0001e80000100800 */
[----:B0-----:R-:W3:Y:S04]  /*11560*/  LDL R5, [R1+0x8cc] ;  /* 0x0008cc0001057983 */ /* 0x001ee80000100800 */
        /* <DEDUP_REMOVED lines=11> */
[----:B------:R-:W2:Y:S01]  /*11620*/  @!P0 LDG.E.U16 R29, [R6.64] ;  /* 0x00000006061d8981 */ /* 0x000ea2000c1e1500 */
[----:B------:R-:W-:-:S03]  /*11630*/  PRMT R19, RZ, 0x7610, R19 ;  /* 0x00007610ff137816 */ /* 0x000fc60000000013 */
[----:B--2---:R0:W-:Y:S04]  /*11640*/  STL [R1+0x68], R29 ;  /* 0x0000681d01007387 */ /* 0x0041e80000100800 */
[----:B------:R-:W2:Y:S01]  /*11650*/  LDL R7, [R1+0x748] ;  /* 0x0007480001077983 */ /* 0x000ea20000100800 */
[----:B---3--:R-:W-:-:S03]  /*11660*/  @!P0 IMAD.MOV.U32 R6, RZ, RZ, R25 ;  /* 0x000000ffff068224 */ /* 0x008fc600078e0019 */
[----:B------:R-:W3:Y:S04]  /*11670*/  LDL R25, [R1+0x80c] ;  /* 0x00080c0001197983 */ /* 0x000ee80000100800 */
[----:B0-----:R-:W0:Y:S04]  /*11680*/  S2R R29, SR_TID.X ;  /* 0x00000000001d7919 */ /* 0x001e280000002100 */
[----:B--2---:R1:W2:Y:S01]  /*11690*/  @!P0 LDG.E.U16 R19, [R6.64] ;  /* 0x0000000606138981 */ /* 0x0042a2000c1e1500 */
[----:B0-----:R-:W-:-:S05]  /*116a0*/  LOP3.LUT R29, R29, 0x7f, RZ, 0xc0, !PT ;  /* 0x0000007f1d1d7812 */ /* 0x001fca00078ec0ff */
[----:B------:R-:W-:Y:S01]  /*116b0*/  IMAD.SHL.U32 R29, R29, 0x2, RZ ;  /* 0x000000021d1d7824 */ /* 0x000fe200078e00ff */
[----:B-1----:R-:W3:Y:S04]  /*116c0*/  LDL R7, [R1+0x84c] ;  /* 0x00084c0001077983 */ /* 0x002ee80000100800 */
[----:B------:R-:W-:Y:S04]  /*116d0*/  STS.U16 [R29+0x5000], R4 ;  /* 0x005000041d007388 */ /* 0x000fe80000000400 */
[----:B--2---:R0:W-:Y:S04]  /*116e0*/  STL [R1+0x64], R19 ;  /* 0x0000641301007387 */ /* 0x0041e80000100800 */
[----:B0-----:R-:W2:Y:S04]  /*116f0*/  LDL.LU R19, [R1+0x1c] ;  /* 0x00001c0001137983 */ /* 0x001ea80000300800 */
[----:B------:R-:W2:Y:S01]  /*11700*/  LDL R4, [R1+0x8c8] ;  /* 0x0008c80001047983 */ /* 0x000ea20000100800 */
[----:B------:R-:W-:-:S02]  /*11710*/  PRMT R21, RZ, 0x7610, R21 ;  /* 0x00007610ff157816 */ /* 0x000fc40000000015 */
[----:B--2---:R-:W-:-:S04]  /*11720*/  @!P0 LOP3.LUT R5, R5, R4, RZ, 0x3c, !PT ;  /* 0x0000000405058212 */ /* 0x004fc800078e3cff */
[----:B------:R-:W-:-:S04]  /*11730*/  @!P0 LOP3.LUT R4, R5, R4, RZ, 0x3c, !PT ;  /* 0x0000000405048212 */ /* 0x000fc800078e3cff */
[----:B------:R-:W-:-:S05]  /*11740*/  @!P0 LOP3.LUT R5, R5, R4, RZ, 0x3c, !PT ;  /* 0x0000000405058212 */ /* 0x000fca00078e3cff */
[----:B------:R0:W2:Y:S04]  /*11750*/  @!P0 LDG.E.U16 R21, [R4.64] ;  /* 0x0000000604158981 */ /* 0x0000a8000c1e1500 */
[----:B0-----:R-:W3:Y:S04]  /*11760*/  LDL R4, [R1+0x888] ;  /* 0x0008880001047983 */ /* 0x001ee80000100800 */
[----:B------:R-:W3:Y:S01]  /*11770*/  LDL R5, [R1+0x88c] ;  /* 0x00088c0001057983 */ /* 0x000ee20000100800 */
[----:B------:R-:W-:-:S03]  /*11780*/  PRMT R23, RZ, 0x7610, R23 ;  /* 0x00007610ff177816 */ /* 0x000fc60000000017 */
[----:B--2---:R0:W-:Y:S04]  /*11790*/  STL [R1+0x60], R21 ;  /* 0x0000601501007387 */ /* 0x0041e80000100800 */
[----:B0-----:R-:W2:Y:S01]  /*117a0*/  LDL.LU R21, [R1+0x18] ;  /* 0x0000180001157983 */ /* 0x001ea20000300800 */
[----:B---3--:R-:W-:-:S04]  /*117b0*/  @!P0 LOP3.LUT R5, R5, R4, RZ, 0x3c, !PT ;  /* 0x0000000405058212 */ /* 0x008fc800078e3cff */
[----:B------:R-:W-:-:S04]  /*117c0*/  @!P0 LOP3.LUT R4, R5, R4, RZ, 0x3c, !PT ;  /* 0x0000000405048212 */ /* 0x000fc800078e3cff */
[----:B------:R-:W-:-:S05]  /*117d0*/  @!P0 LOP3.LUT R5, R5, R4, RZ, 0x3c, !PT ;  /* 0x0000000405058212 */ /* 0x000fca00078e3cff */
[----:B------:R0:W3:Y:S04]  /*117e0*/  @!P0 LDG.E.U16 R23, [R4.64] ;  /* 0x0000000604178981 */ /* 0x0000e8000c1e1500 */
[----:B0-----:R-:W2:Y:S01]  /*117f0*/  LDL R5, [R1+0x848] ;  /* 0x0008480001057983 */ /* 0x001ea20000100800 */
[----:B------:R-:W-:-:S03]  /*11800*/  @!P0 IMAD.MOV.U32 R4, RZ, RZ, R7 ;  /* 0x000000ffff048224 */ /* 0x000fc600078e0007 */
[----:B------:R-:W-:Y:S04]  /*11810*/  STS.U16 [R29+0x4800], R14 ;  /* 0x0048000e1d007388 */ /* 0x000fe80000000400 */
[----:B------:R-:W-:Y:S04]  /*11820*/  STS.U16 [R29+0x5800], R12 ;  /* 0x0058000c1d007388 */ /* 0x000fe80000000400 */
[----:B------:R0:W-:Y:S02]  /*11830*/  STS.U16 [R29+0x6000], R10 ;  /* 0x0060000a1d007388 */ /* 0x0001e40000000400 */
[----:B0-----:R-:W-:-:S06]  /*11840*/  PRMT R29, RZ, 0x7610, R29 ;  /* 0x00007610ff1d7816 */ /* 0x001fcc000000001d */
[----:B--2---:R-:W2:Y:S04]  /*11850*/  @!P0 LDG.E.U16 R29, [R4.64] ;  /* 0x00000006041d8981 */ /* 0x004ea8000c1e1500 */
[----:B---3--:R0:W-:Y:S04]  /*11860*/  STL [R1+0x4c], R23 ;  /* 0x00004c1701007387 */ /* 0x0081e80000100800 */
[----:B0-----:R-:W3:Y:S04]  /*11870*/  LDL.LU R23, [R1+0x14] ;  /* 0x0000140001177983 */ /* 0x001ee80000300800 */
[----:B------:R-:W3:Y:S04]  /*11880*/  LDL.LU R7, [R1+0x10] ;  /* 0x0000100001077983 */ /* 0x000ee80000300800 */
[----:B--2---:R0:W-:Y:S04]  /*11890*/  STL [R1+0x48], R29 ;  /* 0x0000481d01007387 */ /* 0x0041e80000100800 */
[----:B------:R-:W2:Y:S01]  /*118a0*/  LDL R5, [R1+0x808] ;  /* 0x0008080001057983 */ /* 0x000ea20000100800 */
[----:B------:R-:W-:Y:S01]  /*118b0*/  PRMT R27, RZ, 0x7610, R27 ;  /* 0x00007610ff1b7816 */ /* 0x000fe2000000001b */
[----:B------:R-:W-:-:S02]  /*118c0*/  @!P0 IMAD.MOV.U32 R4, RZ, RZ, R25 ;  /* 0x000000ffff048224 */ /* 0x000fc400078e0019 */
[----:B------:R-:W3:Y:S04]  /*118d0*/  LDL.LU R25, [R1+0x8] ;  /* 0x0000080001197983 */ /* 0x000ee80000300800 */
[----:B0-----:R-:W0:Y:S04]  /*118e0*/  S2R R29, SR_TID.X ;  /* 0x00000000001d7919 */ /* 0x001e280000002100 */
[----:B--2---:R1:W2:Y:S04]  /*118f0*/  @!P0 LDG.E.U16 R27, [R4.64] ;  /* 0x00000006041b8981 */ /* 0x0042a8000c1e1500 */
[----:B-1----:R-:W3:Y:S04]  /*11900*/  LDL R4, [R1+0x7c8] ;  /* 0x0007c80001047983 */ /* 0x002ee80000100800 */
[----:B------:R-:W3:Y:S01]  /*11910*/  LDL R5, [R1+0x7cc] ;  /* 0x0007cc0001057983 */ /* 0x000ee20000100800 */
[----:B0-----:R-:W-:-:S05]  /*11920*/  LOP3.LUT R29, R29, 0x7f, RZ, 0xc0, !PT ;  /* 0x0000007f1d1d7812 */ /* 0x001fca00078ec0ff */
[----:B------:R-:W-:-:S05]  /*11930*/  IMAD.SHL.U32 R29, R29, 0x2, RZ ;  /* 0x000000021d1d7824 */ /* 0x000fca00078e00ff */
[----:B------:R0:W-:Y:S02]  /*11940*/  STS.U16 [R29+0x6800], R9 ;  /* 0x006800091d007388 */ /* 0x0001e40000000400 */
[----:B0-----:R-:W-:Y:S02]  /*11950*/  PRMT R9, RZ, 0x7610, R9 ;  /* 0x00007610ff097816 */ /* 0x001fe40000000009 */
[----:B--2---:R0:W-:Y:S04]  /*11960*/  STL [R1+0x44], R27 ;  /* 0x0000441b01007387 */ /* 0x0041e80000100800 */
[----:B0-----:R-:W2:Y:S01]  /*11970*/  LDL.LU R27, [R1] ;  /* 0x00000000011b7983 */ /* 0x001ea20000300800 */
[----:B---3--:R-:W-:-:S04]  /*11980*/  @!P0 LOP3.LUT R5, R5, R4, RZ, 0x3c, !PT ;  /* 0x0000000405058212 */ /* 0x008fc800078e3cff */
[----:B------:R-:W-:-:S04]  /*11990*/  @!P0 LOP3.LUT R4, R5, R4, RZ, 0x3c, !PT ;  /* 0x0000000405048212 */ /* 0x000fc800078e3cff */
[----:B------:R-:W-:-:S05]  /*119a0*/  @!P0 LOP3.LUT R5, R5, R4, RZ, 0x3c, !PT ;  /* 0x0000000405058212 */ /* 0x000fca00078e3cff */
[----:B------:R0:W3:Y:S04]  /*119b0*/  @!P0 LDG.E.U16 R9, [R4.64] ;  /* 0x0000000604098981 */ /* 0x0000e8000c1e1500 */
[----:B0-----:R-:W2:Y:S04]  /*119c0*/  LDL R4, [R1+0x788] ;  /* 0x0007880001047983 */ /* 0x001ea80000100800 */
[----:B------:R-:W2:Y:S01]  /*119d0*/  LDL R5, [R1+0x78c] ;  /* 0x00078c0001057983 */ /* 0x000ea20000100800 */
[----:B------:R-:W-:Y:S02]  /*119e0*/  PRMT R17, RZ, 0x7610, R17 ;  /* 0x00007610ff117816 */ /* 0x000fe40000000011 */
[----:B--2---:R-:W-:-:S04]  /*119f0*/  @!P0 LOP3.LUT R5, R5, R4, RZ, 0x3c, !PT ;  /* 0x0000000405058212 */ /* 0x004fc800078e3cff */
[----:B------:R-:W-:-:S04]  /*11a00*/  @!P0 LOP3.LUT R4, R5, R4, RZ, 0x3c, !PT ;  /* 0x0000000405048212 */ /* 0x000fc800078e3cff */
[----:B------:R-:W-:-:S05]  /*11a10*/  @!P0 LOP3.LUT R5, R5, R4, RZ, 0x3c, !PT ;  /* 0x0000000405058212 */ /* 0x000fca00078e3cff */
[----:B------:R-:W2:Y:S04]  /*11a20*/  @!P0 LDG.E.U16 R17, [R4.64] ;  /* 0x0000000604118981 */ /* 0x000ea8000c1e1500 */
[----:B---3--:R0:W-:Y:S04]  /*11a30*/  STL [R1+0x40], R9 ;  /* 0x0000400901007387 */ /* 0x0081e80000100800 */
[----:B------:R-:W-:Y:S01]  /*11a40*/  STS.U16 [R29+0x7000], R8 ;  /* 0x007000081d007388 */ /* 0x000fe20000000400 */
[----:B0-----:R-:W-:-:S03]  /*11a50*/  LOP3.LUT R9, R29, 0x10, RZ, 0x3c, !PT ;  /* 0x000000101d097812 */ /* 0x001fc600078e3cff */
[----:B------:R-:W-:Y:S04]  /*11a60*/  STS.U16 [R29+0x7800], R3 ;  /* 0x007800031d007388 */ /* 0x000fe80000000400 */
[----:B------:R-:W-:Y:S04]  /*11a70*/  STS.U16 [R9+0x100], R19 ;  /* 0x0001001309007388 */ /* 0x000fe80000000400 */
[----:B--2---:R0:W-:Y:S04]  /*11a80*/  STL [R1+0x3c], R17 ;  /* 0x00003c1101007387 */ /* 0x0041e80000100800 */
[----:B0-----:R-:W2:Y:S04]  /*11a90*/  LDL.LU R17, [R1+0x148c] ;  /* 0x00148c0001117983 */ /* 0x001ea80000300800 */
[----:B------:R-:W3:Y:S04]  /*11aa0*/  LDL R4, [R1+0x75c] ;  /* 0x00075c0001047983 */ /* 0x000ee80000100800 */
[----:B------:R-:W3:Y:S04]  /*11ab0*/  LDL R5, [R1+0x92c] ;  /* 0x00092c0001057983 */ /* 0x000ee80000100800 */
[----:B------:R-:W2:Y:S01]  /*11ac0*/  LDL.LU R19, [R1+0x1488] ;  /* 0x0014880001137983 */ /* 0x000ea20000300800 */
[----:B---3--:R-:W-:-:S04]  /*11ad0*/  @!P0 LOP3.LUT R5, R5, R4, RZ, 0x3c, !PT ;  /* 0x0000000405058212 */ /* 0x008fc800078e3cff */
[C---:B------:R-:W-:Y:S02]  /*11ae0*/  @!P0 LOP3.LUT R4, R5.reuse, R4, RZ, 0x3c, !PT ;  /* 0x0000000405048212 */ /* 0x040fe400078e3cff */
[----:B--2---:R-:W-:Y:S02]  /*11af0*/  PRMT R19, RZ, 0x7610, R19 ;  /* 0x00007610ff137816 */ /* 0x004fe40000000013 */
[----:B------:R-:W-:-:S05]  /*11b00*/  @!P0 LOP3.LUT R5, R5, R4, RZ, 0x3c, !PT ;  /* 0x0000000405058212 */ /* 0x000fca00078e3cff */
[----:B------:R-:W2:Y:S04]  /*11b10*/  @!P0 LDG.E.U16 R19, [R4.64] ;  /* 0x0000000604138981 */ /* 0x000ea8000c1e1500 */
        /* <DEDUP_REMOVED lines=31> */
[----:B------:R0:W-:Y:S04]  /*11d10*/  STS.U16 [R9+0x1900], R7 ;  /* 0x0019000709007388 */ /* 0x0001e80000000400 */
[----:B0-----:R-:W3:Y:S04]  /*11d20*/  LDL R7, [R1+0x784] ;  /* 0x0007840001077983 */ /* 0x001ee80000100800 */
[----:B------:R-:W-:Y:S04]  /*11d30*/  STS.U16 [R9+0x2100], R25 ;  /* 0x0021001909007388 */ /* 0x000fe80000000400 */
[----:B--2---:R0:W-:Y:S04]  /*11d40*/  STL [R1+0x30], R23 ;  /* 0x0000301701007387 */ /* 0x0041e80000100800 */
[----:B0-----:R-:W2:Y:S04]  /*11d50*/  LDL.LU R23, [R1+0x1470] ;  /* 0x0014700001177983 */ /* 0x001ea80000300800 */
[----:B------:R-:W2:Y:S04]  /*11d60*/  LDL R4, [R1+0x840] ;  /* 0x0008400001047983 */ /* 0x000ea80000100800 */
[----:B------:R-:W2:Y:S04]  /*11d70*/  LDL R5, [R1+0x844] ;  /* 0x0008440001057983 */ /* 0x000ea80000100800 */
[----:B------:R-:W3:Y:S01]  /*11d80*/  LDL.LU R25, [R1+0x146c] ;  /* 0x00146c0001197983 */ /* 0x000ee20000300800 */
[----:B--2---:R-:W-:-:S04]  /*11d90*/  @!P0 LOP3.LUT R5, R5, R4, RZ, 0x3c, !PT ;  /* 0x0000000405058212 */ /* 0x004fc800078e3cff */
[C---:B------:R-:W-:Y:S02]  /*11da0*/  @!P0 LOP3.LUT R4, R5.reuse, R4, RZ, 0x3c, !PT ;  /* 0x0000000405048212 */ /* 0x040fe400078e3cff */
[----:B---3--:R-:W-:Y:S02]  /*11db0*/  PRMT R25, RZ, 0x7610, R25 ;  /* 0x00007610ff197816 */ /* 0x008fe40000000019 */
        /* <DEDUP_REMOVED lines=17> */
[----:B------:R-:W-:-:S02]  /*11ed0*/  PRMT R25, RZ, 0x7610, R25 ;  /* 0x00007610ff197816 */ /* 0x000fc40000000019 */
[----:B---3--:R-:W-:-:S04]  /*11ee0*/  @!P0 LOP3.LUT R5, R5, R4, RZ, 0x3c, !PT ;  /* 0x0000000405058212 */ /* 0x008fc800078e3cff */
[----:B------:R-:W-:-:S04]  /*11ef0*/  @!P0 LOP3.LUT R4, R5, R4, RZ, 0x3c, !PT ;  /* 0x0000000405048212 */ /* 0x000fc800078e3cff */
[----:B------:R-:W-:-:S05]  /*11f00*/  @!P0 LOP3.LUT R5, R5, R4, RZ, 0x3c, !PT ;  /* 0x0000000405058212 */ /* 0x000fca00078e3cff */
[----:B------:R-:W3:Y:S01]  /*11f10*/  @!P0 LDG.E.U16 R25, [R4.64] ;  /* 0x0000000604198981 */ /* 0x000ee2000c1e1500 */
[----:B------:R-:W-:-:S03]  /*11f20*/  PRMT R3, RZ, 0x7610, R3 ;  /* 0x00007610ff037816 */ /* 0x000fc60000000003 */
[----:B---3--:R0:W-:Y:S04]  /*11f30*/  STL [R1+0x24], R25 ;  /* 0x0000241901007387 */ /* 0x0081e80000100800 */
[----:B0-----:R-:W3:Y:S04]  /*11f40*/  LDL.LU R25, [R1+0x145c] ;  /* 0x00145c0001197983 */ /* 0x001ee80000300800 */
[----:B------:R-:W2:Y:S01]  /*11f50*/  LDL R5, [R1+0x780] ;  /* 0x0007800001057983 */ /* 0x000ea20000100800 */
[----:B------:R-:W-:Y:S01]  /*11f60*/  @!P0 IMAD.MOV.U32 R4, RZ, RZ, R7 ;  /* 0x000000ffff048224 */ /* 0x000fe200078e0007 */
[----:B------:R-:W-:-:S02]  /*11f70*/  PRMT R21, RZ, 0x7610, R21 ;  /* 0x00007610ff157816 */ /* 0x000fc40000000015 */
[----:B------:R-:W3:Y:S04]  /*11f80*/  LDL R7, [R1+0x838] ;  /* 0x0008380001077983 */ /* 0x000ee80000100800 */
[----:B--2---:R0:W2:Y:S04]  /*11f90*/  @!P0 LDG.E.U16 R3, [R4.64] ;  /* 0x0000000604038981 */ /* 0x0040a8000c1e1500 */
[----:B0-----:R-:W2:Y:S04]  /*11fa0*/  LDL R4, [R1+0x758] ;  /* 0x0007580001047983 */ /* 0x001ea80000100800 */
[----:B------:R-:W2:Y:S02]  /*11fb0*/  LDL R5, [R1+0x928] ;  /* 0x0009280001057983 */ /* 0x000ea40000100800 */
[----:B--2---:R-:W-:-:S04]  /*11fc0*/  @!P0 LOP3.LUT R5, R5, R4, RZ, 0x3c, !PT ;  /* 0x0000000405058212 */ /* 0x004fc800078e3cff */
[----:B------:R-:W-:-:S04]  /*11fd0*/  @!P0 LOP3.LUT R4, R5, R4, RZ, 0x3c, !PT ;  /* 0x0000000405048212 */ /* 0x000fc800078e3cff */
[----:B------:R-:W-:-:S05]  /*11fe0*/  @!P0 LOP3.LUT R5, R5, R4, RZ, 0x3c, !PT ;  /* 0x0000000405058212 */ /* 0x000fca00078e3cff */
[----:B------:R-:W2:Y:S04]  /*11ff0*/  @!P0 LDG.E.U16 R21, [R4.64] ;  /* 0x0000000604158981 */ /* 0x000ea8000c1e1500 */
[----:B------:R0:W-:Y:S04]  /*12000*/  STL [R1+0x20], R3 ;  /* 0x0000200301007387 */ /* 0x0001e80000100800 */
[----:B0-----:R-:W3:Y:S04]  /*12010*/  LDL R3, [R1+0x83c] ;  /* 0x00083c0001037983 */ /* 0x001ee80000100800 */
[----:B--2---:R0:W-:Y:S04]  /*12020*/  STL [R1], R21 ;  /* 0x0000001501007387 */ /* 0x0041e80000100800 */
[----:B0-----:R-:W2:Y:S04]  /*12030*/  LDL.LU R21, [R1+0x1458] ;  /* 0x0014580001157983 */ /* 0x001ea80000300800 */
[----:B------:R-:W2:Y:S04]  /*12040*/  LDL R4, [R1+0x740] ;  /* 0x0007400001047983 */ /* 0x000ea80000100800 */
[----:B------:R-:W2:Y:S01]  /*12050*/  LDL R5, [R1+0x8f0] ;  /* 0x0008f00001057983 */ /* 0x000ea20000100800 */
[----:B------:R-:W-:-:S02]  /*12060*/  PRMT R19, RZ, 0x7610, R19 ;  /* 0x00007610ff137816 */ /* 0x000fc40000000013 */
[----:B--2---:R-:W-:-:S04]  /*12070*/  @!P0 LOP3.LUT R5, R5, R4, RZ, 0x3c, !PT ;  /* 0x0000000405058212 */ /* 0x004fc800078e3cff */
[----:B------:R-:W-:-:S04]  /*12080*/  @!P0 LOP3.LUT R4, R5, R4, RZ, 0x3c, !PT ;  /* 0x0000000405048212 */ /* 0x000fc800078e3cff */
[----:B------:R-:W-:-:S05]  /*12090*/  @!P0 LOP3.LUT R5, R5, R4, RZ, 0x3c, !PT ;  /* 0x0000000405058212 */ /* 0x000fca00078e3cff */
[----:B------:R-:W2:Y:S04]  /*120a0*/  @!P0 LDG.E.U16 R19, [R4.64] ;  /* 0x0000000604138981 */ /* 0x000ea8000c1e1500 */
[----:B--2---:R0:W-:Y:S04]  /*120b0*/  STL [R1+0x18], R19 ;  /* 0x0000181301007387 */ /* 0x0041e80000100800 */
        /* <DEDUP_REMOVED lines=16> */
[----:B------:R3:W2:Y:S01]  /*121c0*/  @!P0 LDG.E.U16 R8, [R4.64] ;  /* 0x0000000604088981 */ /* 0x0006a2000c1e1500 */
[----:B------:R-:W-:Y:S01]  /*121d0*/  PRMT R6, RZ, 0x7610, R6 ;  /* 0x00007610ff067816 */ /* 0x000fe20000000006 */
[----:B---3--:R-:W-:Y:S02]  /*121e0*/  @!P0 IMAD.MOV.U32 R4, RZ, RZ, R3 ;  /* 0x000000ffff048224 */ /* 0x008fe400078e0003 */
[----:B------:R-:W-:Y:S01]  /*121f0*/  @!P0 IMAD.MOV.U32 R5, RZ, RZ, R7 ;  /* 0x000000ffff058224 */ /* 0x000fe200078e0007 */
[----:B------:R-:W3:Y:S04]  /*12200*/  LDL R3, [R1+0x77c] ;  /* 0x00077c0001037983 */ /* 0x000ee80000100800 */
[----:B------:R0:W3:Y:S04]  /*12210*/  @!P0 LDG.E.U16 R6, [R4.64] ;  /* 0x0000000604068981 */ /* 0x0000e8000c1e1500 */
[----:B--2---:R1:W-:Y:S04]  /*12220*/  STL [R1+0x10], R8 ;  /* 0x0000100801007387 */ /* 0x0043e80000100800 */
[----:B-1----:R-:W2:Y:S04]  /*12230*/  LDL.LU R8, [R1+0x2b0] ;  /* 0x0002b00001087983 */ /* 0x002ea80000300800 */
[----:B0-----:R-:W2:Y:S04]  /*12240*/  LDL R4, [R1+0x7f8] ;  /* 0x0007f80001047983 */ /* 0x001ea80000100800 */
[----:B------:R-:W2:Y:S01]  /*12250*/  LDL R5, [R1+0x7fc] ;  /* 0x0007fc0001057983 */ /* 0x000ea20000100800 */
[----:B------:R-:W-:-:S03]  /*12260*/  PRMT R11, RZ, 0x7610, R11 ;  /* 0x00007610ff0b7816 */ /* 0x000fc6000000000b */
[----:B------:R-:W3:Y:S01]  /*12270*/  LDL R7, [R1+0x754] ;  /* 0x0007540001077983 */ /* 0x000ee20000100800 */
[----:B--2---:R-:W-:-:S04]  /*12280*/  @!P0 LOP3.LUT R5, R5, R4, RZ, 0x3c, !PT ;  /* 0x0000000405058212 */ /* 0x004fc800078e3cff */
[----:B------:R-:W-:-:S04]  /*12290*/  @!P0 LOP3.LUT R4, R5, R4, RZ, 0x3c, !PT ;  /* 0x0000000405048212 */ /* 0x000fc800078e3cff */
[----:B------:R-:W-:-:S05]  /*122a0*/  @!P0 LOP3.LUT R5, R5, R4, RZ, 0x3c, !PT ;  /* 0x0000000405058212 */ /* 0x000fca00078e3cff */
[----:B------:R-:W2:Y:S04]  /*122b0*/  @!P0 LDG.E.U16 R11, [R4.64] ;  /* 0x00000006040b8981 */ /* 0x000ea8000c1e1500 */
[----:B---3--:R0:W-:Y:S04]  /*122c0*/  STL [R1+0xc], R6 ;  /* 0x00000c0601007387 */ /* 0x0081e80000100800 */
[----:B0-----:R-:W3:Y:S04]  /*122d0*/  LDL R6, [R1+0x924] ;  /* 0x0009240001067983 */ /* 0x001ee80000100800 */
        /* <DEDUP_REMOVED lines=9> */
[----:B------:R-:W-:Y:S04]  /*12370*/  STS.U16 [R9+0x3100], R27 ;  /* 0x0031001b09007388 */ /* 0x000fe80000000400 */
[----:B------:R-:W-:Y:S04]  /*12380*/  STS.U16 [R9+0x3900], R25 ;  /* 0x0039001909007388 */ /* 0x000fe80000000400 */
[----:B--2---:R-:W-:Y:S04]  /*12390*/  STL [R1+0x4], R29 ;  /* 0x0000041d01007387 */ /* 0x004fe80000100800 */
[----:B------:R-:W2:Y:S04]  /*123a0*/  LDL R4, [R1+0x778] ;  /* 0x0007780001047983 */ /* 0x000ea80000100800 */
[----:B------:R-:W-:Y:S04]  /*123b0*/  STS.U16 [R9+0x4100], R23 ;  /* 0x0041001709007388 */ /* 0x000fe80000000400 */
[----:B------:R-:W-:Y:S04]  /*123c0*/  STS.U16 [R9+0x4900], R21 ;  /* 0x0049001509007388 */ /* 0x000fe80000000400 */
[----:B------:R-:W-:Y:S04]  /*123d0*/  STS.U16 [R9+0x5100], R19 ;  /* 0x0051001309007388 */ /* 0x000fe80000000400 */
[----:B------:R-:W-:Y:S04]  /*123e0*/  STS.U16 [R9+0x5900], R17 ;  /* 0x0059001109007388 */ /* 0x000fe80000000400 */
[----:B----4-:R-:W-:Y:S01]  /*123f0*/  STS.U16 [R9+0x6100], R15 ;  /* 0x0061000f09007388 */ /* 0x010fe20000000400 */
[----:B------:R-:W-:-:S03]  /*12400*/  PRMT R16, RZ, 0x7610, R16 ;  /* 0x00007610ff107816 */ /* 0x000fc60000000010 */
[----:B------:R-:W-:Y:S04]  /*12410*/  STS.U16 [R9+0x6900], R13 ;  /* 0x0069000d09007388 */ /* 0x000fe80000000400 */
[----:B------:R-:W-:Y:S04]  /*12420*/  STS.U16 [R9+0x7100], R11 ;  /* 0x0071000b09007388 */ /* 0x000fe80000000400 */
[----:B------:R0:W-:Y:S04]  /*12430*/  STS.U16 [R9+0x7900], R2 ;  /* 0x0079000209007388 */ /* 0x0001e80000000400 */
[----:B------:R-:W4:Y:S01]  /*12440*/  LDL.LU R5, [R1+0x2d4] ;  /* 0x0002d40001057983 */ /* 0x000f220000300800 */
[----:B0-----:R-:W-:-:S02]  /*12450*/  @!P0 IMAD.MOV.U32 R2, RZ, RZ, R3 ;  /* 0x000000ffff028224 */ /* 0x001fc400078e0003 */
[----:B--2---:R-:W-:-:S05]  /*12460*/  @!P0 IMAD.MOV.U32 R3, RZ, RZ, R4 ;  /* 0x000000ffff038224 */ /* 0x004fca00078e0004 */
[----:B------:R0:W2:Y:S04]  /*12470*/  @!P0 LDG.E.U16 R16, [R2.64] ;  /* 0x0000000602108981 */ /* 0x0000a8000c1e1500 */
[----:B------:R-:W1:Y:S01]  /*12480*/  S2R R29, SR_TID.X ;  /* 0x00000000001d7919 */ /* 0x000e620000002100 */
[----:B---3--:R-:W-:Y:S01]  /*12490*/  @!P0 IMAD.MOV.U32 R4, RZ, RZ, R6 ;  /* 0x000000ffff048224 */ /* 0x008fe200078e0006 */
[----:B0-----:R-:W-:Y:S02]  /*124a0*/  PRMT R2, RZ, 0x7610, R2 ;  /* 0x00007610ff027816 */ /* 0x001fe40000000002 */
[----:B-1----:R-:W-:-:S05]  /*124b0*/  LOP3.LUT R29, R29, 0x7f, RZ, 0xc0, !PT ;  /* 0x0000007f1d1d7812 */ /* 0x002fca00078ec0ff */
[----:B------:R-:W-:-:S05]  /*124c0*/  IMAD.SHL.U32 R29, R29, 0x2, RZ ;  /* 0x000000021d1d7824 */ /* 0x000fca00078e00ff */
[----:B------:R-:W-:-:S05]  /*124d0*/  LOP3.LUT R9, R29, 0x20, RZ, 0x3c, !PT ;  /* 0x000000201d097812 */ /* 0x000fca00078e3cff */
[----:B----4-:R0:W-:Y:S02]  /*124e0*/  STS.U16 [R9+0x200], R5 ;  /* 0x0002000509007388 */ /* 0x0101e40000000400 */
[----:B0-----:R-:W-:-:S05]  /*124f0*/  @!P0 IMAD.MOV.U32 R5, RZ, RZ, R7 ;  /* 0x000000ffff058224 */ /* 0x001fca00078e0007 */
[----:B------:R0:W3:Y:S04]  /*12500*/  @!P0 LDG.E.U16 R2, [R4.64] ;  /* 0x0000000604028981 */ /* 0x0000e8000c1e1500 */
[----:B--2---:R1:W-:Y:S04]  /*12510*/  STL [R1+0x13d4], R16 ;  /* 0x0013d41001007387 */ /* 0x0043e80000100800 */
[----:B-1----:R-:W2:Y:S04]  /*12520*/  LDL.LU R16, [R1+0x280] ;  /* 0x0002800001107983 */ /* 0x002ea80000300800 */
[----:B0-----:R-:W4:Y:S04]  /*12530*/  LDL R4, [R1+0x73c] ;  /* 0x00073c0001047983 */ /* 0x001f280000100800 */
[----:B------:R-:W4:Y:S01]  /*12540*/  LDL R5, [R1+0x8ec] ;  /* 0x0008ec0001057983 */ /* 0x000f220000100800 */
[----:B------:R-:W-:-:S03]  /*12550*/  PRMT R28, RZ, 0x7610, R28 ;  /* 0x00007610ff1c7816 */ /* 0x000fc6000000001c */
[----:B------:R-:W2:Y:S04]  /*12560*/  LDL R7, [R1+0x870] ;  /* 0x0008700001077983 */ /* 0x000ea80000100800 */
[----:B------:R-:W2:Y:S04]  /*12570*/  LDL R6, [R1+0x874] ;  /* 0x0008740001067983 */ /* 0x000ea80000100800 */
[----:B---3--:R0:W-:Y:S04]  /*12580*/  STL [R1+0x13d0], R2 ;  /* 0x0013d00201007387 */ /* 0x0081e80000100800 */
[----:B0-----:R-:W3:Y:S01]  /*12590*/  LDL.LU R2, [R1+0x2c8] ;  /* 0x0002c80001027983 */ /* 0x001ee20000300800 */
[----:B----4-:R-:W-:-:S04]  /*125a0*/  @!P0 LOP3.LUT R5, R5, R4, RZ, 0x3c, !PT ;  /* 0x0000000405058212 */ /* 0x010fc800078e3cff */
[----:B------:R-:W-:-:S04]  /*125b0*/  @!P0 LOP3.LUT R4, R5, R4, RZ, 0x3c, !PT ;  /* 0x0000000405048212 */ /* 0x000fc800078e3cff */
[----:B------:R-:W-:-:S05]  /*125c0*/  @!P0 LOP3.LUT R5, R5, R4, RZ, 0x3c, !PT ;  /* 0x0000000405058212 */ /* 0x000fca00078e3cff */
[----:B------:R0:W4:Y:S04]  /*125d0*/  @!P0 LDG.E.U16 R28, [R4.64] ;  /* 0x00000006041c8981 */ /* 0x000128000c1e1500 */
[----:B0-----:R-:W2:Y:S04]  /*125e0*/  LDL R4, [R1+0x8b0] ;  /* 0x0008b00001047983 */ /* 0x001ea80000100800 */
[----:B------:R-:W2:Y:S01]  /*125f0*/  LDL R5, [R1+0x8b4] ;  /* 0x0008b40001057983 */ /* 0x000ea20000100800 */
[----:B------:R-:W-:-:S03]  /*12600*/  PRMT R27, RZ, 0x7610, R27 ;  /* 0x00007610ff1b7816 */ /* 0x000fc6000000001b */
[----:B---3--:R-:W-:Y:S04]  /*12610*/  STS.U16 [R9+0xa00], R2 ;  /* 0x000a000209007388 */ /* 0x008fe80000000400 */
[----:B------:R0:W-:Y:S04]  /*12620*/  STS.U16 [R9+0x1200], R8 ;  /* 0x0012000809007388 */ /* 0x0001e80000000400 */
[----:B----4-:R1:W-:Y:S04]  /*12630*/  STL [R1+0x13d8], R28 ;  /* 0x0013d81c01007387 */ /* 0x0103e80000100800 */
[----:B0-----:R-:W3:Y:S04]  /*12640*/  LDL R8, [R1+0x830] ;  /* 0x0008300001087983 */ /* 0x001ee80000100800 */
[----:B------:R-:W4:Y:S04]  /*12650*/  LDL R2, [R1+0x834] ;  /* 0x0008340001027983 */ /* 0x000f280000100800 */
[----:B-1----:R-:W3:Y:S01]  /*12660*/  LDL.LU R28, [R1+0x240] ;  /* 0x00024000011c7983 */ /* 0x002ee20000300800 */
[----:B--2---:R-:W-:-:S04]  /*12670*/  @!P0 LOP3.LUT R5, R5, R4, RZ, 0x3c, !PT ;  /* 0x0000000405058212 */ /* 0x004fc800078e3cff */
[----:B------:R-:W-:-:S04]  /*12680*/  @!P0 LOP3.LUT R4, R5, R4, RZ, 0x3c, !PT ;  /* 0x0000000405048212 */ /* 0x000fc800078e3cff */
[----:B------:R-:W-:-:S05]  /*12690*/  @!P0 LOP3.LUT R5, R5, R4, RZ, 0x3c, !PT ;  /* 0x0000000405058212 */ /* 0x000fca00078e3cff */
[----:B------:R0:W2:Y:S04]  /*126a0*/  @!P0 LDG.E.U16 R27, [R4.64] ;  /* 0x00000006041b8981 */ /* 0x0000a8000c1e1500 */
[----:B0-----:R-:W2:Y:S01]  /*126b0*/  LDL.LU R5, [R1+0x298] ;  /* 0x0002980001057983 */ /* 0x001ea20000300800 */
[----:B------:R-:W-:Y:S01]  /*126c0*/  PRMT R26, RZ, 0x7610, R26 ;  /* 0x00007610ff1a7816 */ /* 0x000fe2000000001a */
[----:B------:R-:W-:Y:S02]  /*126d0*/  @!P0 IMAD.MOV.U32 R4, RZ, RZ, R6 ;  /* 0x000000ffff048224 */ /* 0x000fe400078e0006 */
[----:B--2---:R0:W-:Y:S02]  /*126e0*/  STS.U16 [R9+0x1a00], R5 ;  /* 0x001a000509007388 */ /* 0x0041e40000000400 */
[----:B0-----:R-:W-:-:S05]  /*126f0*/  @!P0 IMAD.MOV.U32 R5, RZ, RZ, R7 ;  /* 0x000000ffff058224 */ /* 0x001fca00078e0007 */
[----:B------:R4:W2:Y:S01]  /*12700*/  @!P0 LDG.E.U16 R26, [R4.64] ;  /* 0x00000006041a8981 */ /* 0x0008a2000c1e1500 */
[----:B------:R-:W-:-:S03]  /*12710*/  PRMT R25, RZ, 0x7610, R25 ;  /* 0x00007610ff197816 */ /* 0x000fc60000000019 */
[----:B------:R0:W-:Y:S04]  /*12720*/  STL [R1+0x13dc], R27 ;  /* 0x0013dc1b01007387 */ /* 0x0001e80000100800 */
[----:B------:R-:W2:Y:S01]  /*12730*/  LDL R6, [R1+0x7b4] ;  /* 0x0007b40001067983 */ /* 0x000ea20000100800 */
[----:B----4-:R-:W-:Y:S02]  /*12740*/  @!P0 IMAD.MOV.U32 R4, RZ, RZ, R2 ;  /* 0x000000ffff048224 */ /* 0x010fe400078e0002 */
[----:B---3--:R-:W-:Y:S01]  /*12750*/  @!P0 IMAD.MOV.U32 R5, RZ, RZ, R8 ;  /* 0x000000ffff058224 */ /* 0x008fe200078e0008 */
[----:B0-----:R-:W3:Y:S04]  /*12760*/  LDL R27, [R1+0x7b0] ;  /* 0x0007b000011b7983 */ /* 0x001ee80000100800 */
[----:B------:R-:W4:Y:S04]  /*12770*/  LDL.LU R7, [R1+0x22c] ;  /* 0x00022c0001077983 */ /* 0x000f280000300800 */
[----:B------:R0:W-:Y:S04]  /*12780*/  STS.U16 [R9+0x2200], R16 ;  /* 0x0022001009007388 */ /* 0x0001e80000000400 */
[----:B------:R1:W3:Y:S04]  /*12790*/  @!P0 LDG.E.U16 R25, [R4.64] ;  /* 0x0000000604198981 */ /* 0x0002e8000c1e1500 */
[----:B--2---:R2:W-:Y:S04]  /*127a0*/  STL [R1+0x13e0], R26 ;  /* 0x0013e01a01007387 */ /* 0x0045e80000100800 */
[----:B0-----:R-:W4:Y:S04]  /*127b0*/  LDL R16, [R1+0x770] ;  /* 0x0007700001107983 */ /* 0x001f280000100800 */
[----:B------:R-:W4:Y:S04]  /*127c0*/  LDL R2, [R1+0x774] ;  /* 0x0007740001027983 */ /* 0x000f280000100800 */
[----:B--2---:R-:W2:Y:S04]  /*127d0*/  LDL R26, [R1+0x7f4] ;  /* 0x0007f400011a7983 */ /* 0x004ea80000100800 */
[----:B------:R-:W2:Y:S04]  /*127e0*/  LDL.LU R8, [R1+0x214] ;  /* 0x0002140001087983 */ /* 0x000ea80000300800 */
[----:B-1----:R-:W2:Y:S04]  /*127f0*/  LDL.LU R4, [R1+0x260] ;  /* 0x0002600001047983 */ /* 0x002ea80000300800 */
[----:B------:R-:W4:Y:S01]  /*12800*/  LDL R5, [R1+0x7f0] ;  /* 0x0007f00001057983 */ /* 0x000f220000100800 */
[----:B------:R-:W-:-:S02]  /*12810*/  PRMT R24, RZ, 0x7610, R24 ;  /* 0x00007610ff187816 */ /* 0x000fc40000000018 */
[----:B------:R-:W-:Y:S01]  /*12820*/  PRMT R23, RZ, 0x7610, R23 ;  /* 0x00007610ff177816 */ /* 0x000fe20000000017 */
[----:B---3--:R0:W-:Y:S04]  /*12830*/  STL [R1+0x13e4], R25 ;  /* 0x0013e41901007387 */ /* 0x0081e80000100800 */
[----:B0-----:R-:W3:Y:S04]  /*12840*/  LDL.LU R25, [R1+0x254] ;  /* 0x0002540001197983 */ /* 0x001ee80000300800 */
[----:B--2---:R0:W-:Y:S02]  /*12850*/  STS.U16 [R9+0x2a00], R4 ;  /* 0x002a000409007388 */ /* 0x0041e40000000400 */
[----:B0-----:R-:W-:Y:S01]  /*12860*/  @!P0 IMAD.MOV.U32 R4, RZ, RZ, R26 ;  /* 0x000000ffff048224 */ /* 0x001fe200078e001a */
[----:B------:R-:W-:Y:S01]  /*12870*/  PRMT R15, RZ, 0x7610, R15 ;  /* 0x00007610ff0f7816 */ /* 0x000fe2000000000f */
[----:B------:R-:W2:Y:S04]  /*12880*/  LDL.LU R26, [R1+0x200] ;  /* 0x00020000011a7983 */ /* 0x000ea80000300800 */
[----:B----4-:R0:W4:Y:S02]  /*12890*/  @!P0 LDG.E.U16 R24, [R4.64] ;  /* 0x0000000604188981 */ /* 0x010124000c1e1500 */
[----:B0-----:R-:W-:-:S02]  /*128a0*/  @!P0 IMAD.MOV.U32 R4, RZ, RZ, R6 ;  /* 0x000000ffff048224 */ /* 0x001fc400078e0006 */
[----:B------:R-:W-:-:S05]  /*128b0*/  @!P0 IMAD.MOV.U32 R5, RZ, RZ, R27 ;  /* 0x000000ffff058224 */ /* 0x000fca00078e001b */
[----:B------:R0:W2:Y:S04]  /*128c0*/  @!P0 LDG.E.U16 R23, [R4.64] ;  /* 0x0000000604178981 */ /* 0x0000a8000c1e1500 */
[----:B---3--:R1:W-:Y:S01]  /*128d0*/  STS.U16 [R9+0x3200], R25 ;  /* 0x0032001909007388 */ /* 0x0083e20000000400 */
[----:B0-----:R-:W-:Y:S02]  /*128e0*/  @!P0 IMAD.MOV.U32 R4, RZ, RZ, R2 ;  /* 0x000000ffff048224 */ /* 0x001fe400078e0002 */
[----:B------:R-:W-:-:S05]  /*128f0*/  @!P0 IMAD.MOV.U32 R5, RZ, RZ, R16 ;  /* 0x000000ffff058224 */ /* 0x000fca00078e0010 */
[----:B------:R-:W3:Y:S04]  /*12900*/  @!P0 LDG.E.U16 R15, [R4.64] ;  /* 0x00000006040f8981 */ /* 0x000ee8000c1e1500 */
[----:B----4-:R0:W-:Y:S04]  /*12910*/  STL [R1+0x13e8], R24 ;  /* 0x0013e81801007387 */ /* 0x0101e80000100800 */
[----:B-1----:R-:W4:Y:S04]  /*12920*/  LDL R25, [R1+0x900] ;  /* 0x0009000001197983 */ /* 0x002f280000100800 */
[----:B------:R-:W4:Y:S04]  /*12930*/  LDL R6, [R1+0x920] ;  /* 0x0009200001067983 */ /* 0x000f280000100800 */
[----:B------:R-:W4:Y:S04]  /*12940*/  LDL.LU R27, [R1+0x1e8] ;  /* 0x0001e800011b7983 */ /* 0x000f280000300800 */
[----:B--2---:R1:W-:Y:S04]  /*12950*/  STL [R1+0x13ec], R23 ;  /* 0x0013ec1701007387 */ /* 0x0043e80000100800 */
[----:B0-----:R-:W2:Y:S04]  /*12960*/  LDL R24, [R1+0x738] ;  /* 0x0007380001187983 */ /* 0x001ea80000100800 */
[----:B-1----:R-:W2:Y:S01]  /*12970*/  LDL R23, [R1+0x8e8] ;  /* 0x0008e80001177983 */ /* 0x002ea20000100800 */
[----:B------:R-:W-:-:S03]  /*12980*/  PRMT R3, RZ, 0x7610, R3 ;  /* 0x00007610ff037816 */ /* 0x000fc60000000003 */
[----:B------:R0:W-:Y:S01]  /*12990*/  STS.U16 [R9+0x3a00], R28 ;  /* 0x003a001c09007388 */ /* 0x0001e20000000400 */
[----:B------:R-:W-:-:S03]  /*129a0*/  PRMT R22, RZ, 0x7610, R22 ;  /* 0x00007610ff167816 */ /* 0x000fc60000000016 */
[----:B------:R1:W-:Y:S04]  /*129b0*/  STS.U16 [R9+0x4200], R7 ;  /* 0x0042000709007388 */ /* 0x0003e80000000400 */
[----:B0-----:R-:W2:Y:S04]  /*129c0*/  LDL.LU R28, [R1+0x1d0] ;  /* 0x0001d000011c7983 */ /* 0x001ea80000300800 */
[----:B---3--:R-:W-:Y:S04]  /*129d0*/  STL [R1+0x13f0], R15 ;  /* 0x0013f00f01007387 */ /* 0x008fe80000100800 */
[----:B-1----:R-:W3:Y:S04]  /*129e0*/  LDL R7, [R1+0x8a8] ;  /* 0x0008a80001077983 */ /* 0x002ee80000100800 */
[----:B------:R-:W3:Y:S01]  /*129f0*/  LDL R2, [R1+0x8ac] ;  /* 0x0008ac0001027983 */ /* 0x000ee20000100800 */
[----:B------:R-:W-:-:S03]  /*12a00*/  PRMT R21, RZ, 0x7610, R21 ;  /* 0x00007610ff157816 */ /* 0x000fc60000000015 */
[----:B------:R-:W3:Y:S01]  /*12a10*/  LDL.LU R16, [R1+0xc0] ;  /* 0x0000c00001107983 */ /* 0x000ee20000300800 */
[----:B----4-:R-:W-:Y:S02]  /*12a20*/  @!P0 IMAD.MOV.U32 R5, RZ, RZ, R25 ;  /* 0x000000ffff058224 */ /* 0x010fe400078e0019 */
[----:B------:R-:W-:Y:S01]  /*12a30*/  @!P0 IMAD.MOV.U32 R4, RZ, RZ, R6 ;  /* 0x000000ffff048224 */ /* 0x000fe200078e0006 */
[----:B------:R0:W-:Y:S04]  /*12a40*/  STS.U16 [R9+0x4a00], R8 ;  /* 0x004a000809007388 */ /* 0x0001e80000000400 */
[----:B------:R2:W4:Y:S04]  /*12a50*/  @!P0 LDG.E.U16 R3, [R4.64] ;  /* 0x0000000604038981 */ /* 0x000528000c1e1500 */
[----:B------:R-:W4:Y:S01]  /*12a60*/  LDL.LU R6, [R1+0xa8] ;  /* 0x0000a80001067983 */ /* 0x000f220000300800 */
[----:B--2---:R-:W-:-:S02]  /*12a70*/  @!P0 IMAD.MOV.U32 R5, RZ, RZ, R24 ;  /* 0x000000ffff058224 */ /* 0x004fc400078e0018 */
[----:B------:R-:W-:-:S05]  /*12a80*/  @!P0 IMAD.MOV.U32 R4, RZ, RZ, R23 ;  /* 0x000000ffff048224 */ /* 0x000fca00078e0017 */
[----:B------:R3:W2:Y:S02]  /*12a90*/  @!P0 LDG.E.U16 R22, [R4.64] ;  /* 0x0000000604168981 */ /* 0x0006a4000c1e1500 */
[----:B---3--:R-:W-:Y:S02]  /*12aa0*/  @!P0 IMAD.MOV.U32 R5, RZ, RZ, R7 ;  /* 0x000000ffff058224 */ /* 0x008fe400078e0007 */
[----:B------:R-:W-:-:S05]  /*12ab0*/  @!P0 IMAD.MOV.U32 R4, RZ, RZ, R2 ;  /* 0x000000ffff048224 */ /* 0x000fca00078e0002 */
[----:B------:R-:W3:Y:S04]  /*12ac0*/  @!P0 LDG.E.U16 R21, [R4.64] ;  /* 0x0000000604158981 */ /* 0x000ee8000c1e1500 */
[----:B----4-:R1:W-:Y:S04]  /*12ad0*/  STL [R1+0x13f4], R3 ;  /* 0x0013f40301007387 */ /* 0x0103e80000100800 */
[----:B0-----:R-:W4:Y:S04]  /*12ae0*/  LDL R8, [R1+0x868] ;  /* 0x0008680001087983 */ /* 0x001f280000100800 */
[----:B-1----:R-:W4:Y:S04]  /*12af0*/  LDL R3, [R1+0x86c] ;  /* 0x00086c0001037983 */ /* 0x002f280000100800 */
[----:B--2---:R0:W-:Y:S04]  /*12b00*/  STL [R1+0x13f8], R22 ;  /* 0x0013f81601007387 */ /* 0x0041e80000100800 */
[----:B------:R-:W2:Y:S04]  /*12b10*/  LDL R23, [R1+0x828] ;  /* 0x0008280001177983 */ /* 0x000ea80000100800 */
[----:B------:R-:W2:Y:S04]  /*12b20*/  LDL R15, [R1+0x7e8] ;  /* 0x0007e800010f7983 */ /* 0x000ea80000100800 */
[----:B0-----:R-:W2:Y:S04]  /*12b30*/  LDL R22, [R1+0x82c] ;  /* 0x00082c0001167983 */ /* 0x001ea80000100800 */
[----:B------:R-:W2:Y:S01]  /*12b40*/  LDL R2, [R1+0x7ec] ;  /* 0x0007ec0001027983 */ /* 0x000ea20000100800 */
[----:B------:R-:W-:-:S02]  /*12b50*/  PRMT R20, RZ, 0x7610, R20 ;  /* 0x00007610ff147816 */ /* 0x000fc40000000014 */
[----:B------:R-:W-:Y:S01]  /*12b60*/  PRMT R19, RZ, 0x7610, R19 ;  /* 0x00007610ff137816 */ /* 0x000fe20000000013 */
[----:B------:R-:W2:Y:S04]  /*12b70*/  LDL.LU R7, [R1+0x90] ;  /* 0x0000900001077983 */ /* 0x000ea80000300800 */
[----:B---3--:R-:W-:Y:S01]  /*12b80*/  STL [R1+0x13fc], R21 ;  /* 0x0013fc1501007387 */ /* 0x008fe20000100800 */
[----:B------:R-:W-:Y:S01]  /*12b90*/  PRMT R18, RZ, 0x7610, R18 ;  /* 0x00007610ff127816 */ /* 0x000fe20000000012 */
[----:B----4-:R-:W-:Y:S02]  /*12ba0*/  @!P0 IMAD.MOV.U32 R5, RZ, RZ, R8 ;  /* 0x000000ffff058224 */ /* 0x010fe400078e0008 */
[----:B------:R-:W3:Y:S01]  /*12bb0*/  LDL R8, [R1+0x7a8] ;  /* 0x0007a80001087983 */ /* 0x000ee20000100800 */
[----:B------:R-:W-:-:S03]  /*12bc0*/  @!P0 IMAD.MOV.U32 R4, RZ, RZ, R3 ;  /* 0x000000ffff048224 */ /* 0x000fc600078e0003 */
[----:B------:R-:W4:Y:S04]  /*12bd0*/  LDL R3, [R1+0x7ac] ;  /* 0x0007ac0001037983 */ /* 0x000f280000100800 */
[----:B------:R2:W4:Y:S02]  /*12be0*/  @!P0 LDG.E.U16 R20, [R4.64] ;  /* 0x0000000604148981 */ /* 0x000524000c1e1500 */
[----:B--2---:R-:W-:Y:S02]  /*12bf0*/  @!P0 IMAD.MOV.U32 R5, RZ, RZ, R23 ;  /* 0x000000ffff058224 */ /* 0x004fe400078e0017 */
[----:B------:R-:W-:-:S05]  /*12c00*/  @!P0 IMAD.MOV.U32 R4, RZ, RZ, R22 ;  /* 0x000000ffff048224 */ /* 0x000fca00078e0016 */
[----:B------:R0:W2:Y:S02]  /*12c10*/  @!P0 LDG.E.U16 R19, [R4.64] ;  /* 0x0000000604138981 */ /* 0x0000a4000c1e1500 */
[----:B0-----:R-:W-:Y:S02]  /*12c20*/  @!P0 IMAD.MOV.U32 R4, RZ, RZ, R2 ;  /* 0x000000ffff048224 */ /* 0x001fe400078e0002 */
[----:B------:R-:W-:-:S05]  /*12c30*/  @!P0 IMAD.MOV.U32 R5, RZ, RZ, R15 ;  /* 0x000000ffff058224 */ /* 0x000fca00078e000f */
[----:B------:R3:W2:Y:S01]  /*12c40*/  @!P0 LDG.E.U16 R18, [R4.64] ;  /* 0x0000000604128981 */ /* 0x0006a2000c1e1500 */
[----:B------:R-:W-:-:S03]  /*12c50*/  PRMT R17, RZ, 0x7610, R17 ;  /* 0x00007610ff117816 */ /* 0x000fc60000000011 */
[----:B------:R-:W-:Y:S04]  /*12c60*/  STS.U16 [R9+0x5200], R26 ;  /* 0x0052001a09007388 */ /* 0x000fe80000000400 */
[----:B------:R0:W-:Y:S04]  /*12c70*/  STS.U16 [R9+0x5a00], R27 ;  /* 0x005a001b09007388 */ /* 0x0001e80000000400 */
[----:B------:R-:W-:Y:S04]  /*12c80*/  STS.U16 [R9+0x6200], R28 ;  /* 0x0062001c09007388 */ /* 0x000fe80000000400 */
[----:B------:R-:W-:Y:S04]  /*12c90*/  STS.U16 [R9+0x6a00], R16 ;  /* 0x006a001009007388 */ /* 0x000fe80000000400 */
[----:B------:R1:W-:Y:S01]  /*12ca0*/  STS.U16 [R9+0x7200], R6 ;  /* 0x0072000609007388 */ /* 0x0003e20000000400 */
[----:B---3--:R-:W-:-:S02]  /*12cb0*/  @!P0 IMAD.MOV.U32 R5, RZ, RZ, R8 ;  /* 0x000000ffff058224 */ /* 0x008fc400078e0008 */
[----:B----4-:R-:W-:-:S05]  /*12cc0*/  @!P0 IMAD.MOV.U32 R4, RZ, RZ, R3 ;  /* 0x000000ffff048224 */ /* 0x010fca00078e0003 */
[----:B------:R3:W4:Y:S04]  /*12cd0*/  @!P0 LDG.E.U16 R17, [R4.64] ;  /* 0x0000000604118981 */ /* 0x000728000c1e1500 */
[----:B------:R0:W-:Y:S04]  /*12ce0*/  STL [R1+0x1400], R20 ;  /* 0x0014001401007387 */ /* 0x0001e80000100800 */
[----:B------:R-:W4:Y:S04]  /*12cf0*/  LDL.LU R25, [R1+0x318] ;  /* 0x0003180001197983 */ /* 0x000f280000300800 */
[----:B--2---:R2:W-:Y:S04]  /*12d00*/  STL [R1+0x1404], R19 ;  /* 0x0014041301007387 */ /* 0x0045e80000100800 */
[----:B0-----:R-:W4:Y:S04]  /*12d10*/  LDL.LU R27, [R1+0x304] ;  /* 0x00030400011b7983 */ /* 0x001f280000300800 */
[----:B------:R-:W-:Y:S04]  /*12d20*/  STL [R1+0x1408], R18 ;  /* 0x0014081201007387 */ /* 0x000fe80000100800 */
[----:B-1----:R-:W4:Y:S04]  /*12d30*/  LDL R6, [R1+0x76c] ;  /* 0x00076c0001067983 */ /* 0x002f280000100800 */
[----:B------:R-:W4:Y:S04]  /*12d40*/  LDL R2, [R1+0x904] ;  /* 0x0009040001027983 */ /* 0x000f280000100800 */
[----:B------:R-:W4:Y:S04]  /*12d50*/  LDL R20, [R1+0x908] ;  /* 0x0009080001147983 */ /* 0x000f280000100800 */
[----:B------:R-:W4:Y:S04]  /*12d60*/  LDL R8, [R1+0x91c] ;  /* 0x00091c0001087983 */ /* 0x000f280000100800 */
[----:B--2---:R-:W2:Y:S04]  /*12d70*/  LDL R19, [R1+0x8e0] ;  /* 0x0008e00001137983 */ /* 0x004ea80000100800 */
[----:B------:R-:W2:Y:S04]  /*12d80*/  LDL R3, [R1+0x8e4] ;  /* 0x0008e40001037983 */ /* 0x000ea80000100800 */
[----:B------:R-:W2:Y:S01]  /*12d90*/  LDL.LU R26, [R1+0x2f4] ;  /* 0x0002f400011a7983 */ /* 0x000ea20000300800 */
[----:B---3--:R-:W-:-:S02]  /*12da0*/  PRMT R4, RZ, 0x7610, R4 ;  /* 0x00007610ff047816 */ /* 0x008fc40000000004 */
[----:B------:R-:W-:Y:S02]  /*12db0*/  PRMT R5, RZ, 0x7610, R5 ;  /* 0x00007610ff057816 */ /* 0x000fe40000000005 */
[----:B------:R-:W-:Y:S01]  /*12dc0*/  PRMT R14, RZ, 0x7610, R14 ;  /* 0x00007610ff0e7816 */ /* 0x000fe2000000000e */
[----:B----4-:R0:W-:Y:S04]  /*12dd0*/  STL [R1+0x140c], R17 ;  /* 0x00140c1101007387 */ /* 0x0101e80000100800 */
[----:B------:R-:W3:Y:S04]  /*12de0*/  LDL.LU R28, [R1+0x2e0] ;  /* 0x0002e000011c7983 */ /* 0x000ee80000300800 */
[----:B------:R-:W4:Y:S01]  /*12df0*/  LDL.LU R9, [R1+0x2cc] ;  /* 0x0002cc0001097983 */ /* 0x000f220000300800 */
[----:B0-----:R-:W-:-:S05]  /*12e00*/  LOP3.LUT R17, R29, 0x20, RZ, 0x3c, !PT ;  /* 0x000000201d117812 */ /* 0x001fca00078e3cff */
[----:B------:R0:W-:Y:S04]  /*12e10*/  STS.U16 [R17+0x7a00], R7 ;  /* 0x007a000711007388 */ /* 0x0001e80000000400 */
[----:B------:R1:W-:Y:S04]  /*12e20*/  STL [R1+0x142c], R17 ;  /* 0x00142c1101007387 */ /* 0x0003e80000100800 */
[----:B------:R-:W3:Y:S01]  /*12e30*/  LDL R18, [R1+0x8a0] ;  /* 0x0008a00001127983 */ /* 0x000ee20000100800 */
[----:B0-----:R-:W-:Y:S02]  /*12e40*/  @!P0 IMAD.MOV.U32 R7, RZ, RZ, R6 ;  /* 0x000000ffff078224 */ /* 0x001fe400078e0006 */
[----:B------:R-:W-:-:S02]  /*12e50*/  @!P0 IMAD.MOV.U32 R6, RZ, RZ, R2 ;  /* 0x000000ffff068224 */ /* 0x000fc400078e0002 */
[----:B------:R-:W3:Y:S04]  /*12e60*/  LDL R2, [R1+0x8a4] ;  /* 0x0008a40001027983 */ /* 0x000ee80000100800 */
[----:B------:R0:W3:Y:S04]  /*12e70*/  @!P0 LDG.E.U16 R4, [R6.64] ;  /* 0x0000000606048981 */ /* 0x0000e8000c1e1500 */
[----:B------:R-:W4:Y:S01]  /*12e80*/  LDL.LU R16, [R1+0x2b8] ;  /* 0x0002b80001107983 */ /* 0x000f220000300800 */
[----:B0-----:R-:W-:Y:S02]  /*12e90*/  @!P0 IMAD.MOV.U32 R6, RZ, RZ, R8 ;  /* 0x000000ffff068224 */ /* 0x001fe400078e0008 */
[----:B------:R-:W-:-:S05]  /*12ea0*/  @!P0 IMAD.MOV.U32 R7, RZ, RZ, R20 ;  /* 0x000000ffff078224 */ /* 0x000fca00078e0014 */
[----:B------:R2:W4:Y:S02]  /*12eb0*/  @!P0 LDG.E.U16 R5, [R6.64] ;  /* 0x0000000606058981 */ /* 0x000524000c1e1500 */
[----:B--2---:R-:W-:Y:S02]  /*12ec0*/  @!P0 IMAD.MOV.U32 R6, RZ, RZ, R3 ;  /* 0x000000ffff068224 */ /* 0x004fe400078e0003 */
[----:B------:R-:W-:-:S05]  /*12ed0*/  @!P0 IMAD.MOV.U32 R7, RZ, RZ, R19 ;  /* 0x000000ffff078224 */ /* 0x000fca00078e0013 */
[----:B------:R0:W3:Y:S01]  /*12ee0*/  @!P0 LDG.E.U16 R14, [R6.64] ;  /* 0x00000006060e8981 */ /* 0x0000e2000c1e1500 */
[----:B------:R-:W-:-:S05]  /*12ef0*/  LOP3.LUT R15, R29, 0x30, RZ, 0x3c, !PT ;  /* 0x000000301d0f7812 */ /* 0x000fca00078e3cff */
[----:B------:R-:W-:Y:S04]  /*12f00*/  STS.U16 [R15+0x300], R25 ;  /* 0x000300190f007388 */ /* 0x000fe80000000400 */
[----:B------:R-:W-:Y:S04]  /*12f10*/  STS.U16 [R15+0xb00], R27 ;  /* 0x000b001b0f007388 */ /* 0x000fe80000000400 */
[----:B---3--:R3:W-:Y:S04]  /*12f20*/  STL [R1+0x1410], R4 ;  /* 0x0014100401007387 */ /* 0x0087e80000100800 */
[----:B-1----:R-:W2:Y:S04]  /*12f30*/  LDL R17, [R1+0x860] ;  /* 0x0008600001117983 */ /* 0x002ea80000100800 */
[----:B------:R-:W2:Y:S04]  /*12f40*/  LDL R8, [R1+0x864] ;  /* 0x0008640001087983 */ /* 0x000ea80000100800 */
[----:B----4-:R1:W-:Y:S04]  /*12f50*/  STL [R1+0x1414], R5 ;  /* 0x0014140501007387 */ /* 0x0103e80000100800 */
[----:B---3--:R-:W3:Y:S04]  /*12f60*/  LDL R4, [R1+0x820] ;  /* 0x0008200001047983 */ /* 0x008ee80000100800 */
[----:B------:R-:W4:Y:S01]  /*12f70*/  LDL R3, [R1+0x824] ;  /* 0x0008240001037983 */ /* 0x000f220000100800 */
[----:B0-----:R-:W-:-:S03]  /*12f80*/  @!P0 IMAD.MOV.U32 R6, RZ, RZ, R2 ;  /* 0x000000ffff068224 */ /* 0x001fc600078e0002 */
[----:B------:R-:W4:Y:S04]  /*12f90*/  LDL.LU R27, [R1+0x2ac] ;  /* 0x0002ac00011b7983 */ /* 0x000f280000300800 */
[----:B------:R-:W-:Y:S04]  /*12fa0*/  STL [R1+0x1418], R14 ;  /* 0x0014180e01007387 */ /* 0x000fe80000100800 */
[----:B-1----:R-:W4:Y:S04]  /*12fb0*/  LDL R5, [R1+0x7e0] ;  /* 0x0007e00001057983 */ /* 0x002f280000100800 */
[----:B------:R-:W4:Y:S01]  /*12fc0*/  LDL R2, [R1+0x7e4] ;  /* 0x0007e40001027983 */ /* 0x000f220000100800 */
[----:B------:R-:W-:Y:S01]  /*12fd0*/  PRMT R12, RZ, 0x7610, R12 ;  /* 0x00007610ff0c7816 */ /* 0x000fe2000000000c */
[----:B------:R-:W-:Y:S01]  /*12fe0*/  @!P0 IMAD.MOV.U32 R7, RZ, RZ, R18 ;  /* 0x000000ffff078224 */ /* 0x000fe200078e0012 */
[----:B------:R-:W-:-:S04]  /*12ff0*/  PRMT R10, RZ, 0x7610, R10 ;  /* 0x00007610ff0a7816 */ /* 0x000fc8000000000a */
[----:B------:R2:W4:Y:S04]  /*13000*/  @!P0 LDG.E.U16 R12, [R6.64] ;  /* 0x00000006060c8981 */ /* 0x000528000c1e1500 */
[----:B------:R-:W-:Y:S04]  /*13010*/  STS.U16 [R15+0x1300], R26 ;  /* 0x0013001a0f007388 */ /* 0x000fe80000000400 */
[----:B------:R-:W-:Y:S04]  /*13020*/  STS.U16 [R15+0x1b00], R28 ;  /* 0x001b001c0f007388 */ /* 0x000fe80000000400 */
[----:B------:R3:W-:Y:S01]  /*13030*/  STS.U16 [R15+0x2300], R9 ;  /* 0x002300090f007388 */ /* 0x0007e20000000400 */
[----:B--2---:R-:W-:-:S02]  /*13040*/  @!P0 IMAD.MOV.U32 R7, RZ, RZ, R17 ;  /* 0x000000ffff078224 */ /* 0x004fc400078e0011 */
[----:B------:R-:W-:-:S05]  /*13050*/  @!P0 IMAD.MOV.U32 R6, RZ, RZ, R8 ;  /* 0x000000ffff068224 */ /* 0x000fca00078e0008 */
[----:B------:R0:W2:Y:S01]  /*13060*/  @!P0 LDG.E.U16 R10, [R6.64] ;  /* 0x00000006060a8981 */ /* 0x0000a2000c1e1500 */
[----:B---3--:R-:W-:Y:S01]  /*13070*/  @!P0 IMAD.MOV.U32 R9, RZ, RZ, R4 ;  /* 0x000000ffff098224 */ /* 0x008fe200078e0004 */
[----:B0-----:R-:W-:Y:S01]  /*13080*/  PRMT R6, RZ, 0x7610, R6 ;  /* 0x00007610ff067816 */ /* 0x001fe20000000006 */
[----:B----4-:R-:W-:Y:S01]  /*13090*/  @!P0 IMAD.MOV.U32 R8, RZ, RZ, R3 ;  /* 0x000000ffff088224 */ /* 0x010fe200078e0003 */
[----:B------:R-:W-:-:S04]  /*130a0*/  PRMT R7, RZ, 0x7610, R7 ;  /* 0x00007610ff077816 */ /* 0x000fc80000000007 */
[----:B------:R0:W3:Y:S02]  /*130b0*/  @!P0 LDG.E.U16 R6, [R8.64] ;  /* 0x0000000608068981 */ /* 0x0000e4000c1e1500 */
[----:B0-----:R-:W-:Y:S02]  /*130c0*/  @!P0 IMAD.MOV.U32 R9, RZ, RZ, R5 ;  /* 0x000000ffff098224 */ /* 0x001fe400078e0005 */
[----:B------:R-:W-:-:S05]  /*130d0*/  @!P0 IMAD.MOV.U32 R8, RZ, RZ, R2 ;  /* 0x000000ffff088224 */ /* 0x000fca00078e0002 */
[----:B------:R-:W4:Y:S04]  /*130e0*/  @!P0 LDG.E.U16 R7, [R8.64] ;  /* 0x0000000608078981 */ /* 0x000f28000c1e1500 */
[----:B------:R-:W-:Y:S04]  /*130f0*/  STL [R1+0x141c], R12 ;  /* 0x00141c0c01007387 */ /* 0x000fe80000100800 */
[----:B------:R-:W-:Y:S04]  /*13100*/  STS.U16 [R15+0x2b00], R16 ;  /* 0x002b00100f007388 */ /* 0x000fe80000000400 */
[----:B--2---:R0:W-:Y:S04]  /*13110*/  STL [R1+0x1420], R10 ;  /* 0x0014200a01007387 */ /* 0x0041e80000100800 */
[----:B------:R-:W2:Y:S04]  /*13120*/  LDL R4, [R1+0x7a0] ;  /* 0x0007a00001047983 */ /* 0x000ea80000100800 */
[----:B------:R-:W2:Y:S04]  /*13130*/  LDL R3, [R1+0x7a4] ;  /* 0x0007a40001037983 */ /* 0x000ea80000100800 */
[----:B---3--:R1:W-:Y:S04]  /*13140*/  STL [R1+0x1424], R6 ;  /* 0x0014240601007387 */ /* 0x0083e80000100800 */
[----:B------:R-:W3:Y:S04]  /*13150*/  LDL.LU R28, [R1+0x28c] ;  /* 0x00028c00011c7983 */ /* 0x000ee80000300800 */
[----:B0-----:R-:W3:Y:S04]  /*13160*/  LDL.LU R10, [R1+0x27c] ;  /* 0x00027c00010a7983 */ /* 0x001ee80000300800 */
[----:B------:R-:W3:Y:S04]  /*13170*/  LDL.LU R12, [R1+0x25c] ;  /* 0x00025c00010c7983 */ /* 0x000ee80000300800 */
[----:B------:R-:W3:Y:S04]  /*13180*/  LDL.LU R14, [R1+0x244] ;  /* 0x00024400010e7983 */ /* 0x000ee80000300800 */
[----:B------:R-:W3:Y:S04]  /*13190*/  LDL.LU R5, [R1+0x228] ;  /* 0x0002280001057983 */ /* 0x000ee80000300800 */
[----:B------:R-:W3:Y:S04]  /*131a0*/  LDL.LU R2, [R1+0x210] ;  /* 0x0002100001027983 */ /* 0x000ee80000300800 */
[----:B------:R-:W3:Y:S04]  /*131b0*/  LDL.LU R25, [R1+0x1e4] ;  /* 0x0001e40001197983 */ /* 0x000ee80000300800 */
[----:B------:R-:W3:Y:S04]  /*131c0*/  LDL.LU R16, [R1+0x1cc] ;  /* 0x0001cc0001107983 */ /* 0x000ee80000300800 */
[----:B----4-:R0:W-:Y:S04]  /*131d0*/  STL [R1+0x1428], R7 ;  /* 0x0014280701007387 */ /* 0x0101e80000100800 */
[----:B------:R-:W4:Y:S04]  /*131e0*/  LDL.LU R26, [R1+0xc8] ;  /* 0x0000c800011a7983 */ /* 0x000f280000300800 */
[----:B-1----:R-:W3:Y:S04]  /*131f0*/  LDL R6, [R1+0x90c] ;  /* 0x00090c0001067983 */ /* 0x002ee80000100800 */
[----:B0-----:R-:W4:Y:S01]  /*13200*/  LDL R7, [R1+0x768] ;  /* 0x0007680001077983 */ /* 0x001f220000100800 */
[----:B------:R-:W-:-:S02]  /*13210*/  PRMT R11, RZ, 0x7610, R11 ;  /* 0x00007610ff0b7816 */ /* 0x000fc4000000000b */
[----:B------:R-:W-:Y:S01]  /*13220*/  PRMT R13, RZ, 0x7610, R13 ;  /* 0x00007610ff0d7816 */ /* 0x000fe2000000000d */
[----:B--2---:R-:W-:Y:S02]  /*13230*/  @!P0 IMAD.MOV.U32 R9, RZ, RZ, R4 ;  /* 0x000000ffff098224 */ /* 0x004fe400078e0004 */
[----:B------:R-:W2:Y:S01]  /*13240*/  LDL.LU R4, [R1+0x330] ;  /* 0x0003300001047983 */ /* 0x000ea20000300800 */
[----:B------:R-:W-:-:S03]  /*13250*/  @!P0 IMAD.MOV.U32 R8, RZ, RZ, R3 ;  /* 0x000000ffff088224 */ /* 0x000fc600078e0003 */
[----:B------:R-:W2:Y:S04]  /*13260*/  LDL.LU R17, [R1+0x320] ;  /* 0x0003200001117983 */ /* 0x000ea80000300800 */
[----:B------:R3:W2:Y:S04]  /*13270*/  @!P0 LDG.E.U16 R11, [R8.64] ;  /* 0x00000006080b8981 */ /* 0x0006a8000c1e1500 */
[----:B------:R-:W2:Y:S04]  /*13280*/  LDL.LU R18, [R1+0x30c] ;  /* 0x00030c0001127983 */ /* 0x000ea80000300800 */
[----:B------:R-:W2:Y:S04]  /*13290*/  LDL.LU R19, [R1+0x2f8] ;  /* 0x0002f80001137983 */ /* 0x000ea80000300800 */
[----:B------:R-:W2:Y:S04]  /*132a0*/  LDL.LU R20, [R1+0x2e4] ;  /* 0x0002e40001147983 */ /* 0x000ea80000300800 */
[----:B------:R-:W2:Y:S04]  /*132b0*/  LDL.LU R21, [R1+0x2c4] ;  /* 0x0002c40001157983 */ /* 0x000ea80000300800 */
[----:B------:R-:W2:Y:S04]  /*132c0*/  LDL.LU R22, [R1+0x2a8] ;  /* 0x0002a80001167983 */ /* 0x000ea80000300800 */
[----:B------:R-:W2:Y:S04]  /*132d0*/  LDL.LU R3, [R1+0x294] ;  /* 0x0002940001037983 */ /* 0x000ea80000300800 */
[----:B------:R-:W2:Y:S04]  /*132e0*/  LDL.LU R23, [R1+0x278] ;  /* 0x0002780001177983 */ /* 0x000ea80000300800 */
[----:B------:R0:W-:Y:S04]  /*132f0*/  STS.U16 [R15+0x3300], R27 ;  /* 0x0033001b0f007388 */ /* 0x0001e80000000400 */
[----:B------:R-:W2:Y:S04]  /*13300*/  LDL.LU R24, [R1+0x258] ;  /* 0x0002580001187983 */ /* 0x000ea80000300800 */
[----:B0-----:R-:W2:Y:S01]  /*13310*/  LDL.LU R27, [R1+0x23c] ;  /* 0x00023c00011b7983 */ /* 0x001ea20000300800 */
[----:B---3--:R-:W-:-:S02]  /*13320*/  @!P0 IMAD.MOV.U32 R8, RZ, RZ, R6 ;  /* 0x000000ffff088224 */ /* 0x008fc400078e0006 */
[----:B----4-:R-:W-:-:S05]  /*13330*/  @!P0 IMAD.MOV.U32 R9, RZ, RZ, R7 ;  /* 0x000000ffff098224 */ /* 0x010fca00078e0007 */
[----:B------:R-:W3:Y:S04]  /*13340*/  @!P0 LDG.E.U16 R13, [R8.64] ;  /* 0x00000006080d8981 */ /* 0x000ee8000c1e1500 */
[----:B------:R0:W-:Y:S04]  /*13350*/  STS.U16 [R15+0x3b00], R28 ;  /* 0x003b001c0f007388 */ /* 0x0001e80000000400 */
[----:B------:R-:W-:Y:S04]  /*13360*/  STS.U16 [R15+0x4300], R10 ;  /* 0x0043000a0f007388 */ /* 0x000fe80000000400 */
[----:B------:R-:W-:Y:S04]  /*13370*/  STS.U16 [R15+0x4b00], R12 ;  /* 0x004b000c0f007388 */ /* 0x000fe80000000400 */
[----:B------:R-:W-:Y:S04]  /*13380*/  STS.U16 [R15+0x5300], R14 ;  /* 0x0053000e0f007388 */ /* 0x000fe80000000400 */
[----:B------:R-:W-:Y:S04]  /*13390*/  STS.U16 [R15+0x5b00], R5 ;  /* 0x005b00050f007388 */ /* 0x000fe80000000400 */
[----:B------:R-:W-:Y:S04]  /*133a0*/  STS.U16 [R15+0x6300], R2 ;  /* 0x006300020f007388 */ /* 0x000fe80000000400 */
[----:B------:R-:W-:Y:S04]  /*133b0*/  STS.U16 [R15+0x6b00], R25 ;  /* 0x006b00190f007388 */ /* 0x000fe80000000400 */
[----:B------:R1:W-:Y:S04]  /*133c0*/  STS.U16 [R15+0x7300], R16 ;  /* 0x007300100f007388 */ /* 0x0003e80000000400 */
[----:B--2---:R-:W-:Y:S04]  /*133d0*/  STL [R1+0x1430], R11 ;  /* 0x0014300b01007387 */ /* 0x004fe80000100800 */
[----:B0-----:R-:W2:Y:S04]  /*133e0*/  LDL.LU R28, [R1+0x224] ;  /* 0x00022400011c7983 */ /* 0x001ea80000300800 */
[----:B---3--:R-:W-:Y:S04]  /*133f0*/  STL [R1+0x1434], R13 ;  /* 0x0014340d01007387 */ /* 0x008fe80000100800 */
[----:B-1----:R-:W3:Y:S01]  /*13400*/  LDL.LU R16, [R1+0x20c] ;  /* 0x00020c0001107983 */ /* 0x002ee20000300800 */
[----:B------:R-:W-:-:S03]  /*13410*/  LOP3.LUT R2, R29, 0x40, RZ, 0x3c, !PT ;  /* 0x000000401d027812 */ /* 0x000fc600078e3cff */
[----:B------:R0:W-:Y:S04]  /*13420*/  STS.U16 [R15+0x7b00], R26 ;  /* 0x007b001a0f007388 */ /* 0x0001e80000000400 */
[----:B------:R-:W-:Y:S04]  /*13430*/  STS.U16 [R2+0x400], R4 ;  /* 0x0004000402007388 */ /* 0x000fe80000000400 */
[----:B------:R-:W-:Y:S04]  /*13440*/  STS.U16 [R2+0xc00], R17 ;  /* 0x000c001102007388 */ /* 0x000fe80000000400 */
[----:B------:R-:W-:Y:S04]  /*13450*/  STS.U16 [R2+0x1400], R18 ;  /* 0x0014001202007388 */ /* 0x000fe80000000400 */
[----:B------:R-:W-:Y:S04]  /*13460*/  STS.U16 [R2+0x1c00], R19 ;  /* 0x001c001302007388 */ /* 0x000fe80000000400 */
[----:B------:R-:W-:Y:S04]  /*13470*/  STS.U16 [R2+0x2400], R20 ;  /* 0x0024001402007388 */ /* 0x000fe80000000400 */
[----:B------:R-:W-:Y:S04]  /*13480*/  STS.U16 [R2+0x2c00], R21 ;  /* 0x002c001502007388 */ /* 0x000fe80000000400 */
[----:B------:R-:W-:Y:S04]  /*13490*/  STS.U16 [R2+0x3400], R22 ;  /* 0x0034001602007388 */ /* 0x000fe80000000400 */
[----:B------:R-:W4:Y:S04]  /*134a0*/  LDL.LU R25, [R1+0x1e0] ;  /* 0x0001e00001197983 */ /* 0x000f280000300800 */
[----:B------:R-:W-:Y:S04]  /*134b0*/  STS.U16 [R2+0x3c00], R3 ;  /* 0x003c000302007388 */ /* 0x000fe80000000400 */
[----:B0-----:R-:W4:Y:S04]  /*134c0*/  LDL.LU R26, [R1+0x1c8] ;  /* 0x0001c800011a7983 */ /* 0x001f280000300800 */
[----:B------:R-:W-:Y:S04]  /*134d0*/  STS.U16 [R2+0x4400], R23 ;  /* 0x0044001702007388 */ /* 0x000fe80000000400 */
[----:B------:R0:W-:Y:S04]  /*134e0*/  STL [R1+0x1438], R15 ;  /* 0x0014380f01007387 */ /* 0x0001e80000100800 */
[----:B------:R-:W-:Y:S04]  /*134f0*/  STS.U16 [R2+0x4c00], R24 ;  /* 0x004c001802007388 */ /* 0x000fe80000000400 */
[----:B------:R1:W-:Y:S04]  /*13500*/  STS.U16 [R2+0x5400], R27 ;  /* 0x0054001b02007388 */ /* 0x0003e80000000400 */
[----:B0-----:R-:W4:Y:S04]  /*13510*/  LDL.LU R15, [R1+0xc4] ;  /* 0x0000c400010f7983 */ /* 0x001f280000300800 */
[----:B-1----:R-:W4:Y:S04]  /*13520*/  LDL.LU R27, [R1+0x32c] ;  /* 0x00032c00011b7983 */ /* 0x002f280000300800 */
[----:B------:R-:W4:Y:S04]  /*13530*/  LDL.LU R13, [R1+0x31c] ;  /* 0x00031c00010d7983 */ /* 0x000f280000300800 */
        /* <DEDUP_REMOVED lines=11> */
[----:B--2---:R0:W-:Y:S04]  /*135f0*/  STS.U16 [R2+0x5c00], R28 ;  /* 0x005c001c02007388 */ /* 0x0041e80000000400 */
[----:B0-----:R-:W2:Y:S04]  /*13600*/  LDL.LU R28, [R1+0x1dc] ;  /* 0x0001dc00011c7983 */ /* 0x001ea80000300800 */
[----:B---3--:R0:W-:Y:S04]  /*13610*/  STS.U16 [R2+0x6400], R16 ;  /* 0x0064001002007388 */ /* 0x0081e80000000400 */
[----:B0-----:R-:W3:Y:S01]  /*13620*/  LDL.LU R16, [R1+0x1c4] ;  /* 0x0001c40001107983 */ /* 0x001ee20000300800 */
[----:B------:R-:W-:-:S03]  /*13630*/  LOP3.LUT R4, R29, 0x50, RZ, 0x3c, !PT ;  /* 0x000000501d047812 */ /* 0x000fc600078e3cff */
[----:B------:R-:W3:Y:S04]  /*13640*/  LDL.LU R19, [R1+0x328] ;  /* 0x0003280001137983 */ /* 0x000ee80000300800 */
[----:B------:R-:W3:Y:S04]  /*13650*/  LDL.LU R20, [R1+0x314] ;  /* 0x0003140001147983 */ /* 0x000ee80000300800 */
[----:B------:R-:W3:Y:S04]  /*13660*/  LDL.LU R21, [R1+0x300] ;  /* 0x0003000001157983 */ /* 0x000ee80000300800 */
[----:B------:R-:W3:Y:S04]  /*13670*/  LDL.LU R22, [R1+0x2ec] ;  /* 0x0002ec0001167983 */ /* 0x000ee80000300800 */
[----:B------:R-:W3:Y:S04]  /*13680*/  LDL.LU R3, [R1+0x2d8] ;  /* 0x0002d80001037983 */ /* 0x000ee80000300800 */
[----:B------:R-:W3:Y:S04]  /*13690*/  LDL.LU R23, [R1+0x2bc] ;  /* 0x0002bc0001177983 */ /* 0x000ee80000300800 */
[----:B----4-:R0:W-:Y:S04]  /*136a0*/  STS.U16 [R2+0x6c00], R25 ;  /* 0x006c001902007388 */ /* 0x0101e80000000400 */
[----:B------:R-:W4:Y:S04]  /*136b0*/  LDL.LU R24, [R1+0x2a0] ;  /* 0x0002a00001187983 */ /* 0x000f280000300800 */
[----:B------:R1:W-:Y:S04]  /*136c0*/  STS.U16 [R2+0x7400], R26 ;  /* 0x0074001a02007388 */ /* 0x0003e80000000400 */
[----:B0-----:R-:W4:Y:S04]  /*136d0*/  LDL.LU R25, [R1+0x288] ;  /* 0x0002880001197983 */ /* 0x001f280000300800 */
[----:B-1----:R-:W4:Y:S04]  /*136e0*/  LDL.LU R26, [R1+0x26c] ;  /* 0x00026c00011a7983 */ /* 0x002f280000300800 */
[----:B------:R-:W-:Y:S04]  /*136f0*/  STS.U16 [R2+0x7c00], R15 ;  /* 0x007c000f02007388 */ /* 0x000fe80000000400 */
        /* <DEDUP_REMOVED lines=12> */
[----:B------:R-:W-:Y:S04]  /*137c0*/  STL [R1+0x143c], R2 ;  /* 0x00143c0201007387 */ /* 0x000fe80000100800 */
[----:B------:R-:W-:Y:S04]  /*137d0*/  STS.U16 [R4+0x6500], R18 ;  /* 0x0065001204007388 */ /* 0x000fe80000000400 */
[----:B0-----:R-:W4:Y:S04]  /*137e0*/  LDL.LU R27, [R1+0x24c] ;  /* 0x00024c00011b7983 */ /* 0x001f280000300800 */
[----:B--2---:R0:W-:Y:S04]  /*137f0*/  STS.U16 [R4+0x6d00], R28 ;  /* 0x006d001c04007388 */ /* 0x0041e80000000400 */
[----:B0-----:R-:W2:Y:S04]  /*13800*/  LDL.LU R28, [R1+0x234] ;  /* 0x00023400011c7983 */ /* 0x001ea80000300800 */
[----:B---3--:R-:W-:Y:S04]  /*13810*/  STS.U16 [R4+0x7500], R16 ;  /* 0x0075001004007388 */ /* 0x008fe80000000400 */
[----:B------:R0:W-:Y:S04]  /*13820*/  STS.U16 [R4+0x7d00], R0 ;  /* 0x007d000004007388 */ /* 0x0001e80000000400 */
[----:B0-----:R-:W3:Y:S04]  /*13830*/  LDL.LU R0, [R1+0x1448] ;  /* 0x0014480001007983 */ /* 0x001ee80000300800 */
[----:B------:R-:W3:Y:S01]  /*13840*/  LDL.LU R16, [R1+0x21c] ;  /* 0x00021c0001107983 */ /* 0x000ee20000300800 */
[----:B------:R-:W-:-:S03]  /*13850*/  LOP3.LUT R8, R29, 0x60, RZ, 0x3c, !PT ;  /* 0x000000601d087812 */ /* 0x000fc600078e3cff */
        /* <DEDUP_REMOVED lines=8> */
[----:B------:R0:W-:Y:S04]  /*138e0*/  STS.U16 [R8+0x600], R19 ;  /* 0x0006001308007388 */ /* 0x0001e80000000400 */
[----:B------:R-:W3:Y:S04]  /*138f0*/  LDL.LU R12, [R1+0x2b4] ;  /* 0x0002b400010c7983 */ /* 0x000ee80000300800 */
[----:B------:R1:W-:Y:S04]  /*13900*/  STS.U16 [R8+0xe00], R20 ;  /* 0x000e001408007388 */ /* 0x0003e80000000400 */
[----:B------:R-:W3:Y:S04]  /*13910*/  LDL.LU R14, [R1+0x29c] ;  /* 0x00029c00010e7983 */ /* 0x000ee80000300800 */
[----:B------:R0:W-:Y:S04]  /*13920*/  STS.U16 [R8+0x1600], R21 ;  /* 0x0016001508007388 */ /* 0x0001e80000000400 */
[----:B------:R-:W3:Y:S04]  /*13930*/  LDL.LU R5, [R1+0x284] ;  /* 0x0002840001057983 */ /* 0x000ee80000300800 */
[----:B------:R-:W-:Y:S04]  /*13940*/  STS.U16 [R8+0x1e00], R22 ;  /* 0x001e001608007388 */ /* 0x000fe80000000400 */
[----:B------:R-:W3:Y:S04]  /*13950*/  LDL.LU R4, [R1+0x268] ;  /* 0x0002680001047983 */ /* 0x000ee80000300800 */
[----:B------:R-:W-:Y:S04]  /*13960*/  STS.U16 [R8+0x2600], R3 ;  /* 0x0026000308007388 */ /* 0x000fe80000000400 */
[----:B------:R-:W3:Y:S04]  /*13970*/  LDL.LU R17, [R1+0x248] ;  /* 0x0002480001117983 */ /* 0x000ee80000300800 */
[----:B------:R-:W-:Y:S04]  /*13980*/  STS.U16 [R8+0x2e00], R23 ;  /* 0x002e001708007388 */ /* 0x000fe80000000400 */
[----:B------:R-:W3:Y:S04]  /*13990*/  LDL.LU R18, [R1+0x230] ;  /* 0x0002300001127983 */ /* 0x000ee80000300800 */
[----:B----4-:R-:W-:Y:S04]  /*139a0*/  STS.U16 [R8+0x3600], R24 ;  /* 0x0036001808007388 */ /* 0x010fe80000000400 */
[----:B0-----:R-:W4:Y:S04]  /*139b0*/  LDL.LU R19, [R1+0x218] ;  /* 0x0002180001137983 */ /* 0x001f280000300800 */
[----:B------:R-:W-:Y:S04]  /*139c0*/  STS.U16 [R8+0x3e00], R25 ;  /* 0x003e001908007388 */ /* 0x000fe80000000400 */
[----:B-1----:R-:W4:Y:S04]  /*139d0*/  LDL.LU R20, [R1+0x1ec] ;  /* 0x0001ec0001147983 */ /* 0x002f280000300800 */
[----:B------:R0:W-:Y:S04]  /*139e0*/  STS.U16 [R8+0x4600], R26 ;  /* 0x0046001a08007388 */ /* 0x0001e80000000400 */
[----:B------:R-:W4:Y:S04]  /*139f0*/  LDL.LU R21, [R1+0x1d4] ;  /* 0x0001d40001157983 */ /* 0x000f280000300800 */
[----:B------:R-:W-:Y:S04]  /*13a00*/  STS.U16 [R8+0x4e00], R27 ;  /* 0x004e001b08007388 */ /* 0x000fe80000000400 */
[----:B0-----:R-:W4:Y:S04]  /*13a10*/  LDL.LU R26, [R1+0xcc] ;  /* 0x0000cc00011a7983 */ /* 0x001f280000300800 */
[----:B------:R-:W4:Y:S04]  /*13a20*/  LDL.LU R22, [R1+0xb4] ;  /* 0x0000b40001167983 */ /* 0x000f280000300800 */
[----:B------:R-:W4:Y:S04]  /*13a30*/  LDL.LU R3, [R1+0xac] ;  /* 0x0000ac0001037983 */ /* 0x000f280000300800 */
[----:B--2---:R0:W-:Y:S04]  /*13a40*/  STS.U16 [R8+0x5600], R28 ;  /* 0x0056001c08007388 */ /* 0x0041e80000000400 */
[----:B0-----:R-:W2:Y:S04]  /*13a50*/  LDL.LU R28, [R1+0xa4] ;  /* 0x0000a400011c7983 */ /* 0x001ea80000300800 */
[----:B------:R-:W2:Y:S04]  /*13a60*/  LDL.LU R23, [R1+0xa0] ;  /* 0x0000a00001177983 */ /* 0x000ea80000300800 */
[----:B------:R-:W2:Y:S04]  /*13a70*/  LDL.LU R24, [R1+0x9c] ;  /* 0x00009c0001187983 */ /* 0x000ea80000300800 */
[----:B------:R-:W2:Y:S04]  /*13a80*/  LDL.LU R25, [R1+0x98] ;  /* 0x0000980001197983 */ /* 0x000ea80000300800 */
[----:B------:R-:W2:Y:S04]  /*13a90*/  LDL.LU R27, [R1+0x94] ;  /* 0x00009400011b7983 */ /* 0x000ea80000300800 */
[----:B---3--:R0:W-:Y:S04]  /*13aa0*/  STS.U16 [R8+0x5e00], R16 ;  /* 0x005e001008007388 */ /* 0x0081e80000000400 */
[----:B0-----:R-:W3:Y:S04]  /*13ab0*/  LDL.LU R16, [R1+0x8c] ;  /* 0x00008c0001107983 */ /* 0x001ee80000300800 */
[----:B------:R0:W-:Y:S04]  /*13ac0*/  STS.U16 [R8+0x6600], R0 ;  /* 0x0066000008007388 */ /* 0x0001e80000000400 */
[----:B------:R-:W-:Y:S01]  /*13ad0*/  STS.U16 [R8+0x6e00], R2 ;  /* 0x006e000208007388 */ /* 0x000fe20000000400 */
[----:B0-----:R-:W-:-:S03]  /*13ae0*/  LOP3.LUT R0, R29, 0x70, RZ, 0x3c, !PT ;  /* 0x000000701d007812 */ /* 0x001fc600078e3cff */
        /* <DEDUP_REMOVED lines=14> */
[----:B----4-:R-:W-:Y:S04]  /*13bd0*/  STS.U16 [R0+0x5f00], R19 ;  /* 0x005f001300007388 */ /* 0x010fe80000000400 */
[----:B------:R-:W-:Y:S04]  /*13be0*/  STS.U16 [R0+0x6700], R20 ;  /* 0x0067001400007388 */ /* 0x000fe80000000400 */
[----:B------:R-:W-:Y:S04]  /*13bf0*/  STS.U16 [R0+0x6f00], R21 ;  /* 0x006f001500007388 */ /* 0x000fe80000000400 */
[----:B------:R0:W-:Y:S04]  /*13c00*/  STS.U16 [R0+0x7700], R26 ;  /* 0x0077001a00007388 */ /* 0x0001e80000000400 */
[----:B------:R-:W-:Y:S04]  /*13c10*/  STS.U16 [R0+0x7f00], R22 ;  /* 0x007f001600007388 */ /* 0x000fe80000000400 */
[----:B0-----:R-:W4:Y:S04]  /*13c20*/  LDL.LU R26, [R1+0x88] ;  /* 0x00008800011a7983 */ /* 0x001f280000300800 */
[----:B------:R-:W-:Y:S04]  /*13c30*/  STL [R1+0x1444], R0 ;  /* 0x0014440001007387 */ /* 0x000fe80000100800 */
[----:B--2---:R0:W-:Y:S04]  /*13c40*/  STS.U16 [R29+0x8800], R28 ;  /* 0x0088001c1d007388 */ /* 0x0041e80000000400 */
[----:B0-----:R-:W2:Y:S04]  /*13c50*/  LDL.LU R28, [R1+0x84] ;  /* 0x00008400011c7983 */ /* 0x001ea80000300800 */
[----:B---3--:R0:W-:Y:S04]  /*13c60*/  STS.U16 [R29+0xb000], R16 ;  /* 0x00b000101d007388 */ /* 0x0081e80000000400 */
[----:B0-----:R-:W3:Y:S04]  /*13c70*/  LDL.LU R16, [R1+0x80] ;  /* 0x0000800001107983 */ /* 0x001ee80000300800 */
[----:B------:R-:W3:Y:S04]  /*13c80*/  LDL.LU R0, [R1+0x7c] ;  /* 0x00007c0001007983 */ /* 0x000ee80000300800 */
[----:B------:R-:W3:Y:S04]  /*13c90*/  LDL.LU R8, [R1+0x78] ;  /* 0x0000780001087983 */ /* 0x000ee80000300800 */
[----:B------:R-:W3:Y:S04]  /*13ca0*/  LDL.LU R2, [R1+0x74] ;  /* 0x0000740001027983 */ /* 0x000ee80000300800 */
[----:B------:R-:W3:Y:S01]  /*13cb0*/  LDL.LU R15, [R1+0x70] ;  /* 0x00007000010f7983 */ /* 0x000ee20000300800 */
[----:B------:R-:W3:Y:S03]  /*13cc0*/  LDL.LU R13, [R1+0x6c] ;  /* 0x00006c00010d7983 */ /* 0x000ee60000300800 */
[----:B------:R-:W3:Y:S04]  /*13cd0*/  LDL.LU R17, [R1+0x68] ;  /* 0x0000680001117983 */ /* 0x000ee80000300800 */
[----:B------:R0:W-:Y:S01]  /*13ce0*/  STS.U16 [R29+0xa800], R27 ;  /* 0x00a8001b1d007388 */ /* 0x0001e20000000400 */
[----:B------:R-:W3:Y:S02]  /*13cf0*/  LDL.LU R7, [R1+0x64] ;  /* 0x0000640001077983 */ /* 0x000ee40000300800 */
[----:B------:R-:W3:Y:S02]  /*13d00*/  LDL.LU R6, [R1+0x60] ;  /* 0x0000600001067983 */ /* 0x000ee40000300800 */
[----:B------:R-:W3:Y:S01]  /*13d10*/  LDL.LU R10, [R1+0x4c] ;  /* 0x00004c00010a7983 */ /* 0x000ee20000300800 */
[----:B------:R-:W3:Y:S01]  /*13d20*/  LDL.LU R12, [R1+0x48] ;  /* 0x00004800010c7983 */ /* 0x000ee20000300800 */
[----:B------:R-:W3:Y:S02]  /*13d30*/  LDL.LU R14, [R1+0x44] ;  /* 0x00004400010e7983 */ /* 0x000ee40000300800 */
[----:B------:R-:W3:Y:S02]  /*13d40*/  LDL.LU R5, [R1+0x40] ;  /* 0x0000400001057983 */ /* 0x000ee40000300800 */
[----:B------:R-:W3:Y:S01]  /*13d50*/  LDL.LU R4, [R1+0x3c] ;  /* 0x00003c0001047983 */ /* 0x000ee20000300800 */
[----:B------:R-:W3:Y:S04]  /*13d60*/  LDL.LU R18, [R1+0x1c] ;  /* 0x00001c0001127983 */ /* 0x000ee80000300800 */
[----:B0-----:R-:W0:Y:S01]  /*13d70*/  S2R R27, SR_TID.X ;  /* 0x00000000001b7919 */ /* 0x001e220000002100 */
[----:B------:R-:W3:Y:S02]  /*13d80*/  LDL.LU R19, [R1+0x38] ;  /* 0x0000380001137983 */ /* 0x000ee40000300800 */
[----:B------:R-:W3:Y:S02]  /*13d90*/  LDL.LU R20, [R1+0x34] ;  /* 0x0000340001147983 */ /* 0x000ee40000300800 */
[----:B------:R-:W3:Y:S01]  /*13da0*/  LDL.LU R21, [R1+0x30] ;  /* 0x0000300001157983 */ /* 0x000ee20000300800 */
[----:B------:R-:W3:Y:S04]  /*13db0*/  LDL.LU R9, [R1+0x2c] ;  /* 0x00002c0001097983 */ /* 0x000ee80000300800 */
[----:B------:R1:W-:Y:S01]  /*13dc0*/  STS.U16 [R29+0x8000], R3 ;  /* 0x008000031d007388 */ /* 0x0003e20000000400 */
[----:B------:R-:W3:Y:S03]  /*13dd0*/  LDL.LU R22, [R1+0x28] ;  /* 0x0000280001167983 */ /* 0x000ee60000300800 */
[----:B------:R-:W-:Y:S04]  /*13de0*/  STS.U16 [R29+0x9000], R23 ;  /* 0x009000171d007388 */ /* 0x000fe80000000400 */
[----:B------:R-:W-:Y:S04]  /*13df0*/  STS.U16 [R29+0x9800], R24 ;  /* 0x009800181d007388 */ /* 0x000fe80000000400 */
[----:B------:R-:W-:Y:S04]  /*13e00*/  STS.U16 [R29+0xa000], R25 ;  /* 0x00a000191d007388 */ /* 0x000fe80000000400 */
[----:B-1----:R-:W3:Y:S01]  /*13e10*/  LDL.LU R3, [R1+0x24] ;  /* 0x0000240001037983 */ /* 0x002ee20000300800 */
[----:B0-----:R-:W-:-:S05]  /*13e20*/  LOP3.LUT R27, R27, 0x7f, RZ, 0xc0, !PT ;  /* 0x0000007f1b1b7812 */ /* 0x001fca00078ec0ff */
[----:B------:R-:W-:-:S05]  /*13e30*/  IMAD.SHL.U32 R11, R27, 0x2, RZ ;  /* 0x000000021b0b7824 */ /* 0x000fca00078e00ff */
[----:B------:R-:W-:Y:S01]  /*13e40*/  LOP3.LUT R11, R11, 0x10, RZ, 0x3c, !PT ;  /* 0x000000100b0b7812 */ /* 0x000fe200078e3cff */
[----:B----4-:R0:W-:Y:S04]  /*13e50*/  STS.U16 [R29+0xb800], R26 ;  /* 0x00b8001a1d007388 */ /* 0x0101e80000000400 */
[----:B0-----:R-:W3:Y:S01]  /*13e60*/  LDL.LU R29, [R1+0x20] ;  /* 0x00002000011d7983 */ /* 0x001ee20000300800 */
[----:B------:R-:W3:Y:S02]  /*13e70*/  LDL.LU R23, [R1] ;  /* 0x0000000001177983 */ /* 0x000ee40000300800 */
[----:B------:R-:W3:Y:S02]  /*13e80*/  LDL.LU R24, [R1+0x18] ;  /* 0x0000180001187983 */ /* 0x000ee40000300800 */
[----:B------:R-:W3:Y:S01]  /*13e90*/  LDL.LU R25, [R1+0x14] ;  /* 0x0000140001197983 */ /* 0x000ee20000300800 */
[----:B------:R-:W3:Y:S01]  /*13ea0*/  LDL.LU R26, [R1+0x10] ;  /* 0x00001000011a7983 */ /* 0x000ee20000300800 */
[----:B------:R-:W3:Y:S03]  /*13eb0*/  LDL.LU R27, [R1+0xc] ;  /* 0x00000c00011b7983 */ /* 0x000ee60000300800 */
[----:B--2---:R0:W-:Y:S04]  /*13ec0*/  STS.U16 [R11+0x8100], R28 ;  /* 0x0081001c0b007388 */ /* 0x0041e80000000400 */
[----:B0-----:R-:W2:Y:S04]  /*13ed0*/  LDL.LU R28, [R1+0x8] ;  /* 0x00000800011c7983 */ /* 0x001ea80000300800 */
[----:B---3--:R0:W-:Y:S04]  /*13ee0*/  STS.U16 [R11+0x8900], R16 ;  /* 0x008900100b007388 */ /* 0x0081e80000000400 */
[----:B------:R1:W-:Y:S04]  /*13ef0*/  STS.U16 [R11+0x9100], R0 ;  /* 0x009100000b007388 */ /* 0x0003e80000000400 */
[----:B------:R3:W-:Y:S04]  /*13f00*/  STS.U16 [R11+0x9900], R8 ;  /* 0x009900080b007388 */ /* 0x0007e80000000400 */
[----:B0-----:R-:W2:Y:S04]  /*13f10*/  LDL.LU R16, [R1+0x4] ;  /* 0x0000040001107983 */ /* 0x001ea80000300800 */
[----:B------:R0:W-:Y:S04]  /*13f20*/  STS.U16 [R11+0xa100], R2 ;  /* 0x00a100020b007388 */ /* 0x0001e80000000400 */
[----:B-1----:R-:W2:Y:S04]  /*13f30*/  LDL.LU R0, [R1+0x1444] ;  /* 0x0014440001007983 */ /* 0x002ea80000300800 */
[----:B------:R1:W-:Y:S04]  /*13f40*/  STS.U16 [R11+0xa900], R15 ;  /* 0x00a9000f0b007388 */ /* 0x0003e80000000400 */
[----:B---3--:R-:W3:Y:S04]  /*13f50*/  LDL.LU R8, [R1+0x1440] ;  /* 0x0014400001087983 */ /* 0x008ee80000300800 */
[----:B------:R1:W-:Y:S04]  /*13f60*/  STS.U16 [R11+0xb100], R13 ;  /* 0x00b1000d0b007388 */ /* 0x0003e80000000400 */
[----:B0-----:R-:W2:Y:S01]  /*13f70*/  LDL.LU R2, [R1+0x143c] ;  /* 0x00143c0001027983 */ /* 0x001ea20000300800 */
[----:B------:R0:W-:Y:S03]  /*13f80*/  STS.U16 [R11+0xb900], R17 ;  /* 0x00b900110b007388 */ /* 0x0001e60000000400 */
[----:B-1----:R-:W2:Y:S01]  /*13f90*/  LDL.LU R15, [R1+0x1438] ;  /* 0x00143800010f7983 */ /* 0x002ea20000300800 */
[----:B------:R-:W2:Y:S03]  /*13fa0*/  LDL.LU R13, [R1+0x1434] ;  /* 0x00143400010d7983 */ /* 0x000ea60000300800 */
[----:B0-----:R-:W2:Y:S01]  /*13fb0*/  LDL.LU R11, [R1+0x1430] ;  /* 0x00143000010b7983 */ /* 0x001ea20000300800 */
[----:B------:R-:W2:Y:S03]  /*13fc0*/  LDL.LU R17, [R1+0x142c] ;  /* 0x00142c0001117983 */ /* 0x000ea60000300800 */
[----:B--2---:R0:W-:Y:S01]  /*13fd0*/  STS.U16 [R17+0x8200], R7 ;  /* 0x0082000711007388 */ /* 0x0041e20000000400 */
[----:B------:R1:W-:Y:S02]  /*13fe0*/  STS.U16 [R17+0x8a00], R6 ;  /* 0x008a000611007388 */ /* 0x0003e40000000400 */
[----:B------:R2:W-:Y:S02]  /*13ff0*/  STS.U16 [R17+0x9200], R10 ;  /* 0x0092000a11007388 */ /* 0x0005e40000000400 */
[----:B------:R3:W-:Y:S01]  /*14000*/  STS.U16 [R17+0x9a00], R12 ;  /* 0x009a000c11007388 */ /* 0x0007e20000000400 */
[----:B------:R3:W-:Y:S01]  /*14010*/  STS.U16 [R17+0xa200], R14 ;  /* 0x00a2000e11007388 */ /* 0x0007e20000000400 */
[----:B------:R3:W-:Y:S03]  /*14020*/  STS.U16 [R17+0xaa00], R5 ;  /* 0x00aa000511007388 */ /* 0x0007e60000000400 */
[----:B0-----:R-:W4:Y:S01]  /*14030*/  LDL.LU R7, [R1+0x1428] ;  /* 0x0014280001077983 */ /* 0x001f220000300800 */
[----:B-1----:R-:W4:Y:S02]  /*14040*/  LDL.LU R6, [R1+0x1424] ;  /* 0x0014240001067983 */ /* 0x002f240000300800 */
[----:B--2---:R-:W2:Y:S02]  /*14050*/  LDL.LU R10, [R1+0x1420] ;  /* 0x00142000010a7983 */ /* 0x004ea40000300800 */
[----:B---3--:R-:W3:Y:S01]  /*14060*/  LDL.LU R12, [R1+0x141c] ;  /* 0x00141c00010c7983 */ /* 0x008ee20000300800 */
[----:B------:R-:W2:Y:S01]  /*14070*/  LDL.LU R14, [R1+0x1418] ;  /* 0x00141800010e7983 */ /* 0x000ea20000300800 */
[----:B------:R-:W2:Y:S03]  /*14080*/  LDL.LU R5, [R1+0x1414] ;  /* 0x0014140001057983 */ /* 0x000ea60000300800 */
[----:B------:R0:W-:Y:S01]  /*14090*/  STS.U16 [R17+0xb200], R4 ;  /* 0x00b2000411007388 */ /* 0x0001e20000000400 */
[----:B------:R1:W-:Y:S02]  /*140a0*/  STS.U16 [R17+0xba00], R18 ;  /* 0x00ba001211007388 */ /* 0x0003e40000000400 */
[----:B------:R1:W-:Y:S02]  /*140b0*/  STS.U16 [R15+0x8300], R19 ;  /* 0x008300130f007388 */ /* 0x0003e40000000400 */
[----:B------:R1:W-:Y:S01]  /*140c0*/  STS.U16 [R15+0x8b00], R20 ;  /* 0x008b00140f007388 */ /* 0x0003e20000000400 */
[----:B------:R1:W-:Y:S01]  /*140d0*/  STS.U16 [R15+0x9300], R21 ;  /* 0x009300150f007388 */ /* 0x0003e20000000400 */
[----:B------:R1:W-:Y:S03]  /*140e0*/  STS.U16 [R15+0x9b00], R9 ;  /* 0x009b00090f007388 */ /* 0x0003e60000000400 */
[----:B0-----:R-:W2:Y:S01]  /*140f0*/  LDL.LU R4, [R1+0x1410] ;  /* 0x0014100001047983 */ /* 0x001ea20000300800 */
[----:B-1----:R-:W2:Y:S03]  /*14100*/  LDL.LU R17, [R1+0x140c] ;  /* 0x00140c0001117983 */ /* 0x002ea60000300800 */
[----:B------:R-:W2:Y:S01]  /*14110*/  LDL.LU R18, [R1+0x1408] ;  /* 0x0014080001127983 */ /* 0x000ea20000300800 */
[----:B------:R-:W2:Y:S03]  /*14120*/  LDL.LU R19, [R1+0x1404] ;  /* 0x0014040001137983 */ /* 0x000ea60000300800 */
[----:B------:R-:W2:Y:S01]  /*14130*/  LDL.LU R20, [R1+0x1400] ;  /* 0x0014000001147983 */ /* 0x000ea20000300800 */
[----:B------:R-:W2:Y:S03]  /*14140*/  LDL.LU R21, [R1+0x13fc] ;  /* 0x0013fc0001157983 */ /* 0x000ea60000300800 */
[----:B------:R0:W-:Y:S01]  /*14150*/  STS.U16 [R15+0xa300], R22 ;  /* 0x00a300160f007388 */ /* 0x0001e20000000400 */
[----:B------:R-:W2:Y:S02]  /*14160*/  LDL.LU R9, [R1+0xb0] ;  /* 0x0000b00001097983 */ /* 0x000ea40000300800 */
[----:B------:R1:W-:Y:S02]  /*14170*/  STS.U16 [R15+0xab00], R3 ;  /* 0x00ab00030f007388 */ /* 0x0003e40000000400 */
[----:B------:R-:W-:Y:S01]  /*14180*/  STS.U16 [R15+0xb300], R29 ;  /* 0x00b3001d0f007388 */ /* 0x000fe20000000400 */
[----:B------:R1:W-:Y:S01]  /*14190*/  STS.U16 [R15+0xbb00], R23 ;  /* 0x00bb00170f007388 */ /* 0x0003e20000000400 */
[----:B------:R1:W-:Y:S02]  /*141a0*/  STS.U16 [R2+0x8400], R24 ;  /* 0x0084001802007388 */ /* 0x0003e40000000400 */
[----:B------:R1:W-:Y:S01]  /*141b0*/  STS.U16 [R2+0x8c00], R25 ;  /* 0x008c001902007388 */ /* 0x0003e20000000400 */
[----:B0-----:R-:W2:Y:S01]  /*141c0*/  LDL.LU R22, [R1+0x13f8] ;  /* 0x0013f80001167983 */ /* 0x001ea20000300800 */
[----:B-1----:R-:W2:Y:S03]  /*141d0*/  LDL.LU R3, [R1+0x13f4] ;  /* 0x0013f40001037983 */ /* 0x002ea60000300800 */
[----:B------:R-:W2:Y:S01]  /*141e0*/  LDL.LU R15, [R1+0x13f0] ;  /* 0x0013f000010f7983 */ /* 0x000ea20000300800 */
[----:B------:R-:W2:Y:S02]  /*141f0*/  LDL.LU R23, [R1+0x13ec] ;  /* 0x0013ec0001177983 */ /* 0x000ea40000300800 */
[----:B------:R-:W2:Y:S02]  /*14200*/  LDL.LU R24, [R1+0x13e8] ;  /* 0x0013e80001187983 */ /* 0x000ea40000300800 */
[----:B------:R-:W2:Y:S01]  /*14210*/  LDL.LU R25, [R1+0x13e4] ;  /* 0x0013e40001197983 */ /* 0x000ea20000300800 */
[----:B------:R0:W-:Y:S01]  /*14220*/  STS.U16 [R2+0x9400], R26 ;  /* 0x0094001a02007388 */ /* 0x0001e20000000400 */
[----:B------:R1:W-:Y:S02]  /*14230*/  STS.U16 [R2+0x9c00], R27 ;  /* 0x009c001b02007388 */ /* 0x0003e40000000400 */
[----:B------:R1:W-:Y:S02]  /*14240*/  STS.U16 [R2+0xa400], R28 ;  /* 0x00a4001c02007388 */ /* 0x0003e40000000400 */
[----:B------:R1:W-:Y:S01]  /*14250*/  STS.U16 [R2+0xac00], R16 ;  /* 0x00ac001002007388 */ /* 0x0003e20000000400 */
[----:B0-----:R-:W2:Y:S01]  /*14260*/  LDL.LU R26, [R1+0x13e0] ;  /* 0x0013e000011a7983 */ /* 0x001ea20000300800 */
[----:B-1----:R-:W2:Y:S02]  /*14270*/  LDL.LU R27, [R1+0x13dc] ;  /* 0x0013dc00011b7983 */ /* 0x002ea40000300800 */
[----:B------:R-:W2:Y:S02]  /*14280*/  LDL.LU R28, [R1+0x13d8] ;  /* 0x0013d800011c7983 */ /* 0x000ea40000300800 */
[----:B------:R-:W2:Y:S01]  /*14290*/  LDL.LU R16, [R1+0x13d4] ;  /* 0x0013d40001107983 */ /* 0x000ea20000300800 */
[----:B------:R-:W0:Y:S04]  /*142a0*/  S2R R29, SR_TID.X ;  /* 0x00000000001d7919 */ /* 0x000e280000002100 */
[----:B--2---:R1:W-:Y:S04]  /*142b0*/  STS.U16 [R2+0xb400], R16 ;  /* 0x00b4001002007388 */ /* 0x0043e80000000400 */
[----:B-1----:R-:W2:Y:S04]  /*142c0*/  LDL.LU R2, [R1+0x13d0] ;  /* 0x0013d00001027983 */ /* 0x002ea80000300800 */
[----:B------:R-:W1:Y:S01]  /*142d0*/  S2R R16, SR_TID.X ;  /* 0x0000000000107919 */ /* 0x000e620000002100 */
[----:B0-----:R-:W-:-:S05]  /*142e0*/  LOP3.LUT R29, R29, 0x7f, RZ, 0xc0, !PT ;  /* 0x0000007f1d1d7812 */ /* 0x001fca00078ec0ff */
[----:B------:R-:W-:-:S05]  /*142f0*/  IMAD.SHL.U32 R29, R29, 0x2, RZ ;  /* 0x000000021d1d7824 */ /* 0x000fca00078e00ff */
[----:B------:R-:W-:Y:S02]  /*14300*/  LOP3.LUT R29, R29, 0x50, RZ, 0x3c, !PT ;  /* 0x000000501d1d7812 */ /* 0x000fe400078e3cff */
[----:B-1----:R-:W-:-:S05]  /*14310*/  LOP3.LUT R16, R16, 0x7f, RZ, 0xc0, !PT ;  /* 0x0000007f10107812 */ /* 0x002fca00078ec0ff */
[----:B------:R-:W-:-:S05]  /*14320*/  IMAD.SHL.U32 R16, R16, 0x2, RZ ;  /* 0x0000000210107824 */ /* 0x000fca00078e00ff */
[----:B------:R-:W-:-:S05]  /*14330*/  LOP3.LUT R16, R16, 0x40, RZ, 0x3c, !PT ;  /* 0x0000004010107812 */ /* 0x000fca00078e3cff */
[----:B--2---:R0:W-:Y:S01]  /*14340*/  STS.U16 [R16+0xbc00], R2 ;  /* 0x00bc000210007388 */ /* 0x0041e20000000400 */
[----:B------:R-:W-:Y:S02]  /*14350*/  STS.U16 [R29+0x8500], R28 ;  /* 0x0085001c1d007388 */ /* 0x000fe40000000400 */
[----:B------:R-:W-:Y:S02]  /*14360*/  STS.U16 [R29+0x8d00], R27 ;  /* 0x008d001b1d007388 */ /* 0x000fe40000000400 */
[----:B------:R-:W-:Y:S01]  /*14370*/  STS.U16 [R29+0x9500], R26 ;  /* 0x0095001a1d007388 */ /* 0x000fe20000000400 */
[----:B------:R-:W-:Y:S01]  /*14380*/  STS.U16 [R29+0x9d00], R25 ;  /* 0x009d00191d007388 */ /* 0x000fe20000000400 */
[----:B------:R-:W-:Y:S02]  /*14390*/  STS.U16 [R29+0xa500], R24 ;  /* 0x00a500181d007388 */ /* 0x000fe40000000400 */
[----:B------:R-:W-:Y:S02]  /*143a0*/  STS.U16 [R29+0xad00], R23 ;  /* 0x00ad00171d007388 */ /* 0x000fe40000000400 */
[----:B------:R-:W-:Y:S01]  /*143b0*/  STS.U16 [R29+0xb500], R15 ;  /* 0x00b5000f1d007388 */ /* 0x000fe20000000400 */
[----:B------:R1:W-:Y:S04]  /*143c0*/  STS.U16 [R29+0xbd00], R3 ;  /* 0x00bd00031d007388 */ /* 0x0003e80000000400 */
[----:B0-----:R-:W2:Y:S04]  /*143d0*/  LDL R2, [R1+0x954] ;  /* 0x0009540001027983 */ /* 0x001ea80000100800 */
[----:B-1----:R-:W2:Y:S01]  /*143e0*/  LDL R3, [R1+0x264] ;  /* 0x0002640001037983 */ /* 0x002ea20000100800 */
[----:B------:R-:W-:Y:S02]  /*143f0*/  STS.U16 [R8+0x8600], R22 ;  /* 0x0086001608007388 */ /* 0x000fe40000000400 */
[----:B------:R-:W-:Y:S02]  /*14400*/  STS.U16 [R8+0x8e00], R21 ;  /* 0x008e001508007388 */ /* 0x000fe40000000400 */
[----:B------:R-:W-:Y:S01]  /*14410*/  STS.U16 [R8+0x9600], R20 ;  /* 0x0096001408007388 */ /* 0x000fe20000000400 */
[----:B------:R-:W-:Y:S01]  /*14420*/  STS.U16 [R8+0x9e00], R19 ;  /* 0x009e001308007388 */ /* 0x000fe20000000400 */
[----:B------:R-:W-:Y:S02]  /*14430*/  STS.U16 [R8+0xa600], R18 ;  /* 0x00a6001208007388 */ /* 0x000fe40000000400 */
[----:B------:R-:W-:Y:S02]  /*14440*/  STS.U16 [R8+0xae00], R17 ;  /* 0x00ae001108007388 */ /* 0x000fe40000000400 */
[----:B------:R-:W-:Y:S01]  /*14450*/  STS.U16 [R8+0xb600], R4 ;  /* 0x00b6000408007388 */ /* 0x000fe20000000400 */
[----:B------:R-:W-:Y:S01]  /*14460*/  STS.U16 [R8+0xbe00], R5 ;  /* 0x00be000508007388 */ /* 0x000fe20000000400 */
[----:B------:R0:W-:Y:S02]  /*14470*/  STS.U16 [R0+0xbf00], R9 ;  /* 0x00bf000900007388 */ /* 0x0001e40000000400 */
[----:B------:R-:W-:Y:S01]  /*14480*/  STS.U16 [R0+0x8700], R14 ;  /* 0x0087000e00007388 */ /* 0x000fe20000000400 */
[----:B0-----:R-:W0:Y:S04]  /*14490*/  S2R R9, SR_TID.X ;  /* 0x0000000000097919 */ /* 0x001e280000002100 */
[----:B------:R-:W1:Y:S01]  /*144a0*/  S2R R8, SR_TID.X ;  /* 0x0000000000087919 */ /* 0x000e620000002100 */
[----:B---3--:R-:W-:Y:S02]  /*144b0*/  STS.U16 [R0+0x8f00], R12 ;  /* 0x008f000c00007388 */ /* 0x008fe40000000400 */
[----:B------:R-:W-:Y:S02]  /*144c0*/  STS.U16 [R0+0x9700], R10 ;  /* 0x0097000a00007388 */ /* 0x000fe40000000400 */
[----:B----4-:R-:W-:Y:S01]  /*144d0*/  STS.U16 [R0+0x9f00], R6 ;  /* 0x009f000600007388 */ /* 0x010fe20000000400 */
[----:B------:R-:W-:Y:S01]  /*144e0*/  STS.U16 [R0+0xa700], R7 ;  /* 0x00a7000700007388 */ /* 0x000fe20000000400 */
[----:B------:R-:W-:Y:S02]  /*144f0*/  STS.U16 [R0+0xaf00], R11 ;  /* 0x00af000b00007388 */ /* 0x000fe40000000400 */
[----:B------:R-:W-:Y:S02]  /*14500*/  STS.U16 [R0+0xb700], R13 ;  /* 0x00b7000d00007388 */ /* 0x000fe40000000400 */
[----:B------:R-:W-:Y:S02]  /*14510*/  BAR.SYNC.DEFER_BLOCKING 0x0 ;  /* 0x0000000000007b1d */ /* 0x000fe40000010000 */
[----:B0-----:R-:W-:Y:S01]  /*14520*/  IMAD.SHL.U32 R16, R9, 0x2, RZ ;  /* 0x0000000209107824 */ /* 0x001fe200078e00ff */
[----:B-1----:R-:W-:-:S02]  /*14530*/  LOP3.LUT R8, R8, 0x7, RZ, 0xc0, !PT ;  /* 0x0000000708087812 */ /* 0x002fc400078ec0ff */
[----:B------:R-:W-:Y:S02]  /*14540*/  SHF.R.U32.HI R29, RZ, 0x1, R9 ;  /* 0x00000001ff1d7819 */ /* 0x000fe40000011609 */
[----:B------:R-:W-:Y:S01]  /*14550*/  LOP3.LUT R28, R16, 0x10, RZ, 0xc0, !PT ;  /* 0x00000010101c7812 */ /* 0x000fe200078ec0ff */
[----:B------:R-:W-:-:S03]  /*14560*/  IMAD R8, R8, 0x110, RZ ;  /* 0x0000011008087824 */ /* 0x000fc600078e02ff */
[----:B------:R-:W-:Y:S01]  /*14570*/  LOP3.LUT R28, R28, 0x20, R29, 0xf8, !PT ;  /* 0x000000201c1c7812 */ /* 0x000fe200078ef81d */
[----:B------:R-:W-:-:S03]  /*14580*/  IMAD.SHL.U32 R9, R9, 0x80, RZ ;  /* 0x0000008009097824 */ /* 0x000fc600078e00ff */
[----:B------:R-:W-:-:S04]  /*14590*/  LOP3.LUT R28, R8, R28, RZ, 0x3c, !PT ;  /* 0x0000001c081c7212 */ /* 0x000fc800078e3cff */
[----:B------:R-:W-:-:S05]  /*145a0*/  LOP3.LUT R28, R28, 0x800, R9, 0xf8, !PT ;  /* 0x000008001c1c7812 */ /* 0x000fca00078ef809 */
[----:B------:R-:W-:Y:S04]  /*145b0*/  LDSM.16.MT88.4 R24, [R28] ;  /* 0x000000001c18783b */ /* 0x000fe80000004200 */
[----:B------:R-:W-:Y:S04]  /*145c0*/  LDSM.16.MT88.4 R16, [R28+0x1000] ;  /* 0x001000001c10783b */ /* 0x000fe80000004200 */
[----:B--2---:R-:W0:Y:S04]  /*145d0*/  LDSM.16.M88.4 R12, [R3+0x8000] ;  /* 0x00800000030c783b */ /* 0x004e280000000200 */
[----:B------:R-:W1:Y:S04]  /*145e0*/  LDSM.16.M88.4 R8, [R3+0x9000] ;  /* 0x009000000308783b */ /* 0x000e680000000200 */
[----:B------:R-:W2:Y:S04]  /*145f0*/  LDSM.16.M88.4 R20, [R3+0xa000] ;  /* 0x00a000000314783b */ /* 0x000ea80000000200 */
[----:B0-----:R-:W-:Y:S01]  /*14600*/  STL.64 [R1], R12 ;  /* 0x0000000c01007387 */ /* 0x001fe20000100a00 */
[----:B------:R-:W-:Y:S02]  /*14610*/  STL.64 [R1+0x8], R14 ;  /* 0x0000080e01007387 */ /* 0x000fe40000100a00 */
[----:B-1----:R-:W-:Y:S02]  /*14620*/  STL.64 [R1+0x30], R8 ;  /* 0x0000300801007387 */ /* 0x002fe40000100a00 */
[----:B------:R-:W-:Y:S01]  /*14630*/  IMAD.MOV.U32 R5, RZ, RZ, R8 ;  /* 0x000000ffff057224 */ /* 0x000fe200078e0008 */
[----:B------:R-:W-:Y:S01]  /*14640*/  STL.64 [R1+0x38], R10 ;  /* 0x0000380a01007387 */ /* 0x000fe20000100a00 */
[----:B------:R-:W-:-:S02]  /*14650*/  IMAD.MOV.U32 R4, RZ, RZ, R9 ;  /* 0x000000ffff047224 */ /* 0x000fc400078e0009 */
[----:B------:R-:W0:Y:S04]  /*14660*/  LDSM.16.M88.4 R8, [R3+0xb000] ;  /* 0x00b000000308783b */ /* 0x000e280000000200 */
[----:B--2---:R-:W-:Y:S01]  /*14670*/  IMAD.MOV.U32 R0, RZ, RZ, R23 ;  /* 0x000000ffff007224 */ /* 0x004fe200078e0017 */
[----:B------:R-:W-:Y:S04]  /*14680*/  LDSM.16.MT88.4 R12, [R2+0x80] ;  /* 0x00008000020c783b */ /* 0x000fe80000004200 */
[----:B------:R-:W-:Y:S04]  /*14690*/  STL [R1+0x1348], R0 ;  /* 0x0013480001007387 */ /* 0x000fe80000100800 */
[----:B0-----:R-:W-:Y:S01]  /*146a0*/  STL.64 [R1+0x10], R8 ;  /* 0x0000100801007387 */ /* 0x001fe20000100a00 */
[----:B------:R-:W-:Y:S02]  /*146b0*/  STL.64 [R1+0x18], R10 ;  /* 0x0000180a01007387 */ /* 0x000fe40000100a00 */
[----:B------:R-:W-:Y:S02]  /*146c0*/  STL.64 [R1+0x20], R20 ;  /* 0x0000201401007387 */ /* 0x000fe40000100a00 */
[----:B------:R-:W-:Y:S01]  /*146d0*/  STL.64 [R1+0x28], R22 ;  /* 0x0000281601007387 */ /* 0x000fe20000100a00 */
[----:B------:R0:W-:Y:S02]  /*146e0*/  STL.64 [R1+0x13a0], R20 ;  /* 0x0013a01401007387 */ /* 0x0001e40000100a00 */
[----:B0-----:R-:W-:-:S02]  /*146f0*/  IMAD.MOV.U32 R20, RZ, RZ, R5 ;  /* 0x000000ffff147224 */ /* 0x001fc400078e0005 */
[----:B------:R-:W-:Y:S02]  /*14700*/  IMAD.MOV.U32 R21, RZ, RZ, R4 ;  /* 0x000000ffff157224 */ /* 0x000fe400078e0004 */
[----:B------:R-:W0:Y:S04]  /*14710*/  LDSM.16.MT88.4 R4, [R28+0x80] ;  /* 0x000080001c04783b */ /* 0x000e280000004200 */
[----:B------:R1:W-:Y:S04]  /*14720*/  STL.64 [R1+0x13b8], R20 ;  /* 0x0013b81401007387 */ /* 0x0003e80000100a00 */
[----:B-1----:R-:W2:Y:S01]  /*14730*/  LDL.LU.64 R20, [R1+0x1b0] ;  /* 0x0001b00001147983 */ /* 0x002ea20000300a00 */
[----:B------:R-:W2:Y:S03]  /*14740*/  LDL.LU.64 R22, [R1+0x1b8] ;  /* 0x0001b80001167983 */ /* 0x000ea60000300a00 */
[----:B0-----:R-:W-:Y:S01]  /*14750*/  STL.64 [R1+0x13b0], R6 ;  /* 0x0013b00601007387 */ /* 0x001fe20000100a00 */
[----:B------:R0:W-:Y:S03]  /*14760*/  STL.64 [R1+0x13a8], R4 ;  /* 0x0013a80401007387 */ /* 0x0001e60000100a00 */
[----:B0-----:R-:W3:Y:S01]  /*14770*/  LDL.LU.64 R4, [R1+0x1a0] ;  /* 0x0001a00001047983 */ /* 0x001ee20000300a00 */
[----:B------:R-:W4:Y:S02]  /*14780*/  LDL.LU.64 R6, [R1+0x1a8] ;  /* 0x0001a80001067983 */ /* 0x000f240000300a00 */
[----:B------:R-:W-:-:S02]  /*14790*/  IMAD.MOV.U32 R3, RZ, RZ, R8 ;  /* 0x000000ffff037224 */ /* 0x000fc400078e0008 */
[----:B------:R-:W-:Y:S02]  /*147a0*/  IMAD.MOV.U32 R0, RZ, RZ, R9 ;  /* 0x000000ffff007224 */ /* 0x000fe400078e0009 */
[----:B------:R-:W0:Y:S04]  /*147b0*/  LDSM.16.MT88.4 R8, [R2] ;  /* 0x000000000208783b */ /* 0x000e280000004200 */
[----:B----4-:R-:W-:Y:S01]  /*147c0*/  STL.64 [R1+0x13c8], R6 ;  /* 0x0013c80601007387 */ /* 0x010fe20000100a00 */
[----:B---3--:R1:W-:Y:S03]  /*147d0*/  STL.64 [R1+0x13c0], R4 ;  /* 0x0013c00401007387 */ /* 0x0083e60000100a00 */
[----:B-1----:R-:W2:Y:S01]  /*147e0*/  LDL.64 R4, [R1] ;  /* 0x0000000001047983 */ /* 0x002ea20000100a00 */
[----:B0-----:R-:W-:Y:S02]  /*147f0*/  STL.64 [R1+0x1370], R10 ;  /* 0x0013700a01007387 */ /* 0x001fe40000100a00 */
[----:B------:R-:W-:Y:S02]  /*14800*/  STL.64 [R1+0x1368], R8 ;  /* 0x0013680801007387 */ /* 0x000fe40000100a00 */
[----:B------:R-:W-:Y:S01]  /*14810*/  STL.64 [R1+0x1338], R14 ;  /* 0x0013380e01007387 */ /* 0x000fe20000100a00 */
[----:B------:R0:W-:Y:S01]  /*14820*/  STL.64 [R1+0x1330], R12 ;  /* 0x0013300c01007387 */ /* 0x0001e20000100a00 */
[----:B------:R-:W-:Y:S02]  /*14830*/  STL.64 [R1+0x12e8], R18 ;  /* 0x0012e81201007387 */ /* 0x000fe40000100a00 */
[----:B------:R1:W-:Y:S02]  /*14840*/  STL.64 [R1+0x12e0], R16 ;  /* 0x0012e01001007387 */ /* 0x0003e40000100a00 */
[----:B0-----:R-:W-:Y:S01]  /*14850*/  IMAD.MOV.U32 R12, RZ, RZ, R3 ;  /* 0x000000ffff0c7224 */ /* 0x001fe200078e0003 */
[----:B-1----:R-:W3:Y:S01]  /*14860*/  LDL.LU.64 R16, [R1+0x190] ;  /* 0x0001900001107983 */ /* 0x002ee20000300a00 */
[----:B------:R-:W3:Y:S02]  /*14870*/  LDL.LU.64 R18, [R1+0x198] ;  /* 0x0001980001127983 */ /* 0x000ee40000300a00 */
[----:B------:R-:W4:Y:S01]  /*14880*/  LDL.LU.64 R6, [R1+0x13c8] ;  /* 0x0013c80001067983 */ /* 0x000f220000300a00 */
[----:B--2---:R-:W-:Y:S01]  /*14890*/  HMMA.16816.F32.BF16 R20, R24, R4, R20 ;  /* 0x000000041814723c */ /* 0x004fe20000041814 */
[----:B------:R-:W-:-:S02]  /*148a0*/  IMAD.MOV.U32 R8, RZ, RZ, R4 ;  /* 0x000000ffff087224 */ /* 0x000fc400078e0004 */
[----:B------:R-:W-:Y:S02]  /*148b0*/  IMAD.MOV.U32 R3, RZ, RZ, R5 ;  /* 0x000000ffff037224 */ /* 0x000fe400078e0005 */
[----:B------:R-:W4:Y:S11]  /*148c0*/  LDL.LU.64 R4, [R1+0x13c0] ;  /* 0x0013c00001047983 */ /* 0x000f360000300a00 */
[----:B------:R-:W-:Y:S07]  /*148d0*/  @!UPT UIADD3 URZ, URZ, URZ, URZ ;  /* 0x0000003f3f3ff290 */ /* 0x000fee000fffe03f */
[----:B------:R0:W-:Y:S01]  /*148e0*/  STL.64 [R1+0xc0], R20 ;  /* 0x0000c01401007387 */ /* 0x0001e20000100a00 */
[----:B------:R4:W-:Y:S03]  /*148f0*/  STL [R1+0xc8], R22 ;  /* 0x0000c81601007387 */ /* 0x0009e60000100800 */
[----:B0-----:R-:W4:Y:S01]  /*14900*/  LDL.LU.64 R20, [R1+0x13b8] ;  /* 0x0013b80001147983 */ /* 0x001f220000300a00 */
[----:B------:R-:W-:Y:S02]  /*14910*/  IMAD.MOV.U32 R13, RZ, RZ, R0 ;  /* 0x000000ffff0d7224 */ /* 0x000fe400078e0000 */
[----:B------:R-:W-:Y:S02]  /*14920*/  IMAD.MOV.U32 R0, RZ, RZ, R23 ;  /* 0x000000ffff007224 */ /* 0x000fe400078e0017 */
[C---:B----4-:R-:W-:Y:S01]  /*14930*/  HMMA.16816.F32.BF16 R20, R24.reuse, R20, R4 ;  /* 0x000000141814723c */ /* 0x050fe20000041804 */
[----:B------:R-:W2:Y:S01]  /*14940*/  LDL.LU.64 R6, [R1+0x13b0] ;  /* 0x0013b00001067983 */ /* 0x000ea20000300a00 */
[----:B------:R-:W2:Y:S11]  /*14950*/  LDL.LU.64 R4, [R1+0x13a8] ;  /* 0x0013a80001047983 */ /* 0x000eb60000300a00 */
[----:B------:R-:W-:Y:S10]  /*14960*/  @!UPT UIADD3 URZ, URZ, URZ, URZ ;  /* 0x0000003f3f3ff290 */ /* 0x000ff4000fffe03f */
[----:B------:R0:W-:Y:S01]  /*14970*/  STL.64 [R1+0xb0], R20 ;  /* 0x0000b01401007387 */ /* 0x0001e20000100a00 */
[----:B------:R3:W-:Y:S03]  /*14980*/  STL.64 [R1+0xb8], R22 ;  /* 0x0000b81601007387 */ /* 0x0007e60000100a00 */
[----:B0-----:R-:W3:Y:S02]  /*14990*/  LDL.LU.64 R20, [R1+0x13a0] ;  /* 0x0013a00001147983 */ /* 0x001ee40000300a00 */
[C---:B---3--:R-:W-:Y:S11]  /*149a0*/  HMMA.16816.F32.BF16 R20, R24.reuse, R20, R16 ;  /* 0x000000141814723c */ /* 0x048ff60000041810 */
[----:B------:R-:W-:Y:S11]  /*149b0*/  @!UPT UIADD3 URZ, URZ, URZ, URZ ;  /* 0x0000003f3f3ff290 */ /* 0x000ff6000fffe03f */
[----:B------:R-:W-:Y:S02]  /*149c0*/  @!UPT UIADD3 URZ, URZ, URZ, URZ ;  /* 0x0000003f3f3ff290 */ /* 0x000fe4000fffe03f */
[----:B------:R-:W-:Y:S02]  /*149d0*/  IMAD.MOV.U32 R19, RZ, RZ, R20 ;  /* 0x000000ffff137224 */ /* 0x000fe400078e0014 */
[----:B------:R-:W-:Y:S02]  /*149e0*/  IMAD.MOV.U32 R18, RZ, RZ, R21 ;  /* 0x000000ffff127224 */ /* 0x000fe400078e0015 */
[----:B------:R-:W-:Y:S02]  /*149f0*/  IMAD.MOV.U32 R17, RZ, RZ, R22 ;  /* 0x000000ffff117224 */ /* 0x000fe400078e0016 */
[----:B------:R-:W-:Y:S02]  /*14a00*/  IMAD.MOV.U32 R16, RZ, RZ, R23 ;  /* 0x000000ffff107224 */ /* 0x000fe400078e0017 */
[----:B------:R-:W0:Y:S04]  /*14a10*/  LDSM.16.MT88.4 R20, [R28+0x1080] ;  /* 0x001080001c14783b */ /* 0x000e280000004200 */
[----:B------:R-:W-:Y:S01]  /*14a20*/  STL.64 [R1+0x1358], R18 ;  /* 0x0013581201007387 */ /* 0x000fe20000100a00 */
[----:B------:R1:W-:Y:S03]  /*14a30*/  STL.64 [R1+0x1350], R16 ;  /* 0x0013501001007387 */ /* 0x0003e60000100a00 */
[----:B-1----:R-:W3:Y:S01]  /*14a40*/  LDL.LU.64 R16, [R1+0x180] ;  /* 0x0001800001107983 */ /* 0x002ee20000300a00 */
[----:B------:R-:W3:Y:S03]  /*14a50*/  LDL.LU.64 R18, [R1+0x188] ;  /* 0x0001880001127983 */ /* 0x000ee60000300a00 */
[----:B0-----:R-:W-:Y:S01]  /*14a60*/  STL.64 [R1+0x1288], R22 ;  /* 0x0012881601007387 */ /* 0x001fe20000100a00 */
[----:B------:R3:W-:Y:S02]  /*14a70*/  STL.64 [R1+0x1280], R20 ;  /* 0x0012801401007387 */ /* 0x0007e40000100a00 */
[----:B------:R-:W-:Y:S02]  /*14a80*/  STL [R1+0x1260], R28 ;  /* 0x0012601c01007387 */ /* 0x000fe40000100800 */
[----:B------:R0:W-:Y:S01]  /*14a90*/  STL.64 [R1+0x1388], R12 ;  /* 0x0013880c01007387 */ /* 0x0001e20000100a00 */
[----:B---3--:R-:W-:Y:S01]  /*14aa0*/  HMMA.16816.F32.BF16 R20, R24, R12, R16 ;  /* 0x0000000c1814723c */ /* 0x008fe20000041810 */
[----:B------:R-:W3:Y:S01]  /*14ab0*/  LDL.LU.64 R16, [R1+0x100] ;  /* 0x0001000001107983 */ /* 0x000ee20000300a00 */
[----:B------:R-:W4:Y:S03]  /*14ac0*/  LDL.LU.64 R18, [R1+0x108] ;  /* 0x0001080001127983 */ /* 0x000f260000300a00 */
[----:B------:R-:W1:Y:S02]  /*14ad0*/  LDSM.16.MT88.4 R24, [R2+0x1000] ;  /* 0x001000000218783b */ /* 0x000e640000004200 */
[----:B0-----:R-:W-:-:S02]  /*14ae0*/  IMAD.MOV.U32 R12, RZ, RZ, R8 ;  /* 0x000000ffff0c7224 */ /* 0x001fc400078e0008 */
[----:B----4-:R-:W-:Y:S01]  /*14af0*/  STL.64 [R1+0x1398], R18 ;  /* 0x0013981201007387 */ /* 0x010fe20000100a00 */
[----:B---3--:R0:W-:Y:S03]  /*14b00*/  STL.64 [R1+0x1390], R16 ;  /* 0x0013901001007387 */ /* 0x0081e60000100a00 */
[----:B0-----:R-:W2:Y:S01]  /*14b10*/  LDL.LU.64 R16, [R1+0x110] ;  /* 0x0001100001107983 */ /* 0x001ea20000300a00 */
[----:B------:R-:W2:Y:S02]  /*14b20*/  LDL.LU.64 R18, [R1+0x118] ;  /* 0x0001180001127983 */ /* 0x000ea40000300a00 */
[----:B------:R-:W3:Y:S02]  /*14b30*/  LDL.LU.64 R8, [R1+0xd0] ;  /* 0x0000d00001087983 */ /* 0x000ee40000300a00 */
[----:B------:R-:W4:Y:S02]  /*14b40*/  LDL.LU.64 R10, [R1+0xd8] ;  /* 0x0000d800010a7983 */ /* 0x000f240000300a00 */
[----:B------:R-:W-:Y:S01]  /*14b50*/  IMAD.MOV.U32 R13, RZ, RZ, R3 ;  /* 0x000000ffff0d7224 */ /* 0x000fe200078e0003 */
[----:B----4-:R-:W-:Y:S01]  /*14b60*/  STL.64 [R1+0x1380], R10 ;  /* 0x0013800a01007387 */ /* 0x010fe20000100a00 */
[----:B---3--:R0:W-:Y:S05]  /*14b70*/  STL.64 [R1+0x1378], R8 ;  /* 0x0013780801007387 */ /* 0x0081ea0000100a00 */
[C---:B--2---:R-:W-:Y:S01]  /*14b80*/  HMMA.16816.F32.BF16 R12, R4.reuse, R12, R16 ;  /* 0x0000000c040c723c */ /* 0x044fe20000041810 */
[----:B0-----:R-:W2:Y:S01]  /*14b90*/  LDL.LU.64 R8, [R1+0xf0] ;  /* 0x0000f00001087983 */ /* 0x001ea20000300a00 */
[----:B------:R-:W2:Y:S02]  /*14ba0*/  LDL.LU.64 R10, [R1+0xf8] ;  /* 0x0000f800010a7983 */ /* 0x000ea40000300a00 */
[----:B------:R-:W-:Y:S02]  /*14bb0*/  STL [R1+0x12a0], R20 ;  /* 0x0012a01401007387 */ /* 0x000fe40000100800 */
[----:B------:R0:W-:Y:S01]  /*14bc0*/  STL [R1+0x129c], R21 ;  /* 0x00129c1501007387 */ /* 0x0001e20000100800 */
[----:B------:R-:W-:Y:S01]  /*14bd0*/  STL [R1+0x1298], R22 ;  /* 0x0012981601007387 */ /* 0x000fe20000100800 */
[----:B------:R-:W-:Y:S03]  /*14be0*/  STL [R1+0x1294], R23 ;  /* 0x0012941701007387 */ /* 0x000fe60000100800 */
[----:B0-----:R-:W2:Y:S01]  /*14bf0*/  LDL.LU.64 R20, [R1+0x20] ;  /* 0x0000200001147983 */ /* 0x001ea20000300a00 */
[----:B------:R-:W-:Y:S02]  /*14c00*/  STL [R1+0x1290], R2 ;  /* 0x0012900201007387 */ /* 0x000fe40000100800 */
[----:B-1----:R-:W-:Y:S02]  /*14c10*/  STL.64 [R1+0x1238], R26 ;  /* 0x0012381a01007387 */ /* 0x002fe40000100a00 */
[----:B------:R0:W-:Y:S02]  /*14c20*/  STL.64 [R1+0x1230], R24 ;  /* 0x0012301801007387 */ /* 0x0001e40000100a00 */
[----:B0-----:R-:W3:Y:S01]  /*14c30*/  LDL.LU.64 R24, [R1+0x30] ;  /* 0x0000300001187983 */ /* 0x001ee20000300a00 */
[----:B------:R-:W3:Y:S02]  /*14c40*/  LDL.LU.64 R18, [R1+0x1398] ;  /* 0x0013980001127983 */ /* 0x000ee40000300a00 */
[----:B------:R-:W3:Y:S02]  /*14c50*/  LDL.LU.64 R16, [R1+0x1390] ;  /* 0x0013900001107983 */ /* 0x000ee40000300a00 */
[----:B------:R0:W-:Y:S01]  /*14c60*/  STL.64 [R1+0x90], R12 ;  /* 0x0000900c01007387 */ /* 0x0001e20000100a00 */
[----:B------:R1:W-:Y:S04]  /*14c70*/  STL.64 [R1+0x98], R14 ;  /* 0x0000980e01007387 */ /* 0x0003e80000100a00 */
[----:B0-----:R-:W4:Y:S01]  /*14c80*/  LDL.LU.64 R12, [R1+0x1388] ;  /* 0x00138800010c7983 */ /* 0x001f220000300a00 */
[C---:B--2---:R-:W-:Y:S08]  /*14c90*/  HMMA.16816.F32.BF16 R8, R4.reuse, R20, R8 ;  /* 0x000000140408723c */ /* 0x044ff00000041808 */
[----:B---3--:R-:W-:Y:S01]  /*14ca0*/  HMMA.16816.F32.BF16 R16, R4, R24, R16 ;  /* 0x000000180410723c */ /* 0x008fe20000041810 */
[----:B-1----:R-:W-:Y:S11]  /*14cb0*/  IMAD.MOV.U32 R14, RZ, RZ, R21 ;  /* 0x000000ffff0e7224 */ /* 0x002ff600078e0015 */
[----:B------:R-:W-:Y:S04]  /*14cc0*/  @!UPT UIADD3 URZ, URZ, URZ, URZ ;  /* 0x0000003f3f3ff290 */ /* 0x000fe8000fffe03f */
[----:B------:R-:W-:Y:S02]  /*14cd0*/  IMAD.MOV.U32 R23, RZ, RZ, R10 ;  /* 0x000000ffff177224 */ /* 0x000fe400078e000a */
[----:B------:R-:W-:Y:S02]  /*14ce0*/  IMAD.MOV.U32 R21, RZ, RZ, R8 ;  /* 0x000000ffff157224 */ /* 0x000fe400078e0008 */
[----:B------:R-:W-:-:S03]  /*14cf0*/  IMAD.MOV.U32 R22, RZ, RZ, R9 ;  /* 0x000000ffff167224 */ /* 0x000fc600078e0009 */
[----:B------:R0:W-:Y:S01]  /*14d00*/  STL [R1+0x80], R16 ;  /* 0x0000801001007387 */ /* 0x0001e20000100800 */
[----:B------:R-:W-:Y:S02]  /*14d10*/  IMAD.MOV.U32 R2, RZ, RZ, R17 ;  /* 0x000000ffff027224 */ /* 0x000fe400078e0011 */
[----:B------:R1:W-:Y:S02]  /*14d20*/  STL [R1+0x88], R18 ;  /* 0x0000881201007387 */ /* 0x0003e40000100800 */
[----:B------:R-:W-:Y:S01]  /*14d30*/  IMAD.MOV.U32 R29, RZ, RZ, R19 ;  /* 0x000000ffff1d7224 */ /* 0x000fe200078e0013 */
[----:B0-----:R-:W2:Y:S01]  /*14d40*/  LDL.LU.64 R16, [R1+0x170] ;  /* 0x0001700001107983 */ /* 0x001ea20000300a00 */
[----:B-1----:R-:W2:Y:S02]  /*14d50*/  LDL.LU.64 R18, [R1+0x178] ;  /* 0x0001780001127983 */ /* 0x002ea40000300a00 */
[----:B------:R0:W-:Y:S02]  /*14d60*/  STL.64 [R1+0x1360], R24 ;  /* 0x0013601801007387 */ /* 0x0001e40000100a00 */
[----:B0-----:R-:W3:Y:S01]  /*14d70*/  LDL.LU.64 R24, [R1] ;  /* 0x0000000001187983 */ /* 0x001ee20000300a00 */
[----:B------:R-:W-:Y:S02]  /*14d80*/  STL [R1+0x12a4], R2 ;  /* 0x0012a40201007387 */ /* 0x000fe40000100800 */
[----:B------:R0:W-:Y:S02]  /*14d90*/  STL [R1+0x7c], R11 ;  /* 0x00007c0b01007387 */ /* 0x0001e40000100800 */
[----:B0-----:R-:W4:Y:S01]  /*14da0*/  LDL.LU.64 R10, [R1+0x1380] ;  /* 0x00138000010a7983 */ /* 0x001f220000300a00 */
[----:B------:R-:W4:Y:S02]  /*14db0*/  LDL.LU.64 R8, [R1+0x1378] ;  /* 0x0013780001087983 */ /* 0x000f240000300a00 */
[----:B------:R-:W-:Y:S01]  /*14dc0*/  IMAD.MOV.U32 R15, RZ, RZ, R20 ;  /* 0x000000ffff0f7224 */ /* 0x000fe200078e0014 */
[----:B----4-:R-:W-:Y:S11]  /*14dd0*/  HMMA.16816.F32.BF16 R8, R4, R12, R8 ;  /* 0x0000000c0408723c */ /* 0x010ff60000041808 */
[----:B------:R-:W-:Y:S11]  /*14de0*/  @!UPT UIADD3 URZ, URZ, URZ, URZ ;  /* 0x0000003f3f3ff290 */ /* 0x000ff6000fffe03f */
[----:B------:R-:W-:Y:S02]  /*14df0*/  @!UPT UIADD3 URZ, URZ, URZ, URZ ;  /* 0x0000003f3f3ff290 */ /* 0x000fe4000fffe03f */
[----:B------:R-:W-:Y:S02]  /*14e00*/  IMAD.MOV.U32 R7, RZ, RZ, R10 ;  /* 0x000000ffff077224 */ /* 0x000fe400078e000a */
[----:B------:R-:W-:Y:S02]  /*14e10*/  IMAD.MOV.U32 R6, RZ, RZ, R11 ;  /* 0x000000ffff067224 */ /* 0x000fe400078e000b */
[----:B------:R-:W-:Y:S02]  /*14e20*/  IMAD.MOV.U32 R2, RZ, RZ, R8 ;  /* 0x000000ffff027224 */ /* 0x000fe400078e0008 */
[----:B------:R-:W-:Y:S01]  /*14e30*/  IMAD.MOV.U32 R20, RZ, RZ, R9 ;  /* 0x000000ffff147224 */ /* 0x000fe200078e0009 */
[----:B------:R-:W2:Y:S01]  /*14e40*/  LDL.LU.64 R10, [R1+0x1370] ;  /* 0x00137000010a7983 */ /* 0x000ea20000300a00 */
[----:B------:R-:W2:Y:S02]  /*14e50*/  LDL.LU.64 R8, [R1+0x1368] ;  /* 0x0013680001087983 */ /* 0x000ea40000300a00 */
[----:B------:R-:W-:Y:S02]  /*14e60*/  STL.64 [R1+0x12d8], R6 ;  /* 0x0012d80601007387 */ /* 0x000fe40000100a00 */
[----:B------:R-:W-:Y:S01]  /*14e70*/  STL.64 [R1+0x12b0], R22 ;  /* 0x0012b01601007387 */ /* 0x000fe20000100a00 */
[----:B------:R0:W-:Y:S01]  /*14e80*/  STL.64 [R1+0x12a8], R20 ;  /* 0x0012a81401007387 */ /* 0x0001e20000100a00 */
[----:B---3--:R-:W-:-:S02]  /*14e90*/  IMAD.MOV.U32 R5, RZ, RZ, R24 ;  /* 0x000000ffff057224 */ /* 0x008fc400078e0018 */
[----:B------:R-:W-:Y:S01]  /*14ea0*/  IMAD.MOV.U32 R4, RZ, RZ, R25 ;  /* 0x000000ffff047224 */ /* 0x000fe200078e0019 */
[----:B0-----:R-:W3:Y:S01]  /*14eb0*/  LDL.LU.64 R20, [R1+0x160] ;  /* 0x0001600001147983 */ /* 0x001ee20000300a00 */
[----:B------:R-:W3:Y:S01]  /*14ec0*/  LDL.LU.64 R22, [R1+0x168] ;  /* 0x0001680001167983 */ /* 0x000ee20000300a00 */
[C---:B--2---:R-:W-:Y:S02]  /*14ed0*/  HMMA.16816.F32.BF16 R16, R8.reuse, R24, R16 ;  /* 0x000000180810723c */ /* 0x044fe40000041810 */
[----:B------:R-:W3:Y:S11]  /*14ee0*/  LDL.LU.64 R24, [R1+0x1360] ;  /* 0x0013600001187983 */ /* 0x000ef60000300a00 */
[----:B------:R-:W-:Y:S10]  /*14ef0*/  @!UPT UIADD3 URZ, URZ, URZ, URZ ;  /* 0x0000003f3f3ff290 */ /* 0x000ff4000fffe03f */
[----:B------:R0:W-:Y:S01]  /*14f00*/  STL.64 [R1+0xd0], R16 ;  /* 0x0000d01001007387 */ /* 0x0001e20000100a00 */
[----:B------:R-:W-:Y:S02]  /*14f10*/  IMAD.MOV.U32 R28, RZ, RZ, R18 ;  /* 0x000000ffff1c7224 */ /* 0x000fe400078e0012 */
[----:B------:R-:W-:Y:S02]  /*14f20*/  IMAD.MOV.U32 R3, RZ, RZ, R19 ;  /* 0x000000ffff037224 */ /* 0x000fe400078e0013 */
[----:B------:R-:W2:Y:S04]  /*14f30*/  LDL.LU.64 R18, [R1+0x1358] ;  /* 0x0013580001127983 */ /* 0x000ea80000300a00 */
[----:B0-----:R-:W4:Y:S01]  /*14f40*/  LDL.LU.64 R16, [R1+0x1350] ;  /* 0x0013500001107983 */ /* 0x001f220000300a00 */
[----:B------:R0:W-:Y:S02]  /*14f50*/  STL [R1+0x127c], R3 ;  /* 0x00127c0301007387 */ /* 0x0001e40000100800 */
[----:B------:R-:W-:Y:S01]  /*14f60*/  STL [R1+0x1278], R28 ;  /* 0x0012781c01007387 */ /* 0x000fe20000100800 */
[----:B---3--:R-:W-:Y:S01]  /*14f70*/  HMMA.16816.F32.BF16 R20, R8, R24, R20 ;  /* 0x000000180814723c */ /* 0x008fe20000041814 */
[----:B------:R-:W-:-:S02]  /*14f80*/  IMAD.MOV.U32 R6, RZ, RZ, R24 ;  /* 0x000000ffff067224 */ /* 0x000fc400078e0018 */
[----:B0-----:R-:W-:Y:S11]  /*14f90*/  IMAD.MOV.U32 R3, RZ, RZ, R25 ;  /* 0x000000ffff037224 */ /* 0x001ff600078e0019 */
[----:B------:R-:W-:Y:S10]  /*14fa0*/  @!UPT UIADD3 URZ, URZ, URZ, URZ ;  /* 0x0000003f3f3ff290 */ /* 0x000ff4000fffe03f */
[----:B------:R-:W-:Y:S02]  /*14fb0*/  IMAD.MOV.U32 R25, RZ, RZ, R22 ;  /* 0x000000ffff197224 */ /* 0x000fe400078e0016 */
[----:B------:R-:W-:Y:S02]  /*14fc0*/  IMAD.MOV.U32 R24, RZ, RZ, R23 ;  /* 0x000000ffff187224 */ /* 0x000fe400078e0017 */
[----:B------:R-:W-:Y:S02]  /*14fd0*/  IMAD.MOV.U32 R27, RZ, RZ, R20 ;  /* 0x000000ffff1b7224 */ /* 0x000fe400078e0014 */
[----:B------:R-:W-:Y:S02]  /*14fe0*/  IMAD.MOV.U32 R26, RZ, RZ, R21 ;  /* 0x000000ffff1a7224 */ /* 0x000fe400078e0015 */
[----:B--2---:R-:W-:Y:S02]  /*14ff0*/  IMAD.MOV.U32 R20, RZ, RZ, R19 ;  /* 0x000000ffff147224 */ /* 0x004fe400078e0013 */
[----:B------:R-:W-:-:S02]  /*15000*/  IMAD.MOV.U32 R21, RZ, RZ, R18 ;  /* 0x000000ffff157224 */ /* 0x000fc400078e0012 */
[----:B----4-:R-:W-:Y:S02]  /*15010*/  IMAD.MOV.U32 R22, RZ, RZ, R17 ;  /* 0x000000ffff167224 */ /* 0x010fe400078e0011 */
[----:B------:R-:W-:Y:S02]  /*15020*/  IMAD.MOV.U32 R23, RZ, RZ, R16 ;  /* 0x000000ffff177224 */ /* 0x000fe400078e0010 */
[----:B------:R-:W2:Y:S01]  /*15030*/  LDL.LU.64 R16, [R1+0x150] ;  /* 0x0001500001107983 */ /* 0x000ea20000300a00 */
[----:B------:R-:W2:Y:S02]  /*15040*/  LDL.LU.64 R18, [R1+0x158] ;  /* 0x0001580001127983 */ /* 0x000ea40000300a00 */
[----:B------:R0:W-:Y:S02]  /*15050*/  STL.64 [R1+0x12c0], R22 ;  /* 0x0012c01601007387 */ /* 0x0001e40000100a00 */
[----:B------:R1:W-:Y:S01]  /*15060*/  STL.64 [R1+0x12b8], R20 ;  /* 0x0012b81401007387 */ /* 0x0003e20000100a00 */
[----:B0-----:R-:W3:Y:S04]  /*15070*/  LDL R22, [R1+0x38] ;  /* 0x0000380001167983 */ /* 0x001ee80000100800 */
[----:B------:R-:W3:Y:S01]  /*15080*/  LDL R23, [R1+0x3c] ;  /* 0x00003c0001177983 */ /* 0x000ee20000100800 */
[----:B-1----:R-:W-:-:S02]  /*15090*/  IMAD.MOV.U32 R20, RZ, RZ, R6 ;  /* 0x000000ffff147224 */ /* 0x002fc400078e0006 */
[----:B------:R-:W-:Y:S01]  /*150a0*/  IMAD.MOV.U32 R21, RZ, RZ, R3 ;  /* 0x000000ffff157224 */ /* 0x000fe200078e0003 */
[----:B---3--:R-:W-:Y:S04]  /*150b0*/  STL.64 [R1+0x1318], R22 ;  /* 0x0013181601007387 */ /* 0x008fe80000100a00 */
[----:B------:R0:W-:Y:S02]  /*150c0*/  STL.64 [R1+0x1310], R20 ;  /* 0x0013101401007387 */ /* 0x0001e40000100a00 */
[----:B0-----:R-:W-:Y:S02]  /*150d0*/  IMAD.MOV.U32 R20, RZ, RZ, R5 ;  /* 0x000000ffff147224 */ /* 0x001fe400078e0005 */
[----:B------:R-:W-:-:S05]  /*150e0*/  IMAD.MOV.U32 R21, RZ, RZ, R4 ;  /* 0x000000ffff157224 */ /* 0x000fca00078e0004 */
[----:B------:R0:W-:Y:S01]  /*150f0*/  STL.64 [R1+0x1340], R20 ;  /* 0x0013401401007387 */ /* 0x0001e20000100a00 */
[----:B------:R-:W3:Y:S02]  /*15100*/  LDL.LU R4, [R1+0xc0] ;  /* 0x0000c00001047983 */ /* 0x000ee40000300800 */
[----:B------:R-:W3:Y:S02]  /*15110*/  LDL.LU R5, [R1+0xc4] ;  /* 0x0000c40001057983 */ /* 0x000ee40000300800 */
[----:B------:R-:W4:Y:S02]  /*15120*/  LDL.LU R6, [R1+0xc8] ;  /* 0x0000c80001067983 */ /* 0x000f240000300800 */
[----:B------:R-:W-:Y:S02]  /*15130*/  IMAD.MOV.U32 R7, RZ, RZ, R0 ;  /* 0x000000ffff077224 */ /* 0x000fe400078e0000 */
[----:B------:R-:W2:Y:S04]  /*15140*/  LDL.LU R0, [R1+0x1348] ;  /* 0x0013480001007983 */ /* 0x000ea80000300800 */
[----:B0-----:R-:W2:Y:S01]  /*15150*/  LDL.LU.64 R20, [R1+0x140] ;  /* 0x0001400001147983 */ /* 0x001ea20000300a00 */
[----:B------:R-:W2:Y:S03]  /*15160*/  LDL.LU.64 R22, [R1+0x148] ;  /* 0x0001480001167983 */ /* 0x000ea60000300a00 */
[----:B----4-:R-:W-:Y:S01]  /*15170*/  STL.64 [R1+0x12f8], R6 ;  /* 0x0012f80601007387 */ /* 0x010fe20000100a00 */
[----:B---3--:R0:W-:Y:S03]  /*15180*/  STL.64 [R1+0x12f0], R4 ;  /* 0x0012f00401007387 */ /* 0x0081e60000100a00 */
[----:B0-----:R-:W3:Y:S01]  /*15190*/  LDL.LU.64 R4, [R1+0xe0] ;  /* 0x0000e00001047983 */ /* 0x001ee20000300a00 */
[----:B------:R-:W4:Y:S03]  /*151a0*/  LDL.LU.64 R6, [R1+0xe8] ;  /* 0x0000e80001067983 */ /* 0x000f260000300a00 */
[----:B----4-:R-:W-:Y:S01]  /*151b0*/  STL.64 [R1+0x1308], R6 ;  /* 0x0013080601007387 */ /* 0x010fe20000100a00 */
[----:B---3--:R0:W-:Y:S03]  /*151c0*/  STL.64 [R1+0x1300], R4 ;  /* 0x0013000401007387 */ /* 0x0081e60000100a00 */
[----:B0-----:R-:W3:Y:S01]  /*151d0*/  LDL.LU.64 R4, [R1+0x120] ;  /* 0x0001200001047983 */ /* 0x001ee20000300a00 */
[----:B------:R-:W4:Y:S03]  /*151e0*/  LDL.LU.64 R6, [R1+0x128] ;  /* 0x0001280001067983 */ /* 0x000f260000300a00 */
[----:B----4-:R-:W-:Y:S01]  /*151f0*/  STL.64 [R1+0x1328], R6 ;  /* 0x0013280601007387 */ /* 0x010fe20000100a00 */
[----:B---3--:R0:W-:Y:S03]  /*15200*/  STL.64 [R1+0x1320], R4 ;  /* 0x0013200401007387 */ /* 0x0081e60000100a00 */
[----:B0-----:R-:W3:Y:S01]  /*15210*/  LDL.LU.64 R4, [R1+0x130] ;  /* 0x0001300001047983 */ /* 0x001ee20000300a00 */
[----:B------:R-:W3:Y:S02]  /*15220*/  LDL.LU.64 R6, [R1+0x138] ;  /* 0x0001380001067983 */ /* 0x000ee40000300a00 */
[----:B------:R0:W-:Y:S02]  /*15230*/  STL.64 [R1+0x1248], R26 ;  /* 0x0012481a01007387 */ /* 0x0001e40000100a00 */
[----:B------:R1:W-:Y:S01]  /*15240*/  STL.64 [R1+0x1240], R24 ;  /* 0x0012401801007387 */ /* 0x0003e20000100a00 */
[----:B0-----:R-:W4:Y:S01]  /*15250*/  LDL R26, [R1+0x28] ;  /* 0x00002800011a7983 */ /* 0x001f220000100800 */
[----:B-1----:R-:W-:-:S02]  /*15260*/  IMAD.MOV.U32 R24, RZ, RZ, R15 ;  /* 0x000000ffff187224 */ /* 0x002fc400078e000f */
[----:B------:R-:W-:-:S07]  /*15270*/  IMAD.MOV.U32 R25, RZ, RZ, R14 ;  /* 0x000000ffff197224 */ /* 0x000fce00078e000e */
[----:B--2---:R-:W-:Y:S01]  /*15280*/  HMMA.16816.F32.BF16 R16, R8, R24, R16 ;  /* 0x000000180810723c */ /* 0x004fe20000041810 */
[----:B------:R-:W-:-:S07]  /*15290*/  IMAD.MOV.U32 R27, RZ, RZ, R0 ;  /* 0x000000ffff1b7224 */ /* 0x000fce00078e0000 */
[----:B------:R-:W-:Y:S11]  /*152a0*/  HMMA.16816.F32.BF16 R8, R8, R12, R20 ;  /* 0x0000000c0808723c */ /* 0x000ff60000041814 */
[----:B------:R-:W-:Y:S04]  /*152b0*/  @!UPT UIADD3 URZ, URZ, URZ, URZ ;  /* 0x0000003f3f3ff290 */ /* 0x000fe8000fffe03f */
[----:B------:R0:W-:Y:S01]  /*152c0*/  STL.64 [R1+0x110], R16 ;  /* 0x0001101001007387 */ /* 0x0001e20000100a00 */
[----:B------:R1:W-:Y:S03]  /*152d0*/  STL.64 [R1+0x118], R18 ;  /* 0x0001181201007387 */ /* 0x0003e60000100a00 */
[----:B0-----:R-:W2:Y:S01]  /*152e0*/  LDL.LU.64 R16, [R1+0x50] ;  /* 0x0000500001107983 */ /* 0x001ea20000300a00 */
[----:B-1----:R-:W2:Y:S02]  /*152f0*/  LDL.LU.64 R18, [R1+0x58] ;  /* 0x0000580001127983 */ /* 0x002ea40000300a00 */
[----:B------:R-:W2:Y:S02]  /*15300*/  LDL R0, [R1+0x270] ;  /* 0x0002700001007983 */ /* 0x000ea40000100800 */
[----:B------:R-:W3:Y:S01]  /*15310*/  LDL.LU.64 R20, [R1+0x1340] ;  /* 0x0013400001147983 */ /* 0x000ee20000300a00 */
[----:B------:R-:W3:Y:S01]  /*15320*/  LDL.LU.64 R14, [R1+0x1338] ;  /* 0x00133800010e7983 */ /* 0x000ee20000300a00 */
[----:B------:R-:W3:Y:S02]  /*15330*/  LDL.LU.64 R12, [R1+0x1330] ;  /* 0x00133000010c7983 */ /* 0x000ee40000300a00 */
[----:B------:R0:W-:Y:S02]  /*15340*/  STL.64 [R1+0x100], R8 ;  /* 0x0001000801007387 */ /* 0x0001e40000100a00 */
[----:B------:R-:W-:-:S02]  /*15350*/  IMAD.MOV.U32 R3, RZ, RZ, R10 ;  /* 0x000000ffff037224 */ /* 0x000fc400078e000a */
[----:B------:R-:W-:Y:S01]  /*15360*/  IMAD.MOV.U32 R28, RZ, RZ, R11 ;  /* 0x000000ffff1c7224 */ /* 0x000fe200078e000b */
[----:B0-----:R-:W2:Y:S01]  /*15370*/  LDL.LU.64 R8, [R1+0x10] ;  /* 0x0000100001087983 */ /* 0x001ea20000300a00 */
[----:B------:R-:W2:Y:S01]  /*15380*/  LDL.LU.64 R10, [R1+0x18] ;  /* 0x00001800010a7983 */ /* 0x000ea20000300a00 */
[C---:B---3--:R-:W-:Y:S02]  /*15390*/  HMMA.16816.F32.BF16 R20, R12.reuse, R20, R4 ;  /* 0x000000140c14723c */ /* 0x048fe40000041804 */
[----:B------:R-:W3:Y:S01]  /*153a0*/  LDL.LU.64 R6, [R1+0x1328] ;  /* 0x0013280001067983 */ /* 0x000ee20000300a00 */
[----:B------:R-:W3:Y:S11]  /*153b0*/  LDL.LU.64 R4, [R1+0x1320] ;  /* 0x0013200001047983 */ /* 0x000ef60000300a00 */
[----:B------:R-:W-:Y:S09]  /*153c0*/  @!UPT UIADD3 URZ, URZ, URZ, URZ ;  /* 0x0000003f3f3ff290 */ /* 0x000ff2000fffe03f */
[----:B------:R-:W-:Y:S01]  /*153d0*/  STL.64 [R1+0x130], R20 ;  /* 0x0001301401007387 */ /* 0x000fe20000100a00 */
[----:B------:R0:W-:Y:S03]  /*153e0*/  STL.64 [R1+0x138], R22 ;  /* 0x0001381601007387 */ /* 0x0001e60000100a00 */
[----:B0-----:R-:W2:Y:S01]  /*153f0*/  LDL.LU.64 R22, [R1+0x1318] ;  /* 0x0013180001167983 */ /* 0x001ea20000300a00 */
[----:B------:R-:W3:Y:S02]  /*15400*/  LDL.LU.64 R20, [R1+0x1310] ;  /* 0x0013100001147983 */ /* 0x000ee40000300a00 */
[C---:B---3--:R-:W-:Y:S11]  /*15410*/  HMMA.16816.F32.BF16 R4, R12.reuse, R20, R4 ;  /* 0x000000140c04723c */ /* 0x048ff60000041804 */
[----:B------:R-:W-:Y:S11]  /*15420*/  @!UPT UIADD3 URZ, URZ, URZ, URZ ;  /* 0x0000003f3f3ff290 */ /* 0x000ff6000fffe03f */
[----:B------:R-:W-:Y:S01]  /*15430*/  @!UPT UIADD3 URZ, URZ, URZ, URZ ;  /* 0x0000003f3f3ff290 */ /* 0x000fe2000fffe03f */
[----:B------:R-:W-:Y:S01]  /*15440*/  STL.64 [R1+0x1a0], R4 ;  /* 0x0001a00401007387 */ /* 0x000fe20000100a00 */
[----:B------:R0:W-:Y:S03]  /*15450*/  STL.64 [R1+0x1a8], R6 ;  /* 0x0001a80601007387 */ /* 0x0001e60000100a00 */
[----:B0-----:R-:W3:Y:S01]  /*15460*/  LDL.LU.64 R6, [R1+0x1308] ;  /* 0x0013080001067983 */ /* 0x001ee20000300a00 */
[----:B------:R-:W3:Y:S01]  /*15470*/  LDL.LU.64 R4, [R1+0x1300] ;  /* 0x0013000001047983 */ /* 0x000ee20000300a00 */
[C---:B--2---:R-:W-:Y:S01]  /*15480*/  HMMA.16816.F32.BF16 R16, R12.reuse, R8, R16 ;  /* 0x000000080c10723c */ /* 0x044fe20000041810 */
[----:B------:R0:W-:Y:S02]  /*15490*/  STL.64 [R1+0x12d0], R22 ;  /* 0x0012d01601007387 */ /* 0x0001e40000100a00 */
[----:B0-----:R-:W2:Y:S05]  /*154a0*/  LDL.LU.64 R22, [R1+0x8] ;  /* 0x0000080001167983 */ /* 0x001eaa0000300a00 */
[----:B---3--:R-:W-:Y:S11]  /*154b0*/  HMMA.16816.F32.BF16 R4, R12, R24, R4 ;  /* 0x000000180c04723c */ /* 0x008ff60000041804 */
[----:B------:R-:W-:Y:S05]  /*154c0*/  @!UPT UIADD3 URZ, URZ, URZ, URZ ;  /* 0x0000003f3f3ff290 */ /* 0x000fea000fffe03f */
[----:B------:R-:W-:Y:S02]  /*154d0*/  IMAD.MOV.U32 R13, RZ, RZ, R18 ;  /* 0x000000ffff0d7224 */ /* 0x000fe400078e0012 */
[----:B------:R-:W-:Y:S02]  /*154e0*/  IMAD.MOV.U32 R12, RZ, RZ, R19 ;  /* 0x000000ffff0c7224 */ /* 0x000fe400078e0013 */
[----:B------:R-:W-:Y:S02]  /*154f0*/  IMAD.MOV.U32 R15, RZ, RZ, R16 ;  /* 0x000000ffff0f7224 */ /* 0x000fe400078e0010 */
[----:B------:R-:W-:Y:S01]  /*15500*/  IMAD.MOV.U32 R14, RZ, RZ, R17 ;  /* 0x000000ffff0e7224 */ /* 0x000fe200078e0011 */
[----:B------:R-:W-:Y:S01]  /*15510*/  STL.64 [R1+0x190], R4 ;  /* 0x0001900401007387 */ /* 0x000fe20000100a00 */
[----:B------:R0:W-:Y:S03]  /*15520*/  STL.64 [R1+0x198], R6 ;  /* 0x0001980601007387 */ /* 0x0001e60000100a00 */
[----:B0-----:R-:W2:Y:S01]  /*15530*/  LDL.LU.64 R6, [R1+0x12f8] ;  /* 0x0012f80001067983 */ /* 0x001ea20000300a00 */
[----:B------:R-:W2:Y:S02]  /*15540*/  LDL.LU.64 R4, [R1+0x12f0] ;  /* 0x0012f00001047983 */ /* 0x000ea40000300a00 */
[----:B----4-:R0:W-:Y:S02]  /*15550*/  STL.64 [R1+0x12c8], R26 ;  /* 0x0012c81a01007387 */ /* 0x0101e40000100a00 */
[----:B------:R-:W3:Y:S01]  /*15560*/  LDL.LU R24, [R1+0xb0] ;  /* 0x0000b00001187983 */ /* 0x000ee20000300800 */
[----:B------:R-:W3:Y:S04]  /*15570*/  LDL.LU R25, [R1+0xb4] ;  /* 0x0000b40001197983 */ /* 0x000ee80000300800 */
[----:B0-----:R-:W3:Y:S01]  /*15580*/  LDL.LU R26, [R1+0xb8] ;  /* 0x0000b800011a7983 */ /* 0x001ee20000300800 */
[----:B------:R-:W3:Y:S02]  /*15590*/  LDL.LU R27, [R1+0xbc] ;  /* 0x0000bc00011b7983 */ /* 0x000ee40000300800 */
[----:B------:R-:W2:Y:S02]  /*155a0*/  LDL.LU.64 R18, [R1+0x12e8] ;  /* 0x0012e80001127983 */ /* 0x000ea40000300a00 */
[----:B------:R-:W2:Y:S01]  /*155b0*/  LDL.LU.64 R16, [R1+0x12e0] ;  /* 0x0012e00001107983 */ /* 0x000ea20000300a00 */
[----:B------:R-:W-:Y:S01]  /*155c0*/  STL.64 [R1+0x11f0], R14 ;  /* 0x0011f00e01007387 */ /* 0x000fe20000100a00 */
[----:B------:R0:W-:Y:S03]  /*155d0*/  STL.64 [R1+0x11e8], R12 ;  /* 0x0011e80c01007387 */ /* 0x0001e60000100a00 */
[----:B0-----:R-:W4:Y:S01]  /*155e0*/  LDL.LU R12, [R1+0x90] ;  /* 0x00009000010c7983 */ /* 0x001f220000300800 */
[----:B------:R-:W4:Y:S02]  /*155f0*/  LDL.LU R13, [R1+0x94] ;  /* 0x00009400010d7983 */ /* 0x000f240000300800 */
[----:B------:R-:W4:Y:S02]  /*15600*/  LDL.LU R14, [R1+0x98] ;  /* 0x00009800010e7983 */ /* 0x000f240000300800 */
[----:B------:R-:W4:Y:S01]  /*15610*/  LDL.LU R15, [R1+0x9c] ;  /* 0x00009c00010f7983 */ /* 0x000f220000300800 */
[C---:B--2---:R-:W-:Y:S11]  /*15620*/  HMMA.16816.F32.BF16 R4, R16.reuse, R22, R4 ;  /* 0x000000161004723c */ /* 0x044ff60000041804 */
[----:B------:R-:W-:Y:S11]  /*15630*/  @!UPT UIADD3 URZ, URZ, URZ, URZ ;  /* 0x0000003f3f3ff290 */ /* 0x000ff6000fffe03f */
[----:B------:R-:W-:Y:S01]  /*15640*/  @!UPT UIADD3 URZ, URZ, URZ, URZ ;  /* 0x0000003f3f3ff290 */ /* 0x000fe2000fffe03f */
[----:B------:R0:W-:Y:S01]  /*15650*/  STL.64 [R1+0x50], R4 ;  /* 0x0000500401007387 */ /* 0x0001e20000100a00 */
[----:B------:R1:W-:Y:S02]  /*15660*/  STL.64 [R1+0x58], R6 ;  /* 0x0000580601007387 */ /* 0x0003e40000100a00 */
[----:B0-----:R-:W-:Y:S01]  /*15670*/  IMAD.MOV.U32 R5, RZ, RZ, R22 ;  /* 0x000000ffff057224 */ /* 0x001fe200078e0016 */
[----:B-1----:R-:W2:Y:S01]  /*15680*/  LDL.LU.64 R6, [R1+0x12d8] ;  /* 0x0012d80001067983 */ /* 0x002ea20000300a00 */
[----:B------:R-:W-:Y:S02]  /*15690*/  IMAD.MOV.U32 R4, RZ, RZ, R23 ;  /* 0x000000ffff047224 */ /* 0x000fe400078e0017 */
[----:B------:R-:W3:Y:S02]  /*156a0*/  LDL.LU.64 R22, [R1+0x12d0] ;  /* 0x0012d00001167983 */ /* 0x000ee40000300a00 */
[C---:B---3--:R-:W-:Y:S01]  /*156b0*/  HMMA.16816.F32.BF16 R20, R16.reuse, R22, R24 ;  /* 0x000000161014723c */ /* 0x048fe20000041818 */
[----:B------:R-:W3:Y:S11]  /*156c0*/  LDL.LU.64 R26, [R1+0x12c8] ;  /* 0x0012c800011a7983 */ /* 0x000ef60000300a00 */
[----:B------:R-:W-:Y:S11]  /*156d0*/  @!UPT UIADD3 URZ, URZ, URZ, URZ ;  /* 0x0000003f3f3ff290 */ /* 0x000ff6000fffe03f */
[----:B------:R-:W-:Y:S01]  /*156e0*/  STL.64 [R1+0x180], R20 ;  /* 0x0001801401007387 */ /* 0x000fe20000100a00 */
[----:B------:R0:W-:Y:S03]  /*156f0*/  STL.64 [R1+0x188], R22 ;  /* 0x0001881601007387 */ /* 0x0001e60000100a00 */
[----:B0-----:R-:W3:Y:S01]  /*15700*/  LDL.LU.64 R22, [R1+0x12c0] ;  /* 0x0012c00001167983 */ /* 0x001ee20000300a00 */
[----:B------:R-:W3:Y:S02]  /*15710*/  LDL.LU.64 R20, [R1+0x12b8] ;  /* 0x0012b80001147983 */ /* 0x000ee40000300a00 */
[----:B---3--:R-:W-:Y:S01]  /*15720*/  HMMA.16816.F32.BF16 R24, R16, R26, R20 ;  /* 0x0000001a1018723c */ /* 0x008fe20000041814 */
[----:B------:R-:W3:Y:S01]  /*15730*/  LDL.LU.64 R22, [R1+0x12b0] ;  /* 0x0012b00001167983 */ /* 0x000ee20000300a00 */
[----:B------:R-:W3:Y:S11]  /*15740*/  LDL.LU.64 R20, [R1+0x12a8] ;  /* 0x0012a80001147983 */ /* 0x000ef60000300a00 */
[----:B------:R-:W-:Y:S10]  /*15750*/  @!UPT UIADD3 URZ, URZ, URZ, URZ ;  /* 0x0000003f3f3ff290 */ /* 0x000ff4000fffe03f */
[----:B------:R0:W-:Y:S01]  /*15760*/  STL.64 [R1+0x1e0], R24 ;  /* 0x0001e01801007387 */ /* 0x0001e20000100a00 */
[----:B------:R2:W-:Y:S02]  /*15770*/  STL.64 [R1+0x1e8], R26 ;  /* 0x0001e81a01007387 */ /* 0x0005e40000100a00 */
[----:B0-----:R-:W-:Y:S02]  /*15780*/  IMAD.MOV.U32 R24, RZ, RZ, R2 ;  /* 0x000000ffff187224 */ /* 0x001fe400078e0002 */
[----:B--2---:R-:W-:Y:S02]  /*15790*/  IMAD.MOV.U32 R26, RZ, RZ, R7 ;  /* 0x000000ffff1a7224 */ /* 0x004fe400078e0007 */
[----:B------:R-:W-:Y:S01]  /*157a0*/  IMAD.MOV.U32 R27, RZ, RZ, R6 ;  /* 0x000000ffff1b7224 */ /* 0x000fe200078e0006 */
[----:B------:R-:W2:Y:S01]  /*157b0*/  LDL.LU R2, [R1+0x12a4] ;  /* 0x0012a40001027983 */ /* 0x000ea20000300800 */
[----:B---3--:R-:W-:-:S03]  /*157c0*/  IMAD.MOV.U32 R25, RZ, RZ, R20 ;  /* 0x000000ffff197224 */ /* 0x008fc600078e0014 */
[----:B------:R-:W3:Y:S01]  /*157d0*/  LDL.LU R20, [R1+0x12a0] ;  /* 0x0012a00001147983 */ /* 0x000ee20000300800 */
[----:B------:R-:W-:Y:S02]  /*157e0*/  STL.64 [R1+0x1258], R26 ;  /* 0x0012581a01007387 */ /* 0x000fe40000100a00 */
[----:B------:R0:W-:Y:S02]  /*157f0*/  STL.64 [R1+0x1250], R24 ;  /* 0x0012501801007387 */ /* 0x0001e40000100a00 */
[----:B0-----:R-:W-:Y:S02]  /*15800*/  IMAD.MOV.U32 R24, RZ, RZ, R21 ;  /* 0x000000ffff187224 */ /* 0x001fe400078e0015 */
[----:B------:R-:W-:Y:S01]  /*15810*/  IMAD.MOV.U32 R25, RZ, RZ, R22 ;  /* 0x000000ffff197224 */ /* 0x000fe200078e0016 */
[----:B------:R-:W3:Y:S01]  /*15820*/  LDL.LU R21, [R1+0x129c] ;  /* 0x00129c0001157983 */ /* 0x000ee20000300800 */
[----:B------:R-:W3:Y:S02]  /*15830*/  LDL.LU R22, [R1+0x1298] ;  /* 0x0012980001167983 */ /* 0x000ee40000300800 */
[----:B------:R-:W-:-:S02]  /*15840*/  IMAD.MOV.U32 R26, RZ, RZ, R23 ;  /* 0x000000ffff1a7224 */ /* 0x000fc400078e0017 */
[----:B------:R-:W3:Y:S01]  /*15850*/  LDL.LU R23, [R1+0x1294] ;  /* 0x0012940001177983 */ /* 0x000ee20000300800 */
[----:B------:R-:W2:Y:S03]  /*15860*/  LDL.LU R27, [R1+0x7c] ;  /* 0x00007c00011b7983 */ /* 0x000ea60000300800 */
[----:B--2---:R-:W-:Y:S01]  /*15870*/  STL.64 [R1+0x1270], R26 ;  /* 0x0012701a01007387 */ /* 0x004fe20000100a00 */
[----:B------:R0:W-:Y:S03]  /*15880*/  STL.64 [R1+0x1268], R24 ;  /* 0x0012681801007387 */ /* 0x0001e60000100a00 */
[----:B0-----:R-:W2:Y:S01]  /*15890*/  LDL.LU R24, [R1+0x80] ;  /* 0x0000800001187983 */ /* 0x001ea20000300800 */
[----:B------:R-:W-:Y:S02]  /*158a0*/  IMAD.MOV.U32 R25, RZ, RZ, R2 ;  /* 0x000000ffff197224 */ /* 0x000fe400078e0002 */
[----:B------:R-:W2:Y:S02]  /*158b0*/  LDL.LU R2, [R1+0x1290] ;  /* 0x0012900001027983 */ /* 0x000ea40000300800 */
[----:B------:R-:W4:Y:S01]  /*158c0*/  LDL.LU R26, [R1+0x88] ;  /* 0x00008800011a7983 */ /* 0x000f220000300800 */
[----:B---3--:R-:W-:Y:S01]  /*158d0*/  HMMA.16816.F32.BF16 R16, R16, R10, R20 ;  /* 0x0000000a1010723c */ /* 0x008fe20000041814 */
[----:B------:R-:W4:Y:S01]  /*158e0*/  LDL.LU.64 R22, [R1+0x1288] ;  /* 0x0012880001167983 */ /* 0x000f220000300a00 */
[----:B------:R-:W4:Y:S11]  /*158f0*/  LDL.LU.64 R20, [R1+0x1280] ;  /* 0x0012800001147983 */ /* 0x000f360000300a00 */
[----:B------:R-:W-:Y:S10]  /*15900*/  @!UPT UIADD3 URZ, URZ, URZ, URZ ;  /* 0x0000003f3f3ff290 */ /* 0x000ff4000fffe03f */
[----:B------:R-:W-:Y:S01]  /*15910*/  STL.64 [R1+0x170], R16 ;  /* 0x0001701001007387 */ /* 0x000fe20000100a00 */
[----:B------:R0:W-:Y:S02]  /*15920*/  STL.64 [R1+0x178], R18 ;  /* 0x0001781201007387 */ /* 0x0001e40000100a00 */
[----:B0-----:R-:W-:Y:S02]  /*15930*/  IMAD.MOV.U32 R18, RZ, RZ, R5 ;  /* 0x000000ffff127224 */ /* 0x001fe400078e0005 */
[----:B------:R-:W-:Y:S02]  /*15940*/  IMAD.MOV.U32 R19, RZ, RZ, R4 ;  /* 0x000000ffff137224 */ /* 0x000fe400078e0004 */
[----:B--2---:R-:W0:Y:S05]  /*15950*/  LDSM.16.MT88.4 R4, [R2+0x1080] ;  /* 0x001080000204783b */ /* 0x004e2a0000004200 */
[----:B----4-:R-:W-:Y:S01]  /*15960*/  HMMA.16816.F32.BF16 R12, R20, R18, R12 ;  /* 0x00000012140c723c */ /* 0x010fe2000004180c */
[----:B0-----:R-:W-:Y:S01]  /*15970*/  STL.64 [R1+0x1200], R6 ;  /* 0x0012000601007387 */ /* 0x001fe20000100a00 */
[----:B------:R0:W-:Y:S11]  /*15980*/  STL.64 [R1+0x11f8], R4 ;  /* 0x0011f80401007387 */ /* 0x0001f60000100a00 */
[----:B------:R-:W-:Y:S10]  /*15990*/  @!UPT UIADD3 URZ, URZ, URZ, URZ ;  /* 0x0000003f3f3ff290 */ /* 0x000ff4000fffe03f */
[----:B------:R-:W-:Y:S02]  /*159a0*/  STL.64 [R1+0x1d0], R12 ;  /* 0x0001d00c01007387 */ /* 0x000fe40000100a00 */
[----:B------:R-:W-:Y:S01]  /*159b0*/  STL [R1+0x1d8], R14 ;  /* 0x0001d80e01007387 */ /* 0x000fe20000100800 */
[----:B0-----:R-:W2:Y:S01]  /*159c0*/  LDL.LU R4, [R1+0x110] ;  /* 0x0001100001047983 */ /* 0x001ea20000300800 */
[----:B------:R-:W2:Y:S02]  /*159d0*/  LDL.LU R5, [R1+0x114] ;  /* 0x0001140001057983 */ /* 0x000ea40000300800 */
[----:B------:R-:W3:Y:S02]  /*159e0*/  LDL.LU R6, [R1+0x118] ;  /* 0x0001180001067983 */ /* 0x000ee40000300800 */
[----:B------:R-:W3:Y:S02]  /*159f0*/  LDL.LU R7, [R1+0x11c] ;  /* 0x00011c0001077983 */ /* 0x000ee40000300800 */
[----:B------:R-:W-:Y:S01]  /*15a00*/  IMAD.MOV.U32 R27, RZ, RZ, R29 ;  /* 0x000000ffff1b7224 */ /* 0x000fe200078e001d */
[----:B---3--:R0:W-:Y:S01]  /*15a10*/  STL.64 [R1+0x1220], R6 ;  /* 0x0012200601007387 */ /* 0x0081e20000100a00 */
[----:B--2---:R-:W-:Y:S03]  /*15a20*/  STL.64 [R1+0x1218], R4 ;  /* 0x0012180401007387 */ /* 0x004fe60000100a00 */
[----:B0-----:R-:W2:Y:S01]  /*15a30*/  LDL.LU.64 R6, [R1+0x38] ;  /* 0x0000380001067983 */ /* 0x001ea20000300a00 */
[----:B------:R-:W3:Y:S02]  /*15a40*/  LDL.LU R12, [R1+0x100] ;  /* 0x00010000010c7983 */ /* 0x000ee40000300800 */
[----:B------:R-:W3:Y:S02]  /*15a50*/  LDL.LU R13, [R1+0x104] ;  /* 0x00010400010d7983 */ /* 0x000ee40000300800 */
[----:B------:R-:W-:-:S02]  /*15a60*/  IMAD.MOV.U32 R29, RZ, RZ, R15 ;  /* 0x000000ffff1d7224 */ /* 0x000fc400078e000f */
[----:B------:R-:W-:Y:S02]  /*15a70*/  IMAD.MOV.U32 R14, RZ, RZ, R3 ;  /* 0x000000ffff0e7224 */ /* 0x000fe400078e0003 */
[----:B------:R-:W-:Y:S01]  /*15a80*/  IMAD.MOV.U32 R15, RZ, RZ, R28 ;  /* 0x000000ffff0f7224 */ /* 0x000fe200078e001c */
[----:B------:R-:W4:Y:S01]  /*15a90*/  LDL.LU R3, [R1+0x127c] ;  /* 0x00127c0001037983 */ /* 0x000f220000300800 */
[----:B------:R-:W4:Y:S03]  /*15aa0*/  LDL.LU R28, [R1+0x1278] ;  /* 0x00127800011c7983 */ /* 0x000f260000300800 */
[----:B------:R0:W-:Y:S01]  /*15ab0*/  STL.64 [R1+0x1210], R14 ;  /* 0x0012100e01007387 */ /* 0x0001e20000100a00 */
[----:B--2---:R-:W-:Y:S03]  /*15ac0*/  HMMA.16816.F32.BF16 R24, R20, R6, R24 ;  /* 0x000000061418723c */ /* 0x004fe60000041818 */
[----:B---3--:R-:W-:Y:S01]  /*15ad0*/  STL.64 [R1+0x1208], R12 ;  /* 0x0012080c01007387 */ /* 0x008fe20000100a00 */
[----:B0-----:R-:W2:Y:S02]  /*15ae0*/  LDL.LU.64 R14, [R1+0x28] ;  /* 0x00002800010e7983 */ /* 0x001ea40000300a00 */
[----:B------:R-:W-:Y:S11]  /*15af0*/  STL [R1+0x1178], R29 ;  /* 0x0011781d01007387 */ /* 0x000ff60000100800 */
[----:B------:R-:W-:Y:S06]  /*15b00*/  @!UPT UIADD3 URZ, URZ, URZ, URZ ;  /* 0x0000003f3f3ff290 */ /* 0x000fec000fffe03f */
[----:B------:R-:W-:Y:S01]  /*15b10*/  STL.64 [R1+0x1c0], R24 ;  /* 0x0001c01801007387 */ /* 0x000fe20000100a00 */
[----:B------:R0:W-:Y:S03]  /*15b20*/  STL.64 [R1+0x1c8], R26 ;  /* 0x0001c81a01007387 */ /* 0x0001e60000100a00 */
[----:B0-----:R-:W2:Y:S01]  /*15b30*/  LDL.LU.64 R26, [R1+0x1270] ;  /* 0x00127000011a7983 */ /* 0x001ea20000300a00 */
[----:B------:R-:W2:Y:S02]  /*15b40*/  LDL.LU.64 R24, [R1+0x1268] ;  /* 0x0012680001187983 */ /* 0x000ea40000300a00 */
[----:B------:R4:W-:Y:S02]  /*15b50*/  STL.64 [R1+0x1228], R6 ;  /* 0x0012280601007387 */ /* 0x0009e40000100a00 */
[----:B------:R-:W3:Y:S01]  /*15b60*/  LDL.LU R4, [R1+0xd0] ;  /* 0x0000d00001047983 */ /* 0x000ee20000300800 */
[----:B------:R-:W3:Y:S01]  /*15b70*/  LDL.LU R5, [R1+0xd4] ;  /* 0x0000d40001057983 */ /* 0x000ee20000300800 */
[----:B----4-:R-:W-:-:S03]  /*15b80*/  IMAD.MOV.U32 R6, RZ, RZ, R28 ;  /* 0x000000ffff067224 */ /* 0x010fc600078e001c */
[----:B------:R-:W4:Y:S01]  /*15b90*/  LDL.LU R28, [R1+0x1260] ;  /* 0x00126000011c7983 */ /* 0x000f220000300800 */
[C---:B--2---:R-:W-:Y:S11]  /*15ba0*/  HMMA.16816.F32.BF16 R24, R20.reuse, R14, R24 ;  /* 0x0000000e1418723c */ /* 0x044ff60000041818 */
[----:B------:R-:W-:Y:S11]  /*15bb0*/  @!UPT UIADD3 URZ, URZ, URZ, URZ ;  /* 0x0000003f3f3ff290 */ /* 0x000ff6000fffe03f */
[----:B------:R-:W-:Y:S01]  /*15bc0*/  @!UPT UIADD3 URZ, URZ, URZ, URZ ;  /* 0x0000003f3f3ff290 */ /* 0x000fe2000fffe03f */
[----:B------:R-:W-:Y:S01]  /*15bd0*/  STL.64 [R1+0x1b0], R24 ;  /* 0x0001b01801007387 */ /* 0x000fe20000100a00 */
[----:B------:R0:W-:Y:S03]  /*15be0*/  STL.64 [R1+0x1b8], R26 ;  /* 0x0001b81a01007387 */ /* 0x0001e60000100a00 */
[----:B0-----:R-:W2:Y:S01]  /*15bf0*/  LDL.LU.64 R26, [R1+0x1258] ;  /* 0x00125800011a7983 */ /* 0x001ea20000300a00 */
[----:B------:R-:W2:Y:S02]  /*15c00*/  LDL.LU.64 R24, [R1+0x1250] ;  /* 0x0012500001187983 */ /* 0x000ea40000300a00 */
[----:B------:R-:W-:Y:S01]  /*15c10*/  IMAD.MOV.U32 R7, RZ, RZ, R3 ;  /* 0x000000ffff077224 */ /* 0x000fe200078e0003 */
[----:B--2---:R-:W-:Y:S01]  /*15c20*/  HMMA.16816.F32.BF16 R20, R20, R10, R24 ;  /* 0x0000000a1414723c */ /* 0x004fe20000041818 */
[----:B------:R-:W2:Y:S01]  /*15c30*/  LDL.LU.64 R26, [R1+0x1248] ;  /* 0x00124800011a7983 */ /* 0x000ea20000300a00 */
[----:B------:R-:W3:Y:S02]  /*15c40*/  LDL.LU.64 R24, [R1+0x1240] ;  /* 0x0012400001187983 */ /* 0x000ee40000300a00 */
[----:B------:R-:W-:-:S02]  /*15c50*/  IMAD.MOV.U32 R12, RZ, RZ, R10 ;  /* 0x000000ffff0c7224 */ /* 0x000fc400078e000a */
[----:B------:R-:W-:Y:S02]  /*15c60*/  IMAD.MOV.U32 R3, RZ, RZ, R11 ;  /* 0x000000ffff037224 */ /* 0x000fe400078e000b */
[----:B----4-:R-:W0:Y:S11]  /*15c70*/  LDSM.16.MT88.4 R8, [R28+0x2000] ;  /* 0x002000001c08783b */ /* 0x010e360000004200 */
[----:B------:R-:W-:Y:S04]  /*15c80*/  @!UPT UIADD3 URZ, URZ, URZ, URZ ;  /* 0x0000003f3f3ff290 */ /* 0x000fe8000fffe03f */
[----:B------:R2:W-:Y:S01]  /*15c90*/  STL.64 [R1+0x140], R20 ;  /* 0x0001401401007387 */ /* 0x0005e20000100a00 */
[----:B------:R3:W-:Y:S03]  /*15ca0*/  STL.64 [R1+0x148], R22 ;  /* 0x0001481601007387 */ /* 0x0007e60000100a00 */
[----:B0-----:R-:W-:Y:S01]  /*15cb0*/  STL.64 [R1+0x11a0], R10 ;  /* 0x0011a00a01007387 */ /* 0x001fe20000100a00 */
[----:B------:R-:W-:Y:S02]  /*15cc0*/  STL.64 [R1+0x1198], R8 ;  /* 0x0011980801007387 */ /* 0x000fe40000100a00 */
[----:B--2---:R-:W-:Y:S02]  /*15cd0*/  IMAD.MOV.U32 R20, RZ, RZ, R27 ;  /* 0x000000ffff147224 */ /* 0x004fe400078e001b */
[----:B------:R-:W-:Y:S02]  /*15ce0*/  IMAD.MOV.U32 R21, RZ, RZ, R26 ;  /* 0x000000ffff157224 */ /* 0x000fe400078e001a */
[----:B---3--:R-:W-:-:S02]  /*15cf0*/  IMAD.MOV.U32 R22, RZ, RZ, R25 ;  /* 0x000000ffff167224 */ /* 0x008fc400078e0019 */
[----:B------:R-:W-:Y:S02]  /*15d00*/  IMAD.MOV.U32 R23, RZ, RZ, R24 ;  /* 0x000000ffff177224 */ /* 0x000fe400078e0018 */
[----:B------:R-:W0:Y:S04]  /*15d10*/  LDSM.16.M88.4 R24, [R0+0x8000] ;  /* 0x008000000018783b */ /* 0x000e280000000200 */
[----:B0-----:R-:W-:Y:S01]  /*15d20*/  STL.64 [R1+0xa0], R24 ;  /* 0x0000a01801007387 */ /* 0x001fe20000100a00 */
[----:B------:R0:W-:Y:S02]  /*15d30*/  STL.64 [R1+0xa8], R26 ;  /* 0x0000a81a01007387 */ /* 0x0001e40000100a00 */
[----:B------:R-:W-:Y:S02]  /*15d40*/  IMAD.MOV.U32 R17, RZ, RZ, R24 ;  /* 0x000000ffff117224 */ /* 0x000fe400078e0018 */
[----:B------:R-:W-:Y:S01]  /*15d50*/  IMAD.MOV.U32 R16, RZ, RZ, R25 ;  /* 0x000000ffff107224 */ /* 0x000fe200078e0019 */
[----:B0-----:R-:W2:Y:S01]  /*15d60*/  LDL.LU.64 R26, [R1+0x1238] ;  /* 0x00123800011a7983 */ /* 0x001ea20000300a00 */
[----:B------:R-:W2:Y:S02]  /*15d70*/  LDL.LU.64 R24, [R1+0x1230] ;  /* 0x0012300001187983 */ /* 0x000ea40000300a00 */
[----:B------:R-:W-:Y:S01]  /*15d80*/  IMAD.MOV.U32 R11, RZ, RZ, R3 ;  /* 0x000000ffff0b7224 */ /* 0x000fe200078e0003 */
[C---:B--2---:R-:W-:Y:S11]  /*15d90*/  HMMA.16816.F32.BF16 R4, R24.reuse, R18, R4 ;  /* 0x000000121804723c */ /* 0x044ff60000041804 */
[----:B------:R-:W-:Y:S11]  /*15da0*/  @!UPT UIADD3 URZ, URZ, URZ, URZ ;  /* 0x0000003f3f3ff290 */ /* 0x000ff6000fffe03f */
[----:B------:R-:W-:Y:S01]  /*15db0*/  @!UPT UIADD3 URZ, URZ, URZ, URZ ;  /* 0x0000003f3f3ff290 */ /* 0x000fe2000fffe03f */
[----:B------:R-:W-:Y:S01]  /*15dc0*/  STL.64 [R1+0x160], R4 ;  /* 0x0001600401007387 */ /* 0x000fe20000100a00 */
[----:B------:R-:W-:Y:S02]  /*15dd0*/  STL [R1+0x168], R6 ;  /* 0x0001680601007387 */ /* 0x000fe40000100800 */
[----:B------:R-:W-:Y:S02]  /*15de0*/  IMAD.MOV.U32 R3, RZ, RZ, R7 ;  /* 0x000000ffff037224 */ /* 0x000fe400078e0007 */
[----:B------:R-:W0:Y:S04]  /*15df0*/  LDSM.16.M88.4 R4, [R0+0x9000] ;  /* 0x009000000004783b */ /* 0x000e280000000200 */
[----:B------:R-:W-:Y:S04]  /*15e00*/  STL [R1+0x1150], R3 ;  /* 0x0011500301007387 */ /* 0x000fe80000100800 */
[----:B0-----:R-:W-:Y:S01]  /*15e10*/  STL.64 [R1+0x90], R4 ;  /* 0x0000900401007387 */ /* 0x001fe20000100a00 */
[----:B------:R0:W-:Y:S03]  /*15e20*/  STL.64 [R1+0x98], R6 ;  /* 0x0000980601007387 */ /* 0x0001e60000100a00 */
[----:B0-----:R-:W2:Y:S02]  /*15e30*/  LDL.LU.64 R6, [R1+0x1228] ;  /* 0x0012280001067983 */ /* 0x001ea40000300a00 */
[----:B--2---:R-:W-:Y:S01]  /*15e40*/  HMMA.16816.F32.BF16 R20, R24, R6, R20 ;  /* 0x000000061814723c */ /* 0x004fe20000041814 */
[----:B------:R-:W-:-:S02]  /*15e50*/  IMAD.MOV.U32 R9, RZ, RZ, R6 ;  /* 0x000000ffff097224 */ /* 0x000fc400078e0006 */
[----:B------:R-:W-:Y:S02]  /*15e60*/  IMAD.MOV.U32 R8, RZ, RZ, R7 ;  /* 0x000000ffff087224 */ /* 0x000fe400078e0007 */
[----:B------:R-:W2:Y:S01]  /*15e70*/  LDL.LU.64 R6, [R1+0x1220] ;  /* 0x0012200001067983 */ /* 0x000ea20000300a00 */
[----:B------:R-:W2:Y:S11]  /*15e80*/  LDL.LU.64 R4, [R1+0x1218] ;  /* 0x0012180001047983 */ /* 0x000eb60000300a00 */
[----:B------:R-:W-:Y:S06]  /*15e90*/  @!UPT UIADD3 URZ, URZ, URZ, URZ ;  /* 0x0000003f3f3ff290 */ /* 0x000fec000fffe03f */
[----:B------:R-:W-:Y:S01]  /*15ea0*/  STL.64 [R1+0x150], R20 ;  /* 0x0001501401007387 */ /* 0x000fe20000100a00 */
[----:B------:R-:W-:Y:S02]  /*15eb0*/  STL [R1+0x15c], R23 ;  /* 0x00015c1701007387 */ /* 0x000fe40000100800 */
[----:B------:R-:W-:Y:S02]  /*15ec0*/  IMAD.MOV.U32 R3, RZ, RZ, R22 ;  /* 0x000000ffff037224 */ /* 0x000fe400078e0016 */
[----:B------:R-:W0:Y:S04]  /*15ed0*/  LDSM.16.M88.4 R20, [R0+0xa000] ;  /* 0x00a000000014783b */ /* 0x000e280000000200 */
[----:B------:R-:W-:Y:S01]  /*15ee0*/  STL [R1+0x1164], R3 ;  /* 0x0011640301007387 */ /* 0x000fe20000100800 */
[----:B------:R-:W-:-:S02]  /*15ef0*/  IMAD.MOV.U32 R10, RZ, RZ, R12 ;  /* 0x000000ffff0a7224 */ /* 0x000fc400078e000c */
[----:B0-----:R-:W-:Y:S01]  /*15f00*/  IMAD.MOV.U32 R29, RZ, RZ, R21 ;  /* 0x000000ffff1d7224 */ /* 0x001fe200078e0015 */
[----:B------:R0:W-:Y:S01]  /*15f10*/  STL.64 [R1+0x40], R20 ;  /* 0x0000401401007387 */ /* 0x0001e20000100a00 */
[----:B------:R-:W-:Y:S03]  /*15f20*/  STL.64 [R1+0x48], R22 ;  /* 0x0000481601007387 */ /* 0x000fe60000100a00 */
[----:B------:R-:W-:Y:S01]  /*15f30*/  STL [R1+0x1190], R29 ;  /* 0x0011901d01007387 */ /* 0x000fe20000100800 */
[----:B0-----:R-:W-:Y:S02]  /*15f40*/  IMAD.MOV.U32 R21, RZ, RZ, R14 ;  /* 0x000000ffff157224 */ /* 0x001fe400078e000e */
[----:B------:R-:W-:Y:S01]  /*15f50*/  IMAD.MOV.U32 R20, RZ, RZ, R15 ;  /* 0x000000ffff147224 */ /* 0x000fe200078e000f */
[C---:B--2---:R-:W-:Y:S01]  /*15f60*/  HMMA.16816.F32.BF16 R4, R24.reuse, R14, R4 ;  /* 0x0000000e1804723c */ /* 0x044fe20000041804 */
[----:B------:R-:W2:Y:S01]  /*15f70*/  LDL.LU.64 R14, [R1+0x1210] ;  /* 0x00121000010e7983 */ /* 0x000ea20000300a00 */
[----:B------:R-:W2:Y:S11]  /*15f80*/  LDL.LU.64 R12, [R1+0x1208] ;  /* 0x00120800010c7983 */ /* 0x000eb60000300a00 */
[----:B------:R-:W-:Y:S10]  /*15f90*/  @!UPT UIADD3 URZ, URZ, URZ, URZ ;  /* 0x0000003f3f3ff290 */ /* 0x000ff4000fffe03f */
[----:B------:R-:W-:Y:S01]  /*15fa0*/  STL.64 [R1+0x110], R4 ;  /* 0x0001100401007387 */ /* 0x000fe20000100a00 */
[----:B------:R-:W-:Y:S02]  /*15fb0*/  STL [R1+0x118], R6 ;  /* 0x0001180601007387 */ /* 0x000fe40000100800 */
[----:B------:R-:W-:Y:S02]  /*15fc0*/  IMAD.MOV.U32 R3, RZ, RZ, R7 ;  /* 0x000000ffff037224 */ /* 0x000fe400078e0007 */
[----:B------:R-:W0:Y:S04]  /*15fd0*/  LDSM.16.M88.4 R4, [R0+0xb000] ;  /* 0x00b000000004783b */ /* 0x000e280000000200 */
[----:B0-----:R-:W-:Y:S01]  /*15fe0*/  STL [R1+0xb0], R4 ;  /* 0x0000b00401007387 */ /* 0x001fe20000100800 */
[----:B------:R0:W-:Y:S02]  /*15ff0*/  STL.64 [R1+0xb8], R6 ;  /* 0x0000b80601007387 */ /* 0x0001e40000100a00 */
[----:B------:R-:W-:Y:S01]  /*16000*/  IMAD.MOV.U32 R29, RZ, RZ, R5 ;  /* 0x000000ffff1d7224 */ /* 0x000fe200078e0005 */
[----:B0-----:R-:W3:Y:S01]  /*16010*/  LDL.LU.64 R6, [R1+0x1200] ;  /* 0x0012000001067983 */ /* 0x001ee20000300a00 */
[----:B------:R-:W3:Y:S02]  /*16020*/  LDL.LU.64 R4, [R1+0x11f8] ;  /* 0x0011f80001047983 */ /* 0x000ee40000300a00 */
[----:B------:R-:W-:Y:S01]  /*16030*/  STL [R1+0xdb8], R0 ;  /* 0x000db80001007387 */ /* 0x000fe20000100800 */
[----:B--2---:R-:W-:Y:S01]  /*16040*/  HMMA.16816.F32.BF16 R24, R24, R10, R12 ;  /* 0x0000000a1818723c */ /* 0x004fe2000004180c */
[----:B------:R-:W2:Y:S01]  /*16050*/  LDL.LU.64 R14, [R1+0x11f0] ;  /* 0x0011f000010e7983 */ /* 0x000ea20000300a00 */
[----:B------:R-:W4:Y:S02]  /*16060*/  LDL.LU.64 R12, [R1+0x11e8] ;  /* 0x0011e800010c7983 */ /* 0x000f240000300a00 */
[----:B------:R0:W-:Y:S03]  /*16070*/  STL.64 [R1+0x11b0], R10 ;  /* 0x0011b00a01007387 */ /* 0x0001e60000100a00 */
[----:B0-----:R-:W-:-:S02]  /*16080*/  IMAD.MOV.U32 R10, RZ, RZ, R21 ;  /* 0x000000ffff0a7224 */ /* 0x001fc400078e0015 */
[----:B------:R-:W-:Y:S02]  /*16090*/  IMAD.MOV.U32 R11, RZ, RZ, R20 ;  /* 0x000000ffff0b7224 */ /* 0x000fe400078e0014 */
[----:B------:R-:W-:Y:S11]  /*160a0*/  LDSM.16.MT88.4 R20, [R2+0x2000] ;  /* 0x002000000214783b */ /* 0x000ff60000004200 */
[----:B------:R-:W-:Y:S01]  /*160b0*/  @!UPT UIADD3 URZ, URZ, URZ, URZ ;  /* 0x0000003f3f3ff290 */ /* 0x000fe2000fffe03f */
[----:B------:R0:W-:Y:S01]  /*160c0*/  STL.64 [R1+0x100], R24 ;  /* 0x0001001801007387 */ /* 0x0001e20000100a00 */
[----:B------:R-:W-:Y:S02]  /*160d0*/  STL.64 [R1+0x108], R26 ;  /* 0x0001081a01007387 */ /* 0x000fe40000100a00 */
[----:B------:R1:W-:Y:S01]  /*160e0*/  STL.64 [R1+0x11c8], R10 ;  /* 0x0011c80a01007387 */ /* 0x0003e20000100a00 */
[----:B0-----:R-:W2:Y:S01]  /*160f0*/  LDL.64 R24, [R1+0x90] ;  /* 0x0000900001187983 */ /* 0x001ea20000100a00 */
[----:B-1----:R-:W-:Y:S02]  /*16100*/  IMAD.MOV.U32 R10, RZ, RZ, R9 ;  /* 0x000000ffff0a7224 */ /* 0x002fe400078e0009 */
[----:B------:R-:W-:Y:S02]  /*16110*/  IMAD.MOV.U32 R11, RZ, RZ, R8 ;  /* 0x000000ffff0b7224 */ /* 0x000fe400078e0008 */
[----:B----4-:R-:W-:Y:S02]  /*16120*/  IMAD.MOV.U32 R26, RZ, RZ, R13 ;  /* 0x000000ffff1a7224 */ /* 0x010fe400078e000d */
[----:B------:R-:W-:Y:S01]  /*16130*/  IMAD.MOV.U32 R27, RZ, RZ, R12 ;  /* 0x000000ffff1b7224 */ /* 0x000fe200078e000c */
[----:B--2---:R0:W-:Y:S01]  /*16140*/  STL.64 [R1+0x11a8], R24 ;  /* 0x0011a81801007387 */ /* 0x0041e20000100a00 */
[----:B------:R1:W-:Y:S02]  /*16150*/  STL.64 [R1+0x11e0], R10 ;  /* 0x0011e00a01007387 */ /* 0x0003e40000100a00 */
[----:B------:R-:W3:Y:S02]  /*16160*/  LDL.LU R8, [R1+0x130] ;  /* 0x0001300001087983 */ /* 0x000ee40000300800 */
[----:B------:R-:W3:Y:S02]  /*16170*/  LDL.LU R9, [R1+0x134] ;  /* 0x0001340001097983 */ /* 0x000ee40000300800 */
[----:B0-----:R-:W-:-:S02]  /*16180*/  IMAD.MOV.U32 R24, RZ, RZ, R15 ;  /* 0x000000ffff187224 */ /* 0x001fc400078e000f */
[----:B------:R-:W-:Y:S01]  /*16190*/  IMAD.MOV.U32 R25, RZ, RZ, R14 ;  /* 0x000000ffff197224 */ /* 0x000fe200078e000e */
[----:B-1----:R-:W3:Y:S01]  /*161a0*/  LDL.LU R10, [R1+0x138] ;  /* 0x00013800010a7983 */ /* 0x002ee20000300800 */
[----:B------:R-:W3:Y:S02]  /*161b0*/  LDL.LU R11, [R1+0x13c] ;  /* 0x00013c00010b7983 */ /* 0x000ee40000300800 */
[----:B------:R-:W-:Y:S01]  /*161c0*/  STL.64 [R1+0x11c0], R26 ;  /* 0x0011c01a01007387 */ /* 0x000fe20000100a00 */
[----:B------:R-:W0:Y:S04]  /*161d0*/  LDSM.16.MT88.4 R12, [R28+0x2080] ;  /* 0x002080001c0c783b */ /* 0x000e280000004200 */
[----:B------:R1:W-:Y:S04]  /*161e0*/  STL.64 [R1+0x11b8], R24 ;  /* 0x0011b81801007387 */ /* 0x0003e80000100a00 */
[----:B-1----:R-:W2:Y:S01]  /*161f0*/  LDL.LU R24, [R1+0x190] ;  /* 0x0001900001187983 */ /* 0x002ea20000300800 */
[----:B------:R-:W2:Y:S02]  /*16200*/  LDL.LU R25, [R1+0x194] ;  /* 0x0001940001197983 */ /* 0x000ea40000300800 */
[----:B------:R-:W4:Y:S02]  /*16210*/  LDL.LU R26, [R1+0x198] ;  /* 0x00019800011a7983 */ /* 0x000f240000300800 */
[----:B------:R-:W4:Y:S02]  /*16220*/  LDL.LU R27, [R1+0x19c] ;  /* 0x00019c00011b7983 */ /* 0x000f240000300800 */
[----:B----4-:R-:W-:Y:S01]  /*16230*/  STL.64 [R1+0x11d8], R26 ;  /* 0x0011d81a01007387 */ /* 0x010fe20000100a00 */
[----:B--2---:R1:W-:Y:S03]  /*16240*/  STL.64 [R1+0x11d0], R24 ;  /* 0x0011d01801007387 */ /* 0x0043e60000100a00 */
[----:B-1----:R-:W2:Y:S01]  /*16250*/  LDL.LU R24, [R1+0x1a0] ;  /* 0x0001a00001187983 */ /* 0x002ea20000300800 */
[----:B------:R-:W2:Y:S02]  /*16260*/  LDL.LU R25, [R1+0x1a4] ;  /* 0x0001a40001197983 */ /* 0x000ea40000300800 */
[----:B------:R-:W2:Y:S02]  /*16270*/  LDL.LU R26, [R1+0x1a8] ;  /* 0x0001a800011a7983 */ /* 0x000ea40000300800 */
[----:B------:R-:W2:Y:S01]  /*16280*/  LDL.LU R27, [R1+0x1ac] ;  /* 0x0001ac00011b7983 */ /* 0x000ea20000300800 */
[----:B0-----:R-:W-:Y:S01]  /*16290*/  STL.64 [R1+0x1170], R14 ;  /* 0x0011700e01007387 */ /* 0x001fe20000100a00 */
[----:B------:R0:W-:Y:S03]  /*162a0*/  STL.64 [R1+0x1168], R12 ;  /* 0x0011680c01007387 */ /* 0x0001e60000100a00 */
[----:B0-----:R-:W4:Y:S01]  /*162b0*/  LDL.LU R12, [R1+0x1e0] ;  /* 0x0001e000010c7983 */ /* 0x001f220000300800 */
[----:B------:R-:W4:Y:S02]  /*162c0*/  LDL.LU R13, [R1+0x1e4] ;  /* 0x0001e400010d7983 */ /* 0x000f240000300800 */
[----:B------:R-:W2:Y:S02]  /*162d0*/  LDL.LU R14, [R1+0x1e8] ;  /* 0x0001e800010e7983 */ /* 0x000ea40000300800 */
[----:B------:R-:W2:Y:S02]  /*162e0*/  LDL.LU R15, [R1+0x1ec] ;  /* 0x0001ec00010f7983 */ /* 0x000ea40000300800 */
[----:B--2---:R-:W-:Y:S01]  /*162f0*/  STL.64 [R1+0x1188], R14 ;  /* 0x0011880e01007387 */ /* 0x004fe20000100a00 */
[----:B----4-:R0:W-:Y:S03]  /*16300*/  STL.64 [R1+0x1180], R12 ;  /* 0x0011800c01007387 */ /* 0x0101e60000100a00 */
[----:B0-----:R-:W2:Y:S01]  /*16310*/  LDL.LU R12, [R1+0x180] ;  /* 0x00018000010c7983 */ /* 0x001ea20000300800 */
[----:B------:R-:W2:Y:S02]  /*16320*/  LDL.LU R13, [R1+0x184] ;  /* 0x00018400010d7983 */ /* 0x000ea40000300800 */
[----:B------:R-:W2:Y:S02]  /*16330*/  LDL.LU R14, [R1+0x188] ;  /* 0x00018800010e7983 */ /* 0x000ea40000300800 */
[----:B------:R-:W2:Y:S01]  /*16340*/  LDL.LU R15, [R1+0x18c] ;  /* 0x00018c00010f7983 */ /* 0x000ea20000300800 */
[----:B------:R-:W-:Y:S01]  /*16350*/  STL.64 [R1+0x1140], R22 ;  /* 0x0011401601007387 */ /* 0x000fe20000100a00 */
[----:B------:R0:W-:Y:S02]  /*16360*/  STL.64 [R1+0x1138], R20 ;  /* 0x0011381401007387 */ /* 0x0001e40000100a00 */
[----:B0-----:R-:W-:-:S02]  /*16370*/  IMAD.MOV.U32 R20, RZ, RZ, R17 ;  /* 0x000000ffff147224 */ /* 0x001fc400078e0011 */
[----:B------:R-:W-:Y:S02]  /*16380*/  IMAD.MOV.U32 R21, RZ, RZ, R16 ;  /* 0x000000ffff157224 */ /* 0x000fe400078e0010 */
[C---:B---3--:R-:W-:Y:S01]  /*16390*/  HMMA.16816.F32.BF16 R16, R4.reuse, R18, R8 ;  /* 0x000000120410723c */ /* 0x048fe20000041808 */
[----:B------:R-:W3:Y:S11]  /*163a0*/  LDL.LU.64 R10, [R1+0x11e0] ;  /* 0x0011e000010a7983 */ /* 0x000ef60000300a00 */
[----:B------:R-:W-:Y:S11]  /*163b0*/  @!UPT UIADD3 URZ, URZ, URZ, URZ ;  /* 0x0000003f3f3ff290 */ /* 0x000ff6000fffe03f */
[----:B------:R-:W-:Y:S01]  /*163c0*/  STL.64 [R1+0xf0], R16 ;  /* 0x0000f01001007387 */ /* 0x000fe20000100a00 */
[----:B------:R-:W-:Y:S02]  /*163d0*/  STL.64 [R1+0xf8], R18 ;  /* 0x0000f81201007387 */ /* 0x000fe40000100a00 */
[----:B------:R-:W0:Y:S02]  /*163e0*/  LDSM.16.MT88.4 R16, [R2+0x2080] ;  /* 0x002080000210783b */ /* 0x000e240000004200 */
[----:B0-----:R-:W-:Y:S02]  /*163f0*/  STL [R1+0x10fc], R17 ;  /* 0x0010fc1101007387 */ /* 0x001fe40000100800 */
[----:B------:R-:W-:Y:S02]  /*16400*/  STL [R1+0x10f8], R18 ;  /* 0x0010f81201007387 */ /* 0x000fe40000100800 */
[----:B------:R-:W-:Y:S02]  /*16410*/  STL [R1+0x10f4], R19 ;  /* 0x0010f41301007387 */ /* 0x000fe40000100800 */
[----:B------:R0:W-:Y:S02]  /*16420*/  STL [R1+0x1160], R16 ;  /* 0x0011601001007387 */ /* 0x0001e40000100800 */
[----:B0-----:R-:W4:Y:S01]  /*16430*/  LDL.LU R16, [R1+0x170] ;  /* 0x0001700001107983 */ /* 0x001f220000300800 */
[----:B------:R-:W4:Y:S02]  /*16440*/  LDL.LU R17, [R1+0x174] ;  /* 0x0001740001117983 */ /* 0x000f240000300800 */
[----:B------:R-:W4:Y:S02]  /*16450*/  LDL.LU R18, [R1+0x178] ;  /* 0x0001780001127983 */ /* 0x000f240000300800 */
[----:B------:R-:W4:Y:S01]  /*16460*/  LDL.LU R19, [R1+0x17c] ;  /* 0x00017c0001137983 */ /* 0x000f220000300800 */
[C---:B---3--:R-:W-:Y:S01]  /*16470*/  HMMA.16816.F32.BF16 R8, R4.reuse, R10, R24 ;  /* 0x0000000a0408723c */ /* 0x048fe20000041818 */
[----:B------:R-:W3:Y:S01]  /*16480*/  LDL.LU.64 R26, [R1+0x11d8] ;  /* 0x0011d800011a7983 */ /* 0x000ee20000300a00 */
[----:B------:R-:W3:Y:S11]  /*16490*/  LDL.LU.64 R24, [R1+0x11d0] ;  /* 0x0011d00001187983 */ /* 0x000ef60000300a00 */
[----:B------:R-:W-:Y:S10]  /*164a0*/  @!UPT UIADD3 URZ, URZ, URZ, URZ ;  /* 0x0000003f3f3ff290 */ /* 0x000ff4000fffe03f */
[----:B------:R-:W-:Y:S01]  /*164b0*/  STL.64 [R1+0xe0], R8 ;  /* 0x0000e00801007387 */ /* 0x000fe20000100a00 */
[----:B------:R0:W-:Y:S03]  /*164c0*/  STL.64 [R1+0xe8], R10 ;  /* 0x0000e80a01007387 */ /* 0x0001e60000100a00 */
[----:B0-----:R-:W3:Y:S02]  /*164d0*/  LDL.LU.64 R10, [R1+0x11c8] ;  /* 0x0011c800010a7983 */ /* 0x001ee40000300a00 */
[C---:B---3--:R-:W-:Y:S02]  /*164e0*/  HMMA.16816.F32.BF16 R8, R4.reuse, R10, R24 ;  /* 0x0000000a0408723c */ /* 0x048fe40000041818 */
[----:B------:R-:W3:Y:S01]  /*164f0*/  LDL.LU.64 R26, [R1+0x11c0] ;  /* 0x0011c000011a7983 */ /* 0x000ee20000300a00 */
[----:B------:R-:W3:Y:S11]  /*16500*/  LDL.LU.64 R24, [R1+0x11b8] ;  /* 0x0011b80001187983 */ /* 0x000ef60000300a00 */
[----:B------:R-:W-:Y:S09]  /*16510*/  @!UPT UIADD3 URZ, URZ, URZ, URZ ;  /* 0x0000003f3f3ff290 */ /* 0x000ff2000fffe03f */
[----:B------:R-:W-:Y:S01]  /*16520*/  STL.64 [R1+0xd0], R8 ;  /* 0x0000d00801007387 */ /* 0x000fe20000100a00 */
[----:B------:R0:W-:Y:S03]  /*16530*/  STL.64 [R1+0xd8], R10 ;  /* 0x0000d80a01007387 */ /* 0x0001e60000100a00 */
[----:B0-----:R-:W3:Y:S02]  /*16540*/  LDL.LU.64 R10, [R1+0x11b0] ;  /* 0x0011b000010a7983 */ /* 0x001ee40000300a00 */
[----:B---3--:R-:W-:Y:S02]  /*16550*/  HMMA.16816.F32.BF16 R4, R4, R10, R24 ;  /* 0x0000000a0404723c */ /* 0x008fe40000041818 */
[----:B------:R-:W3:Y:S01]  /*16560*/  LDL.LU.64 R24, [R1+0x11a8] ;  /* 0x0011a80001187983 */ /* 0x000ee20000300a00 */
[----:B------:R-:W2:Y:S02]  /*16570*/  LDL.LU.64 R10, [R1+0x11a0] ;  /* 0x0011a000010a7983 */ /* 0x000ea40000300a00 */
[----:B------:R-:W2:Y:S11]  /*16580*/  LDL.LU.64 R8, [R1+0x1198] ;  /* 0x0011980001087983 */ /* 0x000eb60000300a00 */
[----:B------:R-:W-:Y:S07]  /*16590*/  @!UPT UIADD3 URZ, URZ, URZ, URZ ;  /* 0x0000003f3f3ff290 */ /* 0x000fee000fffe03f */
[----:B------:R0:W-:Y:S01]  /*165a0*/  STL.64 [R1+0xc0], R4 ;  /* 0x0000c00401007387 */ /* 0x0001e20000100a00 */
[----:B------:R1:W-:Y:S03]  /*165b0*/  STL.64 [R1+0xc8], R6 ;  /* 0x0000c80601007387 */ /* 0x0003e60000100a00 */
[----:B0-----:R-:W4:Y:S01]  /*165c0*/  LDL.LU R4, [R1+0x50] ;  /* 0x0000500001047983 */ /* 0x001f220000300800 */
[----:B------:R-:W4:Y:S02]  /*165d0*/  LDL.LU R5, [R1+0x54] ;  /* 0x0000540001057983 */ /* 0x000f240000300800 */
[----:B-1----:R-:W4:Y:S02]  /*165e0*/  LDL.LU R6, [R1+0x58] ;  /* 0x0000580001067983 */ /* 0x002f240000300800 */
[----:B------:R-:W4:Y:S02]  /*165f0*/  LDL.LU R7, [R1+0x5c] ;  /* 0x00005c0001077983 */ /* 0x000f240000300800 */
[----:B---3--:R-:W-:-:S02]  /*16600*/  IMAD.MOV.U32 R22, RZ, RZ, R24 ;  /* 0x000000ffff167224 */ /* 0x008fc400078e0018 */
[----:B------:R-:W-:Y:S01]  /*16610*/  IMAD.MOV.U32 R0, RZ, RZ, R25 ;  /* 0x000000ffff007224 */ /* 0x000fe200078e0019 */
[C---:B--2---:R-:W-:Y:S01]  /*16620*/  HMMA.16816.F32.BF16 R12, R8.reuse, R24, R12 ;  /* 0x00000018080c723c */ /* 0x044fe2000004180c */
[----:B------:R-:W-:Y:S07]  /*16630*/  LDSM.16.MT88.4 R24, [R28+0x3080] ;  /* 0x003080001c18783b */ /* 0x000fee0000004200 */
[----:B----4-:R-:W-:Y:S11]  /*16640*/  HMMA.16816.F32.BF16 R4, R8, R20, R4 ;  /* 0x000000140804723c */ /* 0x010ff60000041804 */
[----:B------:R-:W-:Y:S11]  /*16650*/  @!UPT UIADD3 URZ, URZ, URZ, URZ ;  /* 0x0000003f3f3ff290 */ /* 0x000ff6000fffe03f */
[----:B------:R-:W-:Y:S01]  /*16660*/  @!UPT UIADD3 URZ, URZ, URZ, URZ ;  /* 0x0000003f3f3ff290 */ /* 0x000fe2000fffe03f */
[----:B------:R-:W-:Y:S01]  /*16670*/  STL.64 [R1+0x80], R4 ;  /* 0x0000800401007387 */ /* 0x000fe20000100a00 */
[----:B------:R-:W-:Y:S02]  /*16680*/  STL.64 [R1+0x88], R6 ;  /* 0x0000880601007387 */ /* 0x000fe40000100a00 */
[----:B------:R-:W0:Y:S02]  /*16690*/  LDSM.16.MT88.4 R4, [R28+0x3000] ;  /* 0x003000001c04783b */ /* 0x000e240000004200 */
[----:B0-----:R-:W-:Y:S02]  /*166a0*/  STL.64 [R1+0x10a0], R6 ;  /* 0x0010a00601007387 */ /* 0x001fe40000100a00 */
[----:B------:R0:W-:Y:S02]  /*166b0*/  STL.64 [R1+0x1098], R4 ;  /* 0x0010980401007387 */ /* 0x0001e40000100a00 */
[----:B0-----:R-:W2:Y:S01]  /*166c0*/  LDL.LU R4, [R1+0xb0] ;  /* 0x0000b00001047983 */ /* 0x001ea20000300800 */
[----:B------:R-:W-:-:S02]  /*166d0*/  IMAD.MOV.U32 R5, RZ, RZ, R29 ;  /* 0x000000ffff057224 */ /* 0x000fc400078e001d */
[----:B------:R-:W3:Y:S02]  /*166e0*/  LDL.LU R29, [R1+0x1190] ;  /* 0x00119000011d7983 */ /* 0x000ee40000300800 */
[----:B------:R-:W-:Y:S01]  /*166f0*/  STL.64 [R1+0x70], R12 ;  /* 0x0000700c01007387 */ /* 0x000fe20000100a00 */
[----:B------:R0:W-:Y:S04]  /*16700*/  STL.64 [R1+0x78], R14 ;  /* 0x0000780e01007387 */ /* 0x0001e80000100a00 */
[----:B0-----:R-:W4:Y:S01]  /*16710*/  LDL.LU.64 R14, [R1+0x1188] ;  /* 0x00118800010e7983 */ /* 0x001f220000300a00 */
[----:B------:R-:W4:Y:S02]  /*16720*/  LDL.LU.64 R12, [R1+0x1180] ;  /* 0x00118000010c7983 */ /* 0x000f240000300a00 */
[----:B------:R-:W-:Y:S02]  /*16730*/  STL.64 [R1+0x1058], R26 ;  /* 0x0010581a01007387 */ /* 0x000fe40000100a00 */
[----:B------:R0:W-:Y:S02]  /*16740*/  STL.64 [R1+0x1050], R24 ;  /* 0x0010501801007387 */ /* 0x0001e40000100a00 */
[----:B0-----:R-:W4:Y:S01]  /*16750*/  LDL R24, [R1+0x40] ;  /* 0x0000400001187983 */ /* 0x001f220000100800 */
[----:B---3--:R-:W-:-:S03]  /*16760*/  IMAD.MOV.U32 R25, RZ, RZ, R29 ;  /* 0x000000ffff197224 */ /* 0x008fc600078e001d */
[----:B------:R-:W3:Y:S01]  /*16770*/  LDL.LU R29, [R1+0x1178] ;  /* 0x00117800011d7983 */ /* 0x000ee20000300800 */
[----:B------:R-:W-:Y:S03]  /*16780*/  STL [R1+0x1020], R28 ;  /* 0x0010201c01007387 */ /* 0x000fe60000100800 */
[C---:B----4-:R-:W-:Y:S01]  /*16790*/  HMMA.16816.F32.BF16 R24, R8.reuse, R24, R12 ;  /* 0x000000180818723c */ /* 0x050fe2000004180c */
[----:B------:R-:W4:Y:S01]  /*167a0*/  LDL.LU.64 R14, [R1+0x1170] ;  /* 0x00117000010e7983 */ /* 0x000f220000300a00 */
[----:B------:R-:W4:Y:S11]  /*167b0*/  LDL.LU.64 R12, [R1+0x1168] ;  /* 0x00116800010c7983 */ /* 0x000f360000300a00 */
[----:B------:R-:W-:Y:S10]  /*167c0*/  @!UPT UIADD3 URZ, URZ, URZ, URZ ;  /* 0x0000003f3f3ff290 */ /* 0x000ff4000fffe03f */
[----:B------:R-:W-:Y:S01]  /*167d0*/  STL.64 [R1+0x60], R24 ;  /* 0x0000601801007387 */ /* 0x000fe20000100a00 */
[----:B------:R2:W-:Y:S02]  /*167e0*/  STL.64 [R1+0x68], R26 ;  /* 0x0000681a01007387 */ /* 0x0005e40000100a00 */
[----:B--2---:R-:W-:Y:S01]  /*167f0*/  HMMA.16816.F32.BF16 R24, R8, R4, R16 ;  /* 0x000000040818723c */ /* 0x004fe20000041810 */
[----:B------:R-:W2:Y:S01]  /*16800*/  LDL.LU R16, [R1+0x1c0] ;  /* 0x0001c00001107983 */ /* 0x000ea20000300800 */
[----:B------:R-:W2:Y:S02]  /*16810*/  LDL.LU R17, [R1+0x1c4] ;  /* 0x0001c40001117983 */ /* 0x000ea40000300800 */
[----:B------:R-:W2:Y:S02]  /*16820*/  LDL.LU R18, [R1+0x1c8] ;  /* 0x0001c80001127983 */ /* 0x000ea40000300800 */
[----:B------:R-:W2:Y:S01]  /*16830*/  LDL.LU R19, [R1+0x1cc] ;  /* 0x0001cc0001137983 */ /* 0x000ea20000300800 */
[----:B------:R0:W-:Y:S04]  /*16840*/  STL.64 [R1+0x1148], R4 ;  /* 0x0011480401007387 */ /* 0x0001e80000100a00 */
[----:B------:R-:W1:Y:S04]  /*16850*/  LDSM.16.MT88.4 R8, [R2+0x3000] ;  /* 0x003000000208783b */ /* 0x000e680000004200 */
[----:B0-----:R-:W4:Y:S01]  /*16860*/  LDL.LU R4, [R1+0x1d0] ;  /* 0x0001d00001047983 */ /* 0x001f220000300800 */
[----:B------:R-:W4:Y:S02]  /*16870*/  LDL.LU R5, [R1+0x1d4] ;  /* 0x0001d40001057983 */ /* 0x000f240000300800 */
[----:B------:R-:W4:Y:S05]  /*16880*/  LDL.LU R6, [R1+0x1d8] ;  /* 0x0001d80001067983 */ /* 0x000f2a0000300800 */
[----:B------:R-:W-:Y:S01]  /*16890*/  STL.64 [R1+0x1068], R26 ;  /* 0x0010681a01007387 */ /* 0x000fe20000100a00 */
[----:B------:R0:W-:Y:S03]  /*168a0*/  STL.64 [R1+0x1060], R24 ;  /* 0x0010601801007387 */ /* 0x0001e60000100a00 */
[----:B0-----:R-:W2:Y:S01]  /*168b0*/  LDL.LU.64 R24, [R1+0x40] ;  /* 0x0000400001187983 */ /* 0x001ea20000300a00 */
[----:B---3--:R-:W-:-:S07]  /*168c0*/  IMAD.MOV.U32 R7, RZ, RZ, R29 ;  /* 0x000000ffff077224 */ /* 0x008fce00078e001d */
[----:B----4-:R-:W-:Y:S01]  /*168d0*/  HMMA.16816.F32.BF16 R4, R12, R20, R4 ;  /* 0x000000140c04723c */ /* 0x010fe20000041804 */
[----:B--2---:R-:W-:Y:S01]  /*168e0*/  STL.64 [R1+0x1158], R24 ;  /* 0x0011581801007387 */ /* 0x004fe20000100a00 */
[----:B------:R-:W-:Y:S02]  /*168f0*/  STL [R1+0x10f0], R2 ;  /* 0x0010f00201007387 */ /* 0x000fe40000100800 */
[----:B-1----:R0:W-:Y:S02]  /*16900*/  STL.64 [R1+0x1008], R10 ;  /* 0x0010080a01007387 */ /* 0x0021e40000100a00 */
[----:B------:R-:W-:Y:S11]  /*16910*/  STL.64 [R1+0x1000], R8 ;  /* 0x0010000801007387 */ /* 0x000ff60000100a00 */
[----:B------:R-:W-:Y:S06]  /*16920*/  @!UPT UIADD3 URZ, URZ, URZ, URZ ;  /* 0x0000003f3f3ff290 */ /* 0x000fec000fffe03f */
[----:B------:R1:W-:Y:S01]  /*16930*/  STL.64 [R1+0x30], R4 ;  /* 0x0000300401007387 */ /* 0x0003e20000100a00 */
[----:B------:R-:W-:Y:S02]  /*16940*/  IMAD.MOV.U32 R29, RZ, RZ, R6 ;  /* 0x000000ffff1d7224 */ /* 0x000fe400078e0006 */
[----:B0-----:R-:W-:Y:S01]  /*16950*/  IMAD.MOV.U32 R11, RZ, RZ, R7 ;  /* 0x000000ffff0b7224 */ /* 0x001fe200078e0007 */
[----:B-1----:R-:W2:Y:S01]  /*16960*/  LDL.LU R4, [R1+0x1b0] ;  /* 0x0001b00001047983 */ /* 0x002ea20000300800 */
[----:B------:R-:W2:Y:S02]  /*16970*/  LDL.LU R5, [R1+0x1b4] ;  /* 0x0001b40001057983 */ /* 0x000ea40000300800 */
[----:B------:R-:W2:Y:S02]  /*16980*/  LDL.LU R6, [R1+0x1b8] ;  /* 0x0001b80001067983 */ /* 0x000ea40000300800 */
[----:B------:R-:W2:Y:S01]  /*16990*/  LDL.LU R7, [R1+0x1bc] ;  /* 0x0001bc0001077983 */ /* 0x000ea20000300800 */
[----:B------:R-:W3:Y:S01]  /*169a0*/  LDL.LU R20, [R1+0x140] ;  /* 0x0001400001147983 */ /* 0x000ee20000300800 */
[----:B------:R-:W-:-:S02]  /*169b0*/  IMAD.MOV.U32 R24, RZ, RZ, R22 ;  /* 0x000000ffff187224 */ /* 0x000fc400078e0016 */
[----:B------:R-:W3:Y:S02]  /*169c0*/  LDL.LU R21, [R1+0x144] ;  /* 0x0001440001157983 */ /* 0x000ee40000300800 */
[----:B------:R-:W3:Y:S01]  /*169d0*/  LDL.LU R22, [R1+0x148] ;  /* 0x0001480001167983 */ /* 0x000ee20000300800 */
[----:B------:R-:W3:Y:S01]  /*169e0*/  LDL.LU R23, [R1+0x14c] ;  /* 0x00014c0001177983 */ /* 0x000ee20000300800 */
[----:B------:R-:W-:Y:S02]  /*169f0*/  STL [R1+0x1110], R29 ;  /* 0x0011101d01007387 */ /* 0x000fe40000100800 */
[----:B------:R0:W-:Y:S02]  /*16a00*/  STL [R1+0x10c8], R11 ;  /* 0x0010c80b01007387 */ /* 0x0001e40000100800 */
[----:B------:R-:W4:Y:S01]  /*16a10*/  LDL.LU R8, [R1+0x110] ;  /* 0x0001100001087983 */ /* 0x000f220000300800 */
[----:B------:R-:W4:Y:S01]  /*16a20*/  LDL.LU R9, [R1+0x114] ;  /* 0x0001140001097983 */ /* 0x000f220000300800 */
[----:B------:R-:W2:Y:S02]  /*16a30*/  LDL.LU R10, [R1+0x118] ;  /* 0x00011800010a7983 */ /* 0x000ea40000300800 */
[----:B------:R-:W-:-:S02]  /*16a40*/  IMAD.MOV.U32 R25, RZ, RZ, R0 ;  /* 0x000000ffff197224 */ /* 0x000fc400078e0000 */
[----:B0-----:R-:W-:Y:S02]  /*16a50*/  IMAD.MOV.U32 R11, RZ, RZ, R3 ;  /* 0x000000ffff0b7224 */ /* 0x001fe400078e0003 */
[----:B------:R-:W3:Y:S03]  /*16a60*/  LDL.LU R3, [R1+0x1164] ;  /* 0x0011640001037983 */ /* 0x000ee60000300800 */
[----:B------:R-:W-:Y:S01]  /*16a70*/  HMMA.16816.F32.BF16 R24, R12, R24, R16 ;  /* 0x000000180c18723c */ /* 0x000fe20000041810 */
[----:B--2---:R-:W-:Y:S01]  /*16a80*/  STL.64 [R1+0x1120], R10 ;  /* 0x0011200a01007387 */ /* 0x004fe20000100a00 */
[----:B----4-:R0:W-:Y:S03]  /*16a90*/  STL.64 [R1+0x1118], R8 ;  /* 0x0011180801007387 */ /* 0x0101e60000100a00 */
[----:B0-----:R-:W2:Y:S01]  /*16aa0*/  LDL.LU.64 R8, [R1+0xa0] ;  /* 0x0000a00001087983 */ /* 0x001ea20000300a00 */
[----:B------:R-:W4:Y:S11]  /*16ab0*/  LDL.LU R16, [R1+0x1160] ;  /* 0x0011600001107983 */ /* 0x000f360000300800 */
[----:B------:R-:W-:Y:S07]  /*16ac0*/  @!UPT UIADD3 URZ, URZ, URZ, URZ ;  /* 0x0000003f3f3ff290 */ /* 0x000fee000fffe03f */
[----:B------:R-:W-:Y:S02]  /*16ad0*/  IMAD.MOV.U32 R17, RZ, RZ, R24 ;  /* 0x000000ffff117224 */ /* 0x000fe400078e0018 */
[----:B------:R-:W-:Y:S02]  /*16ae0*/  IMAD.MOV.U32 R18, RZ, RZ, R25 ;  /* 0x000000ffff127224 */ /* 0x000fe400078e0019 */
[----:B------:R-:W2:Y:S01]  /*16af0*/  LDL.LU.64 R24, [R1+0x1158] ;  /* 0x0011580001187983 */ /* 0x000ea20000300a00 */
[----:B------:R-:W-:Y:S02]  /*16b00*/  IMAD.MOV.U32 R2, RZ, RZ, R27 ;  /* 0x000000ffff027224 */ /* 0x000fe400078e001b */
[----:B------:R-:W-:-:S03]  /*16b10*/  IMAD.MOV.U32 R19, RZ, RZ, R26 ;  /* 0x000000ffff137224 */ /* 0x000fc600078e001a */
[----:B------:R-:W-:Y:S02]  /*16b20*/  STL [R1+0x1114], R2 ;  /* 0x0011140201007387 */ /* 0x000fe40000100800 */
[----:B------:R3:W-:Y:S02]  /*16b30*/  STL.64 [R1+0x1108], R18 ;  /* 0x0011081201007387 */ /* 0x0007e40000100a00 */
[----:B---3--:R-:W-:Y:S01]  /*16b40*/  IMAD.MOV.U32 R18, RZ, RZ, R3 ;  /* 0x000000ffff127224 */ /* 0x008fe200078e0003 */
[----:B----4-:R0:W-:Y:S04]  /*16b50*/  STL.64 [R1+0x1100], R16 ;  /* 0x0011001001007387 */ /* 0x0101e80000100a00 */
[----:B0-----:R-:W3:Y:S01]  /*16b60*/  LDL.LU R16, [R1+0x150] ;  /* 0x0001500001107983 */ /* 0x001ee20000300800 */
[----:B------:R-:W3:Y:S02]  /*16b70*/  LDL.LU R17, [R1+0x154] ;  /* 0x0001540001117983 */ /* 0x000ee40000300800 */
[----:B------:R-:W4:Y:S02]  /*16b80*/  LDL.LU R3, [R1+0x1150] ;  /* 0x0011500001037983 */ /* 0x000f240000300800 */
[----:B------:R-:W3:Y:S01]  /*16b90*/  LDL.LU R19, [R1+0x15c] ;  /* 0x00015c0001137983 */ /* 0x000ee20000300800 */
[C---:B--2---:R-:W-:Y:S01]  /*16ba0*/  HMMA.16816.F32.BF16 R4, R12.reuse, R24, R4 ;  /* 0x000000180c04723c */ /* 0x044fe20000041804 */
[----:B---3--:R-:W-:Y:S01]  /*16bb0*/  STL.64 [R1+0x1130], R18 ;  /* 0x0011301201007387 */ /* 0x008fe20000100a00 */
[----:B------:R0:W-:Y:S03]  /*16bc0*/  STL.64 [R1+0x1128], R16 ;  /* 0x0011281001007387 */ /* 0x0001e60000100a00 */
[----:B0-----:R-:W2:Y:S01]  /*16bd0*/  LDL.LU R16, [R1+0x160] ;  /* 0x0001600001107983 */ /* 0x001ea20000300800 */
[----:B------:R-:W2:Y:S02]  /*16be0*/  LDL.LU R17, [R1+0x164] ;  /* 0x0001640001117983 */ /* 0x000ea40000300800 */
[----:B------:R-:W2:Y:S11]  /*16bf0*/  LDL.LU R18, [R1+0x168] ;  /* 0x0001680001127983 */ /* 0x000eb60000300800 */
[----:B------:R-:W-:Y:S04]  /*16c00*/  @!UPT UIADD3 URZ, URZ, URZ, URZ ;  /* 0x0000003f3f3ff290 */ /* 0x000fe8000fffe03f */
[----:B------:R0:W-:Y:S02]  /*16c10*/  STL.64 [R1], R4 ;  /* 0x0000000401007387 */ /* 0x0001e40000100a00 */
[----:B0-----:R-:W3:Y:S01]  /*16c20*/  LDL.LU.64 R4, [R1+0x1148] ;  /* 0x0011480001047983 */ /* 0x001ee20000300a00 */
[----:B----4-:R-:W-:Y:S01]  /*16c30*/  IMAD.MOV.U32 R19, RZ, RZ, R3 ;  /* 0x000000ffff137224 */ /* 0x010fe200078e0003 */
[----:B---3--:R-:W-:Y:S02]  /*16c40*/  HMMA.16816.F32.BF16 R12, R12, R4, R20 ;  /* 0x000000040c0c723c */ /* 0x008fe40000041814 */
[----:B------:R-:W2:Y:S01]  /*16c50*/  LDL.LU.64 R22, [R1+0x1140] ;  /* 0x0011400001167983 */ /* 0x000ea20000300a00 */
[----:B------:R-:W2:Y:S02]  /*16c60*/  LDL.LU.64 R20, [R1+0x1138] ;  /* 0x0011380001147983 */ /* 0x000ea40000300a00 */
[----:B------:R-:W-:Y:S02]  /*16c70*/  IMAD.MOV.U32 R3, RZ, RZ, R6 ;  /* 0x000000ffff037224 */ /* 0x000fe400078e0006 */
[----:B------:R-:W-:-:S02]  /*16c80*/  IMAD.MOV.U32 R0, RZ, RZ, R7 ;  /* 0x000000ffff007224 */ /* 0x000fc400078e0007 */
[----:B------:R-:W-:Y:S02]  /*16c90*/  IMAD.MOV.U32 R7, RZ, RZ, R8 ;  /* 0x000000ffff077224 */ /* 0x000fe400078e0008 */
[----:B------:R-:W-:Y:S11]  /*16ca0*/  IMAD.MOV.U32 R6, RZ, RZ, R9 ;  /* 0x000000ffff067224 */ /* 0x000ff600078e0009 */
[----:B------:R-:W-:Y:S01]  /*16cb0*/  @!UPT UIADD3 URZ, URZ, URZ, URZ ;  /* 0x0000003f3f3ff290 */ /* 0x000fe2000fffe03f */
[----:B------:R-:W-:Y:S01]  /*16cc0*/  STL.64 [R1+0x1030], R14 ;  /* 0x0010300e01007387 */ /* 0x000fe20000100a00 */
[----:B------:R0:W-:Y:S03]  /*16cd0*/  STL.64 [R1+0x1028], R12 ;  /* 0x0010280c01007387 */ /* 0x0001e60000100a00 */
[----:B0-----:R-:W3:Y:S01]  /*16ce0*/  LDL.LU.64 R12, [R1+0x90] ;  /* 0x00009000010c7983 */ /* 0x001ee20000300a00 */
[----:B------:R-:W4:Y:S01]  /*16cf0*/  LDL.LU.64 R14, [R1+0x98] ;  /* 0x00009800010e7983 */ /* 0x000f220000300a00 */
[----:B--2---:R-:W-:Y:S11]  /*16d00*/  HMMA.16816.F32.BF16 R16, R20, R8, R16 ;  /* 0x000000081410723c */ /* 0x004ff60000041810 */
[----:B------:R-:W-:Y:S11]  /*16d10*/  @!UPT UIADD3 URZ, URZ, URZ, URZ ;  /* 0x0000003f3f3ff290 */ /* 0x000ff6000fffe03f */
[----:B------:R-:W-:Y:S01]  /*16d20*/  @!UPT UIADD3 URZ, URZ, URZ, URZ ;  /* 0x0000003f3f3ff290 */ /* 0x000fe2000fffe03f */
[----:B------:R-:W-:Y:S01]  /*16d30*/  STL.64 [R1+0x120], R16 ;  /* 0x0001201001007387 */ /* 0x000fe20000100a00 */
[----:B------:R0:W-:Y:S03]  /*16d40*/  STL.64 [R1+0x128], R18 ;  /* 0x0001281201007387 */ /* 0x0001e60000100a00 */
[----:B0-----:R-:W3:Y:S01]  /*16d50*/  LDL.LU.64 R18, [R1+0x1130] ;  /* 0x0011300001127983 */ /* 0x001ee20000300a00 */
[----:B------:R-:W3:Y:S02]  /*16d60*/  LDL.LU.64 R16, [R1+0x1128] ;  /* 0x0011280001107983 */ /* 0x000ee40000300a00 */
[----:B------:R-:W2:Y:S02]  /*16d70*/  LDL.LU.64 R10, [R1+0x1120] ;  /* 0x00112000010a7983 */ /* 0x000ea40000300a00 */
[----:B------:R-:W2:Y:S02]  /*16d80*/  LDL.LU.64 R8, [R1+0x1118] ;  /* 0x0011180001087983 */ /* 0x000ea40000300a00 */
[----:B------:R-:W-:-:S02]  /*16d90*/  IMAD.MOV.U32 R2, RZ, RZ, R24 ;  /* 0x000000ffff027224 */ /* 0x000fc400078e0018 */
[----:B------:R-:W-:Y:S01]  /*16da0*/  IMAD.MOV.U32 R29, RZ, RZ, R25 ;  /* 0x000000ffff1d7224 */ /* 0x000fe200078e0019 */
[C---:B---3--:R-:W-:Y:S08]  /*16db0*/  HMMA.16816.F32.BF16 R16, R20.reuse, R12, R16 ;  /* 0x0000000c1410723c */ /* 0x048ff00000041810 */
[C---:B--2---:R-:W-:Y:S11]  /*16dc0*/  HMMA.16816.F32.BF16 R8, R20.reuse, R24, R8 ;  /* 0x000000181408723c */ /* 0x044ff60000041808 */
[----:B------:R-:W-:Y:S04]  /*16dd0*/  @!UPT UIADD3 URZ, URZ, URZ, URZ ;  /* 0x0000003f3f3ff290 */ /* 0x000fe8000fffe03f */
[----:B------:R-:W-:Y:S01]  /*16de0*/  STL [R1+0x150], R16 ;  /* 0x0001501001007387 */ /* 0x000fe20000100800 */
[----:B------:R-:W-:Y:S02]  /*16df0*/  STL.64 [R1+0x158], R18 ;  /* 0x0001581201007387 */ /* 0x000fe40000100a00 */
[----:B----4-:R-:W-:Y:S02]  /*16e00*/  STL.64 [R1+0x10e8], R14 ;  /* 0x0010e80e01007387 */ /* 0x010fe40000100a00 */
[----:B------:R-:W-:Y:S03]  /*16e10*/  STL.64 [R1+0x10e0], R12 ;  /* 0x0010e00c01007387 */ /* 0x000fe60000100a00 */
[----:B------:R0:W-:Y:S01]  /*16e20*/  STL.64 [R1+0x160], R8 ;  /* 0x0001600801007387 */ /* 0x0001e20000100a00 */
[----:B------:R1:W-:Y:S02]  /*16e30*/  STL.64 [R1+0x168], R10 ;  /* 0x0001680a01007387 */ /* 0x0003e40000100a00 */
[----:B------:R-:W2:Y:S02]  /*16e40*/  LDL.LU R24, [R1+0x60] ;  /* 0x0000600001187983 */ /* 0x000ea40000300800 */
[----:B------:R-:W2:Y:S01]  /*16e50*/  LDL.LU R25, [R1+0x64] ;  /* 0x0000640001197983 */ /* 0x000ea20000300800 */
[----:B------:R-:W3:Y:S01]  /*16e60*/  LDL.LU R26, [R1+0x68] ;  /* 0x00006800011a7983 */ /* 0x000ee20000300800 */
[----:B------:R-:W3:Y:S03]  /*16e70*/  LDL.LU R27, [R1+0x6c] ;  /* 0x00006c00011b7983 */ /* 0x000ee60000300800 */
[----:B0-----:R-:W4:Y:S01]  /*16e80*/  LDL.LU R8, [R1+0xd0] ;  /* 0x0000d00001087983 */ /* 0x001f220000300800 */
[----:B------:R-:W4:Y:S02]  /*16e90*/  LDL.LU R9, [R1+0xd4] ;  /* 0x0000d40001097983 */ /* 0x000f240000300800 */
[----:B-1----:R-:W2:Y:S02]  /*16ea0*/  LDL.LU R10, [R1+0xd8] ;  /* 0x0000d800010a7983 */ /* 0x002ea40000300800 */
[----:B------:R-:W2:Y:S02]  /*16eb0*/  LDL.LU R11, [R1+0xdc] ;  /* 0x0000dc00010b7983 */ /* 0x000ea40000300800 */
[----:B------:R-:W-:Y:S01]  /*16ec0*/  IMAD.MOV.U32 R28, RZ, RZ, R17 ;  /* 0x000000ffff1c7224 */ /* 0x000fe200078e0011 */
[----:B------:R-:W3:Y:S01]  /*16ed0*/  LDL.LU R16, [R1+0x100] ;  /* 0x0001000001107983 */ /* 0x000ee20000300800 */
[----:B------:R-:W3:Y:S02]  /*16ee0*/  LDL.LU R17, [R1+0x104] ;  /* 0x0001040001117983 */ /* 0x000ee40000300800 */
[----:B------:R-:W3:Y:S02]  /*16ef0*/  LDL.LU R18, [R1+0x108] ;  /* 0x0001080001127983 */ /* 0x000ee40000300800 */
[----:B------:R-:W3:Y:S01]  /*16f00*/  LDL.LU R19, [R1+0x10c] ;  /* 0x00010c0001137983 */ /* 0x000ee20000300800 */
[----:B--2---:R-:W-:Y:S01]  /*16f10*/  STL.64 [R1+0x10d8], R10 ;  /* 0x0010d80a01007387 */ /* 0x004fe20000100a00 */
[----:B----4-:R0:W-:Y:S03]  /*16f20*/  STL.64 [R1+0x10d0], R8 ;  /* 0x0010d00801007387 */ /* 0x0101e60000100a00 */
[----:B0-----:R-:W2:Y:S01]  /*16f30*/  LDL.LU R8, [R1+0xe0] ;  /* 0x0000e00001087983 */ /* 0x001ea20000300800 */
[----:B------:R-:W2:Y:S02]  /*16f40*/  LDL.LU R9, [R1+0xe4] ;  /* 0x0000e40001097983 */ /* 0x000ea40000300800 */
[----:B------:R-:W2:Y:S02]  /*16f50*/  LDL.LU R10, [R1+0xe8] ;  /* 0x0000e800010a7983 */ /* 0x000ea40000300800 */
[----:B------:R-:W2:Y:S01]  /*16f60*/  LDL.LU R11, [R1+0xec] ;  /* 0x0000ec00010b7983 */ /* 0x000ea20000300800 */
[----:B------:R-:W4:Y:S01]  /*16f70*/  LDL.LU R12, [R1+0xf0] ;  /* 0x0000f000010c7983 */ /* 0x000f220000300800 */
[----:B------:R-:W4:Y:S02]  /*16f80*/  LDL.LU R13, [R1+0xf4] ;  /* 0x0000f400010d7983 */ /* 0x000f240000300800 */
[----:B------:R-:W4:Y:S02]  /*16f90*/  LDL.LU R14, [R1+0xf8] ;  /* 0x0000f800010e7983 */ /* 0x000f240000300800 */
[----:B------:R-:W4:Y:S01]  /*16fa0*/  LDL.LU R15, [R1+0xfc] ;  /* 0x0000fc00010f7983 */ /* 0x000f220000300800 */
[----:B---3--:R-:W-:Y:S01]  /*16fb0*/  STL.64 [R1+0x1080], R26 ;  /* 0x0010801a01007387 */ /* 0x008fe20000100a00 */
[----:B------:R0:W-:Y:S03]  /*16fc0*/  STL.64 [R1+0x1078], R24 ;  /* 0x0010781801007387 */ /* 0x0001e60000100a00 */
[----:B0-----:R-:W3:Y:S01]  /*16fd0*/  LDL.LU R24, [R1+0x70] ;  /* 0x0000700001187983 */ /* 0x001ee20000300800 */
[----:B------:R-:W3:Y:S02]  /*16fe0*/  LDL.LU R25, [R1+0x74] ;  /* 0x0000740001197983 */ /* 0x000ee40000300800 */
[----:B------:R-:W2:Y:S02]  /*16ff0*/  LDL.LU R26, [R1+0x78] ;  /* 0x00007800011a7983 */ /* 0x000ea40000300800 */
[----:B------:R-:W2:Y:S02]  /*17000*/  LDL.LU R27, [R1+0x7c] ;  /* 0x00007c00011b7983 */ /* 0x000ea40000300800 */
[----:B--2---:R-:W-:Y:S01]  /*17010*/  STL.64 [R1+0x1090], R26 ;  /* 0x0010901a01007387 */ /* 0x004fe20000100a00 */
[----:B---3--:R0:W-:Y:S03]  /*17020*/  STL.64 [R1+0x1088], R24 ;  /* 0x0010881801007387 */ /* 0x0081e60000100a00 */
[----:B0-----:R-:W2:Y:S01]  /*17030*/  LDL.LU R24, [R1+0x80] ;  /* 0x0000800001187983 */ /* 0x001ea20000300800 */
[----:B------:R-:W2:Y:S02]  /*17040*/  LDL.LU R25, [R1+0x84] ;  /* 0x0000840001197983 */ /* 0x000ea40000300800 */
[----:B------:R-:W3:Y:S02]  /*17050*/  LDL.LU R26, [R1+0x88] ;  /* 0x00008800011a7983 */ /* 0x000ee40000300800 */
[----:B------:R-:W3:Y:S02]  /*17060*/  LDL.LU R27, [R1+0x8c] ;  /* 0x00008c00011b7983 */ /* 0x000ee40000300800 */
[----:B---3--:R-:W-:Y:S01]  /*17070*/  STL.64 [R1+0x10b0], R26 ;  /* 0x0010b01a01007387 */ /* 0x008fe20000100a00 */
[----:B--2---:R0:W-:Y:S03]  /*17080*/  STL.64 [R1+0x10a8], R24 ;  /* 0x0010a81801007387 */ /* 0x0041e60000100a00 */
[----:B0-----:R-:W2:Y:S01]  /*17090*/  LDL.LU R24, [R1+0xc0] ;  /* 0x0000c00001187983 */ /* 0x001ea20000300800 */
[----:B------:R-:W2:Y:S02]  /*170a0*/  LDL.LU R25, [R1+0xc4] ;  /* 0x0000c40001197983 */ /* 0x000ea40000300800 */
[----:B------:R-:W3:Y:S02]  /*170b0*/  LDL.LU R26, [R1+0xc8] ;  /* 0x0000c800011a7983 */ /* 0x000ee40000300800 */
[----:B------:R-:W3:Y:S01]  /*170c0*/  LDL.LU R27, [R1+0xcc] ;  /* 0x0000cc00011b7983 */ /* 0x000ee20000300800 */
[----:B------:R-:W-:Y:S01]  /*170d0*/  HMMA.16816.F32.BF16 R20, R20, R4, R16 ;  /* 0x000000041414723c */ /* 0x000fe20000041810 */
[----:B---3--:R-:W-:Y:S01]  /*170e0*/  STL.64 [R1+0x10c0], R26 ;  /* 0x0010c01a01007387 */ /* 0x008fe20000100a00 */
[----:B--2---:R0:W-:Y:S02]  /*170f0*/  STL.64 [R1+0x10b8], R24 ;  /* 0x0010b81801007387 */ /* 0x0041e40000100a00 */
[----:B0-----:R-:W-:-:S02]  /*17100*/  IMAD.MOV.U32 R24, RZ, RZ, R2 ;  /* 0x000000ffff187224 */ /* 0x001fc400078e0002 */
[----:B------:R-:W-:Y:S01]  /*17110*/  IMAD.MOV.U32 R25, RZ, RZ, R29 ;  /* 0x000000ffff197224 */ /* 0x000fe200078e001d */
[----:B------:R-:W2:Y:S01]  /*17120*/  LDL.LU R2, [R1+0x1114] ;  /* 0x0011140001027983 */ /* 0x000ea20000300800 */
[----:B------:R-:W3:Y:S02]  /*17130*/  LDL.LU R29, [R1+0x1110] ;  /* 0x00111000011d7983 */ /* 0x000ee40000300800 */
[----:B------:R-:W2:Y:S02]  /*17140*/  LDL.LU.64 R18, [R1+0x1108] ;  /* 0x0011080001127983 */ /* 0x000ea40000300a00 */
[----:B------:R-:W3:Y:S11]  /*17150*/  LDL.LU.64 R16, [R1+0x1100] ;  /* 0x0011000001107983 */ /* 0x000ef60000300a00 */
[----:B------:R2:W-:Y:S01]  /*17160*/  STL.64 [R1+0x140], R20 ;  /* 0x0001401401007387 */ /* 0x0005e20000100a00 */
[----:B------:R0:W-:Y:S02]  /*17170*/  STL.64 [R1+0x148], R22 ;  /* 0x0001481601007387 */ /* 0x0001e40000100a00 */
[----:B--2---:R-:W-:-:S02]  /*17180*/  IMAD.MOV.U32 R21, RZ, RZ, R18 ;  /* 0x000000ffff157224 */ /* 0x004fc400078e0012 */
[----:B---3--:R-:W-:Y:S02]  /*17190*/  IMAD.MOV.U32 R20, RZ, RZ, R17 ;  /* 0x000000ffff147224 */ /* 0x008fe400078e0011 */
[----:B0-----:R-:W-:Y:S01]  /*171a0*/  IMAD.MOV.U32 R22, RZ, RZ, R19 ;  /* 0x000000ffff167224 */ /* 0x001fe200078e0013 */
[----:B------:R-:W4:Y:S01]  /*171b0*/  LDL.LU R17, [R1+0x10fc] ;  /* 0x0010fc0001117983 */ /* 0x000f220000300800 */
[----:B------:R-:W4:Y:S02]  /*171c0*/  LDL.LU R18, [R1+0x10f8] ;  /* 0x0010f80001127983 */ /* 0x000f240000300800 */
[----:B------:R-:W4:Y:S02]  /*171d0*/  LDL.LU R19, [R1+0x10f4] ;  /* 0x0010f40001137983 */ /* 0x000f240000300800 */
[----:B------:R-:W-:Y:S02]  /*171e0*/  IMAD.MOV.U32 R23, RZ, RZ, R2 ;  /* 0x000000ffff177224 */ /* 0x000fe400078e0002 */
[----:B------:R-:W2:Y:S03]  /*171f0*/  LDL.LU R2, [R1+0x10f0] ;  /* 0x0010f00001027983 */ /* 0x000ea60000300800 */
[----:B------:R0:W-:Y:S02]  /*17200*/  STL.64 [R1+0x1040], R22 ;  /* 0x0010401601007387 */ /* 0x0001e40000100a00 */
[----:B------:R1:W-:Y:S01]  /*17210*/  STL.64 [R1+0x1038], R20 ;  /* 0x0010381401007387 */ /* 0x0003e20000100a00 */
[----:B0-----:R-:W3:Y:S01]  /*17220*/  LDL R22, [R1+0xa8] ;  /* 0x0000a80001167983 */ /* 0x001ee20000100800 */
[----:B-1----:R-:W-:-:S02]  /*17230*/  IMAD.MOV.U32 R20, RZ, RZ, R7 ;  /* 0x000000ffff147224 */ /* 0x002fc400078e0007 */
[----:B------:R-:W-:Y:S01]  /*17240*/  IMAD.MOV.U32 R21, RZ, RZ, R6 ;  /* 0x000000ffff157224 */ /* 0x000fe200078e0006 */
[----:B------:R-:W3:Y:S06]  /*17250*/  LDL R23, [R1+0xac] ;  /* 0x0000ac0001177983 */ /* 0x000eec0000100800 */
[C---:B----4-:R-:W-:Y:S11]  /*17260*/  HMMA.16816.F32.BF16 R12, R16.reuse, R20, R12 ;  /* 0x00000014100c723c */ /* 0x050ff6000004180c */
[----:B------:R-:W-:Y:S11]  /*17270*/  @!UPT UIADD3 URZ, URZ, URZ, URZ ;  /* 0x0000003f3f3ff290 */ /* 0x000ff6000fffe03f */
[----:B------:R-:W-:Y:S01]  /*17280*/  @!UPT UIADD3 URZ, URZ, URZ, URZ ;  /* 0x0000003f3f3ff290 */ /* 0x000fe2000fffe03f */
[----:B------:R-:W-:Y:S01]  /*17290*/  STL.64 [R1+0x110], R12 ;  /* 0x0001100c01007387 */ /* 0x000fe20000100a00 */
[----:B------:R0:W-:Y:S03]  /*172a0*/  STL.64 [R1+0x118], R14 ;  /* 0x0001180e01007387 */ /* 0x0001e60000100a00 */
[----:B0-----:R-:W4:Y:S01]  /*172b0*/  LDL.LU.64 R14, [R1+0x10e8] ;  /* 0x0010e800010e7983 */ /* 0x001f220000300a00 */
[----:B------:R-:W2:Y:S02]  /*172c0*/  LDL.LU.64 R12, [R1+0x10e0] ;  /* 0x0010e000010c7983 */ /* 0x000ea40000300a00 */
[C---:B--2---:R-:W-:Y:S11]  /*172d0*/  HMMA.16816.F32.BF16 R8, R16.reuse, R12, R8 ;  /* 0x0000000c1008723c */ /* 0x044ff60000041808 */
[----:B------:R-:W-:Y:S11]  /*172e0*/  @!UPT UIADD3 URZ, URZ, URZ, URZ ;  /* 0x0000003f3f3ff290 */ /* 0x000ff6000fffe03f */
[----:B------:R-:W-:Y:S01]  /*172f0*/  @!UPT UIADD3 URZ, URZ, URZ, URZ ;  /* 0x0000003f3f3ff290 */ /* 0x000fe2000fffe03f */
[----:B------:R-:W-:Y:S01]  /*17300*/  STL.64 [R1+0x100], R8 ;  /* 0x0001000801007387 */ /* 0x000fe20000100a00 */
[----:B------:R0:W-:Y:S03]  /*17310*/  STL.64 [R1+0x108], R10 ;  /* 0x0001080a01007387 */ /* 0x0001e60000100a00 */
[----:B0-----:R-:W2:Y:S01]  /*17320*/  LDL.LU.64 R10, [R1+0x10d8] ;  /* 0x0010d800010a7983 */ /* 0x001ea20000300a00 */
[----:B------:R-:W2:Y:S02]  /*17330*/  LDL.LU.64 R8, [R1+0x10d0] ;  /* 0x0010d00001087983 */ /* 0x000ea40000300a00 */
[----:B--2---:R-:W-:Y:S01]  /*17340*/  HMMA.16816.F32.BF16 R24, R16, R24, R8 ;  /* 0x000000181018723c */ /* 0x004fe20000041808 */
[----:B------:R-:W2:Y:S11]  /*17350*/  LDL.LU R11, [R1+0x10c8] ;  /* 0x0010c800010b7983 */ /* 0x000eb60000300800 */
[----:B------:R-:W-:Y:S11]  /*17360*/  @!UPT UIADD3 URZ, URZ, URZ, URZ ;  /* 0x0000003f3f3ff290 */ /* 0x000ff6000fffe03f */
[----:B------:R-:W-:Y:S01]  /*17370*/  STL.64 [R1+0xd0], R24 ;  /* 0x0000d01801007387 */ /* 0x000fe20000100a00 */
[----:B------:R-:W-:Y:S02]  /*17380*/  STL.64 [R1+0xd8], R26 ;  /* 0x0000d81a01007387 */ /* 0x000fe40000100a00 */
[----:B------:R-:W0:Y:S04]  /*17390*/  LDSM.16.MT88.4 R24, [R2+0x3080] ;  /* 0x003080000218783b */ /* 0x000e280000004200 */
[----:B0-----:R-:W-:Y:S01]  /*173a0*/  IMAD.MOV.U32 R9, RZ, RZ, R26 ;  /* 0x000000ffff097224 */ /* 0x001fe200078e001a */
[----:B------:R0:W-:Y:S01]  /*173b0*/  STL [R1+0x10], R24 ;  /* 0x0000101801007387 */ /* 0x0001e20000100800 */
[----:B------:R-:W-:Y:S02]  /*173c0*/  IMAD.MOV.U32 R8, RZ, RZ, R27 ;  /* 0x000000ffff087224 */ /* 0x000fe400078e001b */
[----:B------:R-:W-:-:S02]  /*173d0*/  IMAD.MOV.U32 R10, RZ, RZ, R25 ;  /* 0x000000ffff0a7224 */ /* 0x000fc400078e0019 */
[----:B------:R-:W2:Y:S01]  /*173e0*/  LDL.LU.64 R26, [R1+0x10c0] ;  /* 0x0010c000011a7983 */ /* 0x000ea20000300a00 */
[----:B0-----:R-:W2:Y:S02]  /*173f0*/  LDL.LU.64 R24, [R1+0x10b8] ;  /* 0x0010b80001187983 */ /* 0x001ea40000300a00 */
[----:B--2---:R-:W-:Y:S02]  /*17400*/  HMMA.16816.F32.BF16 R16, R16, R4, R24 ;  /* 0x000000041010723c */ /* 0x004fe40000041818 */
[----:B------:R-:W3:Y:S01]  /*17410*/  LDL.LU.64 R26, [R1+0x10b0] ;  /* 0x0010b000011a7983 */ /* 0x000ee20000300a00 */
[----:B------:R-:W3:Y:S02]  /*17420*/  LDL.LU.64 R24, [R1+0x10a8] ;  /* 0x0010a80001187983 */ /* 0x000ee40000300a00 */
[----:B------:R-:W3:Y:S02]  /*17430*/  LDL.LU.64 R6, [R1+0x10a0] ;  /* 0x0010a00001067983 */ /* 0x000ee40000300a00 */
[----:B------:R-:W3:Y:S11]  /*17440*/  LDL.LU.64 R4, [R1+0x1098] ;  /* 0x0010980001047983 */ /* 0x000ef60000300a00 */
[----:B------:R-:W-:Y:S05]  /*17450*/  @!UPT UIADD3 URZ, URZ, URZ, URZ ;  /* 0x0000003f3f3ff290 */ /* 0x000fea000fffe03f */
[----:B------:R-:W-:Y:S01]  /*17460*/  STL.64 [R1+0xc0], R16 ;  /* 0x0000c01001007387 */ /* 0x000fe20000100a00 */
[----:B------:R0:W-:Y:S03]  /*17470*/  STL.64 [R1+0xc8], R18 ;  /* 0x0000c81201007387 */ /* 0x0001e60000100a00 */
[----:B0-----:R-:W2:Y:S01]  /*17480*/  LDL.LU.64 R18, [R1+0xb8] ;  /* 0x0000b80001127983 */ /* 0x001ea20000300a00 */
[C---:B---3--:R-:W-:Y:S11]  /*17490*/  HMMA.16816.F32.BF16 R24, R4.reuse, R22, R24 ;  /* 0x000000160418723c */ /* 0x048ff60000041818 */
[----:B------:R-:W-:Y:S11]  /*174a0*/  @!UPT UIADD3 URZ, URZ, URZ, URZ ;  /* 0x0000003f3f3ff290 */ /* 0x000ff6000fffe03f */
[----:B------:R-:W-:Y:S01]  /*174b0*/  @!UPT UIADD3 URZ, URZ, URZ, URZ ;  /* 0x0000003f3f3ff290 */ /* 0x000fe2000fffe03f */
[----:B------:R-:W-:Y:S01]  /*174c0*/  STL.64 [R1+0x1a0], R24 ;  /* 0x0001a01801007387 */ /* 0x000fe20000100a00 */
[----:B------:R0:W-:Y:S03]  /*174d0*/  STL.64 [R1+0x1a8], R26 ;  /* 0x0001a81a01007387 */ /* 0x0001e60000100a00 */
[----:B0-----:R-:W4:Y:S01]  /*174e0*/  LDL.LU.64 R26, [R1+0x1090] ;  /* 0x00109000011a7983 */ /* 0x001f220000300a00 */
[----:B------:R-:W4:Y:S02]  /*174f0*/  LDL.LU.64 R24, [R1+0x1088] ;  /* 0x0010880001187983 */ /* 0x000f240000300a00 */
[----:B------:R0:W-:Y:S02]  /*17500*/  STL.64 [R1+0x1070], R22 ;  /* 0x0010701601007387 */ /* 0x0001e40000100a00 */
[----:B0-----:R-:W3:Y:S01]  /*17510*/  LDL.64 R22, [R1+0x48] ;  /* 0x0000480001167983 */ /* 0x001ee20000100a00 */
[----:B----4-:R-:W-:Y:S11]  /*17520*/  HMMA.16816.F32.BF16 R24, R4, R14, R24 ;  /* 0x0000000e0418723c */ /* 0x010ff60000041818 */
[----:B------:R-:W-:Y:S11]  /*17530*/  @!UPT UIADD3 URZ, URZ, URZ, URZ ;  /* 0x0000003f3f3ff290 */ /* 0x000ff6000fffe03f */
[----:B------:R-:W-:Y:S01]  /*17540*/  @!UPT UIADD3 URZ, URZ, URZ, URZ ;  /* 0x0000003f3f3ff290 */ /* 0x000fe2000fffe03f */
[----:B------:R-:W-:Y:S01]  /*17550*/  STL.64 [R1+0x190], R24 ;  /* 0x0001901801007387 */ /* 0x000fe20000100a00 */
[----:B------:R0:W-:Y:S03]  /*17560*/  STL.64 [R1+0x198], R26 ;  /* 0x0001981a01007387 */ /* 0x0001e60000100a00 */
[----:B0-----:R-:W4:Y:S01]  /*17570*/  LDL.LU.64 R26, [R1+0x1080] ;  /* 0x00108000011a7983 */ /* 0x001f220000300a00 */
[----:B------:R-:W4:Y:S02]  /*17580*/  LDL.LU.64 R24, [R1+0x1078] ;  /* 0x0010780001187983 */ /* 0x000f240000300a00 */
[----:B------:R0:W-:Y:S02]  /*17590*/  STL.64 [R1+0x1048], R14 ;  /* 0x0010480e01007387 */ /* 0x0001e40000100a00 */
[----:B------:R-:W2:Y:S01]  /*175a0*/  LDL.LU R12, [R1+0x30] ;  /* 0x00003000010c7983 */ /* 0x000ea20000300800 */
[----:B------:R-:W2:Y:S01]  /*175b0*/  LDL.LU R13, [R1+0x34] ;  /* 0x00003400010d7983 */ /* 0x000ea20000300800 */
[----:B---3--:R-:W-:-:S02]  /*175c0*/  IMAD.MOV.U32 R17, RZ, RZ, R22 ;  /* 0x000000ffff117224 */ /* 0x008fc400078e0016 */
[----:B------:R-:W-:Y:S02]  /*175d0*/  IMAD.MOV.U32 R16, RZ, RZ, R23 ;  /* 0x000000ffff107224 */ /* 0x000fe400078e0017 */
[----:B0-----:R-:W-:Y:S02]  /*175e0*/  IMAD.MOV.U32 R15, RZ, RZ, R11 ;  /* 0x000000ffff0f7224 */ /* 0x001fe400078e000b */
[----:B------:R-:W3:Y:S01]  /*175f0*/  LDL R11, [R1+0x264] ;  /* 0x00026400010b7983 */ /* 0x000ee20000100800 */
[----:B------:R-:W-:Y:S01]  /*17600*/  IMAD.MOV.U32 R14, RZ, RZ, R29 ;  /* 0x000000ffff0e7224 */ /* 0x000fe200078e001d */
[C---:B----4-:R-:W-:Y:S02]  /*17610*/  HMMA.16816.F32.BF16 R24, R4.reuse, R22, R24 ;  /* 0x000000160418723c */ /* 0x050fe40000041818 */
[----:B------:R-:W4:Y:S11]  /*17620*/  LDL.LU.64 R22, [R1+0x1070] ;  /* 0x0010700001167983 */ /* 0x000f360000300a00 */
[----:B------:R-:W-:Y:S10]  /*17630*/  @!UPT UIADD3 URZ, URZ, URZ, URZ ;  /* 0x0000003f3f3ff290 */ /* 0x000ff4000fffe03f */
[----:B------:R-:W-:Y:S01]  /*17640*/  STL.64 [R1+0x180], R24 ;  /* 0x0001801801007387 */ /* 0x000fe20000100a00 */
[----:B------:R0:W-:Y:S02]  /*17650*/  STL [R1+0x188], R26 ;  /* 0x0001881a01007387 */ /* 0x0001e40000100800 */
[----:B------:R-:W-:Y:S02]  /*17660*/  IMAD.MOV.U32 R29, RZ, RZ, R27 ;  /* 0x000000ffff1d7224 */ /* 0x000fe400078e001b */
[----:B0-----:R-:W2:Y:S01]  /*17670*/  LDL.LU.64 R26, [R1+0x1068] ;  /* 0x00106800011a7983 */ /* 0x001ea20000300a00 */
[----:B------:R-:W2:Y:S02]  /*17680*/  LDL.LU.64 R24, [R1+0x1060] ;  /* 0x0010600001187983 */ /* 0x000ea40000300a00 */
[----:B------:R-:W-:Y:S01]  /*17690*/  STL [R1+0xff0], R29 ;  /* 0x000ff01d01007387 */ /* 0x000fe20000100800 */
[----:B--2---:R-:W-:Y:S01]  /*176a0*/  HMMA.16816.F32.BF16 R4, R4, R18, R24 ;  /* 0x000000120404723c */ /* 0x004fe20000041818 */
[----:B------:R-:W4:Y:S01]  /*176b0*/  LDL.LU.64 R26, [R1+0x1058] ;  /* 0x00105800011a7983 */ /* 0x000f220000300a00 */
[----:B------:R-:W4:Y:S11]  /*176c0*/  LDL.LU.64 R24, [R1+0x1050] ;  /* 0x0010500001187983 */ /* 0x000f360000300a00 */
[----:B------:R-:W-:Y:S10]  /*176d0*/  @!UPT UIADD3 URZ, URZ, URZ, URZ ;  /* 0x0000003f3f3ff290 */ /* 0x000ff4000fffe03f */
[----:B------:R-:W-:Y:S01]  /*176e0*/  STL.64 [R1+0x170], R4 ;  /* 0x0001700401007387 */ /* 0x000fe20000100a00 */
[----:B------:R-:W-:Y:S01]  /*176f0*/  STL.64 [R1+0x178], R6 ;  /* 0x0001780601007387 */ /* 0x000fe20000100a00 */
[C---:B----4-:R-:W-:Y:S02]  /*17700*/  HMMA.16816.F32.BF16 R20, R24.reuse, R22, R12 ;  /* 0x000000161814723c */ /* 0x050fe4000004180c */
[----:B------:R-:W2:Y:S11]  /*17710*/  LDL.LU.64 R14, [R1+0x1048] ;  /* 0x00104800010e7983 */ /* 0x000eb60000300a00 */
[----:B------:R-:W-:Y:S10]  /*17720*/  @!UPT UIADD3 URZ, URZ, URZ, URZ ;  /* 0x0000003f3f3ff290 */ /* 0x000ff4000fffe03f */
[----:B------:R-:W-:Y:S01]  /*17730*/  STL.64 [R1+0x130], R20 ;  /* 0x0001301401007387 */ /* 0x000fe20000100a00 */
[----:B------:R0:W-:Y:S03]  /*17740*/  STL.64 [R1+0x138], R22 ;  /* 0x0001381601007387 */ /* 0x0001e60000100a00 */
[----:B0-----:R-:W2:Y:S01]  /*17750*/  LDL.LU.64 R22, [R1+0x1040] ;  /* 0x0010400001167983 */ /* 0x001ea20000300a00 */
[----:B------:R-:W2:Y:S02]  /*17760*/  LDL.LU.64 R20, [R1+0x1038] ;  /* 0x0010380001147983 */ /* 0x000ea40000300a00 */
[----:B--2---:R-:W-:Y:S11]  /*17770*/  HMMA.16816.F32.BF16 R20, R24, R14, R20 ;  /* 0x0000000e1814723c */ /* 0x004ff60000041814 */
[----:B------:R-:W-:Y:S11]  /*17780*/  @!UPT UIADD3 URZ, URZ, URZ, URZ ;  /* 0x0000003f3f3ff290 */ /* 0x000ff6000fffe03f */
[----:B------:R-:W-:Y:S01]  /*17790*/  @!UPT UIADD3 URZ, URZ, URZ, URZ ;  /* 0x0000003f3f3ff290 */ /* 0x000fe2000fffe03f */
[----:B------:R0:W-:Y:S01]  /*177a0*/  STL.64 [R1+0x30], R20 ;  /* 0x0000301401007387 */ /* 0x0001e20000100a00 */
[----:B------:R-:W-:Y:S02]  /*177b0*/  STL.64 [R1+0x38], R22 ;  /* 0x0000381601007387 */ /* 0x000fe40000100a00 */
[----:B0-----:R-:W-:Y:S02]  /*177c0*/  IMAD.MOV.U32 R21, RZ, RZ, R14 ;  /* 0x000000ffff157224 */ /* 0x001fe400078e000e */
[----:B------:R-:W-:Y:S02]  /*177d0*/  IMAD.MOV.U32 R20, RZ, RZ, R15 ;  /* 0x000000ffff147224 */ /* 0x000fe400078e000f */
[----:B------:R-:W2:Y:S01]  /*177e0*/  LDL.LU.64 R14, [R1+0x1030] ;  /* 0x00103000010e7983 */ /* 0x000ea20000300a00 */
[----:B------:R-:W2:Y:S02]  /*177f0*/  LDL.LU.64 R12, [R1+0x1028] ;  /* 0x00102800010c7983 */ /* 0x000ea40000300a00 */
[----:B------:R0:W-:Y:S02]  /*17800*/  STL.64 [R1+0xff8], R20 ;  /* 0x000ff81401007387 */ /* 0x0001e40000100a00 */
[----:B0-----:R-:W4:Y:S01]  /*17810*/  LDL.LU R20, [R1+0x120] ;  /* 0x0001200001147983 */ /* 0x001f220000300800 */
[----:B------:R-:W4:Y:S02]  /*17820*/  LDL.LU R21, [R1+0x124] ;  /* 0x0001240001157983 */ /* 0x000f240000300800 */
[----:B------:R-:W2:Y:S02]  /*17830*/  LDL.LU R22, [R1+0x128] ;  /* 0x0001280001167983 */ /* 0x000ea40000300800 */
[----:B------:R-:W2:Y:S02]  /*17840*/  LDL.LU R23, [R1+0x12c] ;  /* 0x00012c0001177983 */ /* 0x000ea40000300800 */
[----:B------:R-:W-:-:S02]  /*17850*/  IMAD.MOV.U32 R6, RZ, RZ, R17 ;  /* 0x000000ffff067224 */ /* 0x000fc400078e0011 */
[----:B------:R-:W-:Y:S01]  /*17860*/  IMAD.MOV.U32 R7, RZ, RZ, R16 ;  /* 0x000000ffff077224 */ /* 0x000fe200078e0010 */
[----:B--2---:R-:W-:Y:S01]  /*17870*/  STL.64 [R1+0x1018], R22 ;  /* 0x0010181601007387 */ /* 0x004fe20000100a00 */
[----:B----4-:R0:W-:Y:S03]  /*17880*/  STL.64 [R1+0x1010], R20 ;  /* 0x0010101401007387 */ /* 0x0101e60000100a00 */
[----:B0-----:R-:W2:Y:S01]  /*17890*/  LDL.LU R20, [R1] ;  /* 0x0000000001147983 */ /* 0x001ea20000300800 */
[----:B------:R-:W2:Y:S02]  /*178a0*/  LDL.LU R21, [R1+0x4] ;  /* 0x0000040001157983 */ /* 0x000ea40000300800 */
[----:B------:R-:W-:Y:S02]  /*178b0*/  IMAD.MOV.U32 R22, RZ, RZ, R3 ;  /* 0x000000ffff167224 */ /* 0x000fe400078e0003 */
[----:B------:R-:W-:-:S02]  /*178c0*/  IMAD.MOV.U32 R23, RZ, RZ, R0 ;  /* 0x000000ffff177224 */ /* 0x000fc400078e0000 */
[----:B------:R-:W-:Y:S02]  /*178d0*/  IMAD.MOV.U32 R17, RZ, RZ, R28 ;  /* 0x000000ffff117224 */ /* 0x000fe400078e001c */
[----:B------:R-:W-:Y:S02]  /*178e0*/  IMAD.MOV.U32 R3, RZ, RZ, R18 ;  /* 0x000000ffff037224 */ /* 0x000fe400078e0012 */
[----:B------:R-:W-:Y:S01]  /*178f0*/  IMAD.MOV.U32 R0, RZ, RZ, R19 ;  /* 0x000000ffff007224 */ /* 0x000fe200078e0013 */
[C---:B--2---:R-:W-:Y:S08]  /*17900*/  HMMA.16816.F32.BF16 R20, R24.reuse, R6, R20 ;  /* 0x000000061814723c */ /* 0x044ff00000041814 */
[----:B------:R-:W-:Y:S11]  /*17910*/  HMMA.16816.F32.BF16 R4, R24, R18, R12 ;  /* 0x000000121804723c */ /* 0x000ff6000004180c */
[----:B------:R-:W-:Y:S04]  /*17920*/  @!UPT UIADD3 URZ, URZ, URZ, URZ ;  /* 0x0000003f3f3ff290 */ /* 0x000fe8000fffe03f */
[----:B------:R-:W-:Y:S01]  /*17930*/  STL.64 [R1+0x20], R20 ;  /* 0x0000201401007387 */ /* 0x000fe20000100a00 */
[----:B------:R-:W-:Y:S07]  /*17940*/  STL.64 [R1+0x28], R22 ;  /* 0x0000281601007387 */ /* 0x000fee0000100a00 */
[----:B------:R0:W-:Y:S02]  /*17950*/  STL.64 [R1+0xe0], R4 ;  /* 0x0000e00401007387 */ /* 0x0001e40000100a00 */
[----:B------:R1:W-:Y:S01]  /*17960*/  STL.64 [R1+0xe8], R6 ;  /* 0x0000e80601007387 */ /* 0x0003e20000100a00 */
[----:B------:R-:W2:Y:S01]  /*17970*/  LDL.LU.64 R26, [R1+0xa8] ;  /* 0x0000a800011a7983 */ /* 0x000ea20000300a00 */
[----:B------:R-:W4:Y:S02]  /*17980*/  LDL.LU R16, [R1+0x150] ;  /* 0x0001500001107983 */ /* 0x000f240000300800 */
[----:B------:R-:W2:Y:S02]  /*17990*/  LDL.LU R28, [R1+0x1020] ;  /* 0x00102000011c7983 */ /* 0x000ea40000300800 */
[----:B------:R-:W4:Y:S01]  /*179a0*/  LDL.LU R18, [R1+0x158] ;  /* 0x0001580001127983 */ /* 0x000f220000300800 */
[----:B------:R-:W4:Y:S04]  /*179b0*/  LDL.LU R19, [R1+0x15c] ;  /* 0x00015c0001137983 */ /* 0x000f280000300800 */
[----:B---3--:R-:W-:Y:S04]  /*179c0*/  LDSM.16.M88.4 R20, [R11+0x8080] ;  /* 0x008080000b14783b */ /* 0x008fe80000000200 */
[----:B0-----:R-:W3:Y:S01]  /*179d0*/  LDL.LU R4, [R1+0x10] ;  /* 0x0000100001047983 */ /* 0x001ee20000300800 */
[----:B------:R-:W-:-:S02]  /*179e0*/  IMAD.MOV.U32 R5, RZ, RZ, R10 ;  /* 0x000000ffff057224 */ /* 0x000fc400078e000a */
[----:B-1----:R-:W-:Y:S02]  /*179f0*/  IMAD.MOV.U32 R6, RZ, RZ, R9 ;  /* 0x000000ffff067224 */ /* 0x002fe400078e0009 */
[----:B------:R-:W-:Y:S01]  /*17a00*/  IMAD.MOV.U32 R7, RZ, RZ, R8 ;  /* 0x000000ffff077224 */ /* 0x000fe200078e0008 */
[----:B--2---:R-:W0:Y:S04]  /*17a10*/  LDSM.16.MT88.4 R12, [R28+0x4000] ;  /* 0x004000001c0c783b */ /* 0x004e280000004200 */
[----:B---3--:R-:W-:Y:S04]  /*17a20*/  STL [R1+0xff4], R4 ;  /* 0x000ff40401007387 */ /* 0x008fe80000100800 */
[----:B0-----:R0:W-:Y:S01]  /*17a30*/  STL.64 [R1+0xfa8], R14 ;  /* 0x000fa80e01007387 */ /* 0x0011e20000100a00 */
[----:B------:R-:W-:Y:S02]  /*17a40*/  STL.64 [R1+0xfa0], R12 ;  /* 0x000fa00c01007387 */ /* 0x000fe40000100a00 */
[----:B------:R-:W-:Y:S02]  /*17a50*/  STL.64 [R1+0x50], R20 ;  /* 0x0000501401007387 */ /* 0x000fe40000100a00 */
[----:B------:R-:W-:Y:S02]  /*17a60*/  STL.64 [R1+0x58], R22 ;  /* 0x0000581601007387 */ /* 0x000fe40000100a00 */
[----:B0-----:R-:W-:-:S02]  /*17a70*/  IMAD.MOV.U32 R14, RZ, RZ, R3 ;  /* 0x000000ffff0e7224 */ /* 0x001fc400078e0003 */
[----:B------:R-:W-:Y:S02]  /*17a80*/  IMAD.MOV.U32 R15, RZ, RZ, R0 ;  /* 0x000000ffff0f7224 */ /* 0x000fe400078e0000 */
[----:B------:R-:W-:Y:S02]  /*17a90*/  IMAD.MOV.U32 R3, RZ, RZ, R20 ;  /* 0x000000ffff037224 */ /* 0x000fe400078e0014 */
[----:B------:R-:W-:Y:S02]  /*17aa0*/  IMAD.MOV.U32 R0, RZ, RZ, R21 ;  /* 0x000000ffff007224 */ /* 0x000fe400078e0015 */
[----:B------:R-:W0:Y:S04]  /*17ab0*/  LDSM.16.M88.4 R20, [R11+0x9080] ;  /* 0x009080000b14783b */ /* 0x000e280000000200 */
[----:B0-----:R-:W-:Y:S01]  /*17ac0*/  STL.64 [R1+0x60], R20 ;  /* 0x0000601401007387 */ /* 0x001fe20000100a00 */
[----:B------:R-:W-:Y:S02]  /*17ad0*/  STL.64 [R1+0x68], R22 ;  /* 0x0000681601007387 */ /* 0x000fe40000100a00 */
[----:B------:R-:W0:Y:S02]  /*17ae0*/  LDSM.16.M88.4 R20, [R11+0xa080] ;  /* 0x00a080000b14783b */ /* 0x000e240000000200 */
[----:B------:R-:W1:Y:S04]  /*17af0*/  LDSM.16.M88.4 R8, [R11+0xb080] ;  /* 0x00b080000b08783b */ /* 0x000e680000000200 */
[----:B0-----:R-:W-:Y:S01]  /*17b00*/  STL.64 [R1+0x80], R20 ;  /* 0x0000801401007387 */ /* 0x001fe20000100a00 */
[----:B------:R0:W-:Y:S02]  /*17b10*/  STL.64 [R1+0x88], R22 ;  /* 0x0000881601007387 */ /* 0x0001e40000100a00 */
[----:B------:R-:W-:-:S02]  /*17b20*/  IMAD.MOV.U32 R4, RZ, RZ, R20 ;  /* 0x000000ffff047224 */ /* 0x000fc400078e0014 */
[----:B------:R-:W-:Y:S01]  /*17b30*/  IMAD.MOV.U32 R29, RZ, RZ, R21 ;  /* 0x000000ffff1d7224 */ /* 0x000fe200078e0015 */
[----:B0-----:R-:W2:Y:S01]  /*17b40*/  LDL.LU.64 R22, [R1+0x1018] ;  /* 0x0010180001167983 */ /* 0x001ea20000300a00 */
[----:B------:R-:W2:Y:S02]  /*17b50*/  LDL.LU.64 R20, [R1+0x1010] ;  /* 0x0010100001147983 */ /* 0x000ea40000300a00 */
[----:B-1----:R-:W-:Y:S02]  /*17b60*/  STL.64 [R1+0x70], R8 ;  /* 0x0000700801007387 */ /* 0x002fe40000100a00 */
[----:B------:R0:W-:Y:S02]  /*17b70*/  STL.64 [R1+0x78], R10 ;  /* 0x0000780a01007387 */ /* 0x0001e40000100a00 */
[----:B0-----:R-:W2:Y:S01]  /*17b80*/  LDL.LU.64 R10, [R1+0x1008] ;  /* 0x00100800010a7983 */ /* 0x001ea20000300a00 */
[----:B------:R-:W2:Y:S02]  /*17b90*/  LDL.LU.64 R8, [R1+0x1000] ;  /* 0x0010000001087983 */ /* 0x000ea40000300a00 */
[----:B------:R-:W-:-:S02]  /*17ba0*/  IMAD.MOV.U32 R13, RZ, RZ, R26 ;  /* 0x000000ffff0d7224 */ /* 0x000fc400078e001a */
[----:B------:R-:W-:Y:S01]  /*17bb0*/  IMAD.MOV.U32 R12, RZ, RZ, R27 ;  /* 0x000000ffff0c7224 */ /* 0x000fe200078e001b */
[----:B--2---:R-:W-:Y:S01]  /*17bc0*/  HMMA.16816.F32.BF16 R20, R8, R26, R20 ;  /* 0x0000001a0814723c */ /* 0x004fe20000041814 */
[----:B------:R-:W0:Y:S11]  /*17bd0*/  LDSM.16.MT88.4 R24, [R28+0x4080] ;  /* 0x004080001c18783b */ /* 0x000e360000004200 */
[----:B------:R-:W-:Y:S11]  /*17be0*/  @!UPT UIADD3 URZ, URZ, URZ, URZ ;  /* 0x0000003f3f3ff290 */ /* 0x000ff6000fffe03f */
[----:B------:R1:W-:Y:S01]  /*17bf0*/  STL.64 [R1+0xf0], R20 ;  /* 0x0000f01401007387 */ /* 0x0003e20000100a00 */
[----:B------:R-:W-:Y:S03]  /*17c00*/  STL.64 [R1+0xf8], R22 ;  /* 0x0000f81601007387 */ /* 0x000fe60000100a00 */
[----:B-1----:R-:W2:Y:S04]  /*17c10*/  LDL.LU.64 R20, [R1+0xff8] ;  /* 0x000ff80001147983 */ /* 0x002ea80000300a00 */
[----:B0-----:R2:W-:Y:S01]  /*17c20*/  STL.64 [R1+0xf80], R26 ;  /* 0x000f801a01007387 */ /* 0x0015e20000100a00 */
[----:B------:R-:W-:Y:S02]  /*17c30*/  STL.64 [R1+0xf78], R24 ;  /* 0x000f781801007387 */ /* 0x000fe40000100a00 */
[----:B--2---:R-:W-:-:S02]  /*17c40*/  IMAD.MOV.U32 R26, RZ, RZ, R21 ;  /* 0x000000ffff1a7224 */ /* 0x004fc400078e0015 */
[----:B------:R-:W-:Y:S02]  /*17c50*/  IMAD.MOV.U32 R27, RZ, RZ, R20 ;  /* 0x000000ffff1b7224 */ /* 0x000fe400078e0014 */
[----:B------:R-:W0:Y:S05]  /*17c60*/  LDSM.16.MT88.4 R20, [R2+0x4000] ;  /* 0x004000000214783b */ /* 0x000e2a0000004200 */
[C---:B----4-:R-:W-:Y:S01]  /*17c70*/  HMMA.16816.F32.BF16 R16, R8.reuse, R26, R16 ;  /* 0x0000001a0810723c */ /* 0x050fe20000041810 */
[----:B0-----:R-:W-:Y:S01]  /*17c80*/  STL.64 [R1+0xf40], R22 ;  /* 0x000f401601007387 */ /* 0x001fe20000100a00 */
[----:B------:R0:W-:Y:S03]  /*17c90*/  STL.64 [R1+0xf38], R20 ;  /* 0x000f381401007387 */ /* 0x0001e60000100a00 */
[----:B0-----:R-:W2:Y:S01]  /*17ca0*/  LDL.LU R20, [R1+0x160] ;  /* 0x0001600001147983 */ /* 0x001ea20000300800 */
[----:B------:R-:W2:Y:S02]  /*17cb0*/  LDL.LU R21, [R1+0x164] ;  /* 0x0001640001157983 */ /* 0x000ea40000300800 */
[----:B------:R-:W2:Y:S02]  /*17cc0*/  LDL.LU R22, [R1+0x168] ;  /* 0x0001680001167983 */ /* 0x000ea40000300800 */
[----:B------:R-:W2:Y:S01]  /*17cd0*/  LDL.LU R23, [R1+0x16c] ;  /* 0x00016c0001177983 */ /* 0x000ea20000300800 */
[----:B------:R0:W-:Y:S01]  /*17ce0*/  STL.64 [R1+0xfd8], R26 ;  /* 0x000fd81a01007387 */ /* 0x0001e20000100a00 */
[----:B------:R-:W3:Y:S11]  /*17cf0*/  LDL.LU R24, [R1+0x140] ;  /* 0x0001400001187983 */ /* 0x000ef60000300800 */
[----:B------:R-:W-:Y:S02]  /*17d00*/  STL.64 [R1+0x150], R16 ;  /* 0x0001501001007387 */ /* 0x000fe40000100a00 */
[----:B------:R-:W-:Y:S02]  /*17d10*/  STL.64 [R1+0x158], R18 ;  /* 0x0001581201007387 */ /* 0x000fe40000100a00 */
[----:B------:R-:W1:Y:S04]  /*17d20*/  LDSM.16.MT88.4 R16, [R2+0x4080] ;  /* 0x004080000210783b */ /* 0x000e680000004200 */
[----:B------:R-:W3:Y:S04]  /*17d30*/  LDL.LU R25, [R1+0x144] ;  /* 0x0001440001197983 */ /* 0x000ee80000300800 */
[----:B0-----:R-:W3:Y:S01]  /*17d40*/  LDL.LU R26, [R1+0x148] ;  /* 0x00014800011a7983 */ /* 0x001ee20000300800 */
[----:B------:R-:W3:Y:S03]  /*17d50*/  LDL.LU R27, [R1+0x14c] ;  /* 0x00014c00011b7983 */ /* 0x000ee60000300800 */
[----:B-1----:R0:W-:Y:S01]  /*17d60*/  STL.64 [R1+0xec8], R18 ;  /* 0x000ec81201007387 */ /* 0x0021e20000100a00 */
[----:B------:R-:W-:Y:S03]  /*17d70*/  STL.64 [R1+0xec0], R16 ;  /* 0x000ec01001007387 */ /* 0x000fe60000100a00 */
[----:B0-----:R-:W2:Y:S02]  /*17d80*/  LDL.LU.64 R18, [R1+0x48] ;  /* 0x0000480001127983 */ /* 0x001ea40000300a00 */
[C---:B--2---:R-:W-:Y:S11]  /*17d90*/  HMMA.16816.F32.BF16 R20, R8.reuse, R18, R20 ;  /* 0x000000120814723c */ /* 0x044ff60000041814 */
[----:B------:R-:W-:Y:S11]  /*17da0*/  @!UPT UIADD3 URZ, URZ, URZ, URZ ;  /* 0x0000003f3f3ff290 */ /* 0x000ff6000fffe03f */
[----:B------:R-:W-:Y:S01]  /*17db0*/  @!UPT UIADD3 URZ, URZ, URZ, URZ ;  /* 0x0000003f3f3ff290 */ /* 0x000fe2000fffe03f */
[----:B------:R0:W-:Y:S01]  /*17dc0*/  STL.64 [R1+0x160], R20 ;  /* 0x0001601401007387 */ /* 0x0001e20000100a00 */
[----:B------:R-:W-:Y:S02]  /*17dd0*/  STL.64 [R1+0x168], R22 ;  /* 0x0001681601007387 */ /* 0x000fe40000100a00 */
[----:B------:R1:W-:Y:S02]  /*17de0*/  STL.64 [R1+0xfc0], R14 ;  /* 0x000fc00e01007387 */ /* 0x0003e40000100a00 */
[----:B0-----:R-:W-:Y:S02]  /*17df0*/  IMAD.MOV.U32 R21, RZ, RZ, R18 ;  /* 0x000000ffff157224 */ /* 0x001fe400078e0012 */
[----:B------:R-:W-:Y:S02]  /*17e00*/  IMAD.MOV.U32 R20, RZ, RZ, R19 ;  /* 0x000000ffff147224 */ /* 0x000fe400078e0013 */
[----:B---3--:R-:W-:Y:S07]  /*17e10*/  HMMA.16816.F32.BF16 R16, R8, R14, R24 ;  /* 0x0000000e0810723c */ /* 0x008fee0000041818 */
[----:B------:R-:W-:-:S02]  /*17e20*/  IMAD.MOV.U32 R27, RZ, RZ, R12 ;  /* 0x000000ffff1b7224 */ /* 0x000fc400078e000c */
[----:B------:R-:W-:Y:S01]  /*17e30*/  IMAD.MOV.U32 R26, RZ, RZ, R13 ;  /* 0x000000ffff1a7224 */ /* 0x000fe200078e000d */
[----:B------:R-:W2:Y:S01]  /*17e40*/  LDL.LU R12, [R1+0xd0] ;  /* 0x0000d000010c7983 */ /* 0x000ea20000300800 */
[----:B------:R-:W2:Y:S02]  /*17e50*/  LDL.LU R13, [R1+0xd4] ;  /* 0x0000d400010d7983 */ /* 0x000ea40000300800 */
[----:B-1----:R-:W3:Y:S02]  /*17e60*/  LDL.LU R14, [R1+0xd8] ;  /* 0x0000d800010e7983 */ /* 0x002ee40000300800 */
[----:B------:R-:W3:Y:S02]  /*17e70*/  LDL.LU R15, [R1+0xdc] ;  /* 0x0000dc00010f7983 */ /* 0x000ee40000300800 */
[----:B---3--:R-:W-:Y:S01]  /*17e80*/  STL.64 [R1+0xfd0], R14 ;  /* 0x000fd00e01007387 */ /* 0x008fe20000100a00 */
[----:B--2---:R0:W-:Y:S03]  /*17e90*/  STL.64 [R1+0xfc8], R12 ;  /* 0x000fc80c01007387 */ /* 0x0041e60000100a00 */
        /* <DEDUP_REMOVED lines=8> */
[----:B------:R-:W2:Y:S02]  /*17f20*/  LDL.LU R14, [R1+0x118] ;  /* 0x00011800010e7983 */ /* 0x000ea40000300800 */
[----:B------:R-:W2:Y:S01]  /*17f30*/  LDL.LU R15, [R1+0x11c] ;  /* 0x00011c00010f7983 */ /* 0x000ea20000300800 */
[----:B------:R-:W-:Y:S01]  /*17f40*/  STL.64 [R1+0xed8], R18 ;  /* 0x000ed81201007387 */ /* 0x000fe20000100a00 */
[----:B------:R0:W-:Y:S02]  /*17f50*/  STL.64 [R1+0xed0], R16 ;  /* 0x000ed01001007387 */ /* 0x0001e40000100a00 */
[----:B0-----:R-:W-:-:S02]  /*17f60*/  IMAD.MOV.U32 R16, RZ, RZ, R4 ;  /* 0x000000ffff107224 */ /* 0x001fc400078e0004 */
[----:B------:R-:W2:Y:S01]  /*17f70*/  LDL.LU R4, [R1+0xff4] ;  /* 0x000ff40001047983 */ /* 0x000ea20000300800 */
[----:B------:R-:W-:Y:S02]  /*17f80*/  IMAD.MOV.U32 R17, RZ, RZ, R29 ;  /* 0x000000ffff117224 */ /* 0x000fe400078e001d */
[----:B------:R-:W3:Y:S03]  /*17f90*/  LDL.LU R29, [R1+0xff0] ;  /* 0x000ff000011d7983 */ /* 0x000ee60000300800 */
[----:B------:R0:W-:Y:S04]  /*17fa0*/  STL.64 [R1+0xf98], R16 ;  /* 0x000f981001007387 */ /* 0x0001e80000100a00 */
[----:B0-----:R-:W4:Y:S01]  /*17fb0*/  LDL.LU R16, [R1+0x1a0] ;  /* 0x0001a00001107983 */ /* 0x001f220000300800 */
[----:B------:R-:W4:Y:S02]  /*17fc0*/  LDL.LU R17, [R1+0x1a4] ;  /* 0x0001a40001117983 */ /* 0x000f240000300800 */
[----:B------:R-:W3:Y:S02]  /*17fd0*/  LDL.LU R18, [R1+0x1a8] ;  /* 0x0001a80001127983 */ /* 0x000ee40000300800 */
[----:B------:R-:W3:Y:S02]  /*17fe0*/  LDL.LU R19, [R1+0x1ac] ;  /* 0x0001ac0001137983 */ /* 0x000ee40000300800 */
[----:B------:R-:W-:-:S02]  /*17ff0*/  IMAD.MOV.U32 R11, RZ, RZ, R20 ;  /* 0x000000ffff0b7224 */ /* 0x000fc400078e0014 */
[----:B------:R-:W-:Y:S01]  /*18000*/  IMAD.MOV.U32 R10, RZ, RZ, R21 ;  /* 0x000000ffff0a7224 */ /* 0x000fe200078e0015 */
[C---:B--2---:R-:W-:Y:S01]  /*18010*/  HMMA.16816.F32.BF16 R24, R4.reuse, R26, R12 ;  /* 0x0000001a0418723c */ /* 0x044fe2000004180c */
[----:B---3--:R-:W-:Y:S01]  /*18020*/  STL.64 [R1+0xfb8], R18 ;  /* 0x000fb81201007387 */ /* 0x008fe20000100a00 */
[----:B----4-:R0:W-:Y:S03]  /*18030*/  STL.64 [R1+0xfb0], R16 ;  /* 0x000fb01001007387 */ /* 0x0101e60000100a00 */
[----:B0-----:R-:W2:Y:S01]  /*18040*/  LDL.LU R16, [R1+0xc0] ;  /* 0x0000c00001107983 */ /* 0x001ea20000300800 */
[----:B------:R-:W2:Y:S02]  /*18050*/  LDL.LU R17, [R1+0xc4] ;  /* 0x0000c40001117983 */ /* 0x000ea40000300800 */
[----:B------:R-:W2:Y:S02]  /*18060*/  LDL.LU R18, [R1+0xc8] ;  /* 0x0000c80001127983 */ /* 0x000ea40000300800 */
[----:B------:R-:W2:Y:S01]  /*18070*/  LDL.LU R19, [R1+0xcc] ;  /* 0x0000cc0001137983 */ /* 0x000ea20000300800 */
[----:B------:R-:W3:Y:S01]  /*18080*/  LDL.LU R20, [R1+0x190] ;  /* 0x0001900001147983 */ /* 0x000ee20000300800 */
[----:B------:R-:W3:Y:S02]  /*18090*/  LDL.LU R21, [R1+0x194] ;  /* 0x0001940001157983 */ /* 0x000ee40000300800 */
[----:B------:R-:W3:Y:S02]  /*180a0*/  LDL.LU R22, [R1+0x198] ;  /* 0x0001980001167983 */ /* 0x000ee40000300800 */
[----:B------:R-:W3:Y:S01]  /*180b0*/  LDL.LU R23, [R1+0x19c] ;  /* 0x00019c0001177983 */ /* 0x000ee20000300800 */
[----:B------:R-:W4:Y:S01]  /*180c0*/  LDL.LU.64 R14, [R1+0xfe8] ;  /* 0x000fe800010e7983 */ /* 0x000f220000300a00 */
[----:B------:R-:W4:Y:S05]  /*180d0*/  LDL.LU.64 R12, [R1+0xfe0] ;  /* 0x000fe000010c7983 */ /* 0x000f2a0000300a00 */
[----:B------:R-:W-:Y:S02]  /*180e0*/  STL.64 [R1+0x120], R24 ;  /* 0x0001201801007387 */ /* 0x000fe40000100a00 */
[----:B------:R0:W-:Y:S02]  /*180f0*/  STL.64 [R1+0x128], R26 ;  /* 0x0001281a01007387 */ /* 0x0001e40000100a00 */
[----:B0-----:R-:W4:Y:S02]  /*18100*/  LDL.LU.64 R26, [R1+0xfd8] ;  /* 0x000fd800011a7983 */ /* 0x001f240000300a00 */
[C---:B----4-:R-:W-:Y:S02]  /*18110*/  HMMA.16816.F32.BF16 R24, R4.reuse, R26, R12 ;  /* 0x0000001a0418723c */ /* 0x050fe4000004180c */
[----:B------:R-:W4:Y:S01]  /*18120*/  LDL.LU.64 R14, [R1+0xfd0] ;  /* 0x000fd000010e7983 */ /* 0x000f220000300a00 */
[----:B------:R-:W4:Y:S11]  /*18130*/  LDL.LU.64 R12, [R1+0xfc8] ;  /* 0x000fc800010c7983 */ /* 0x000f360000300a00 */
[----:B------:R-:W-:Y:S09]  /*18140*/  @!UPT UIADD3 URZ, URZ, URZ, URZ ;  /* 0x0000003f3f3ff290 */ /* 0x000ff2000fffe03f */
[----:B------:R0:W-:Y:S01]  /*18150*/  STL.64 [R1+0x110], R24 ;  /* 0x0001101801007387 */ /* 0x0001e20000100a00 */
[----:B------:R1:W-:Y:S03]  /*18160*/  STL.64 [R1+0x118], R26 ;  /* 0x0001181a01007387 */ /* 0x0003e60000100a00 */
[----:B0-----:R-:W2:Y:S01]  /*18170*/  LDL.LU R24, [R1+0x180] ;  /* 0x0001800001187983 */ /* 0x001ea20000300800 */
[----:B------:R-:W2:Y:S02]  /*18180*/  LDL.LU R25, [R1+0x184] ;  /* 0x0001840001197983 */ /* 0x000ea40000300800 */
[----:B-1----:R-:W2:Y:S02]  /*18190*/  LDL.LU R26, [R1+0x188] ;  /* 0x00018800011a7983 */ /* 0x002ea40000300800 */
[----:B------:R-:W-:Y:S01]  /*181a0*/  IMAD.MOV.U32 R27, RZ, RZ, R29 ;  /* 0x000000ffff1b7224 */ /* 0x000fe200078e001d */
[C---:B----4-:R-:W-:Y:S04]  /*181b0*/  HMMA.16816.F32.BF16 R8, R4.reuse, R10, R12 ;  /* 0x0000000a0408723c */ /* 0x050fe8000004180c */
[----:B--2---:R-:W-:Y:S01]  /*181c0*/  STL.64 [R1+0xf90], R26 ;  /* 0x000f901a01007387 */ /* 0x004fe20000100a00 */
[----:B------:R0:W-:Y:S03]  /*181d0*/  STL.64 [R1+0xf88], R24 ;  /* 0x000f881801007387 */ /* 0x0001e60000100a00 */
[----:B0-----:R-:W3:Y:S01]  /*181e0*/  LDL.64 R24, [R1+0x60] ;  /* 0x0000600001187983 */ /* 0x001ee20000100a00 */
[----:B------:R-:W2:Y:S11]  /*181f0*/  LDL.LU.64 R14, [R1+0xfc0] ;  /* 0x000fc000010e7983 */ /* 0x000eb60000300a00 */
[----:B------:R-:W-:Y:S03]  /*18200*/  @!UPT UIADD3 URZ, URZ, URZ, URZ ;  /* 0x0000003f3f3ff290 */ /* 0x000fe6000fffe03f */
[----:B------:R-:W-:Y:S02]  /*18210*/  STL.64 [R1+0x100], R8 ;  /* 0x0001000801007387 */ /* 0x000fe40000100a00 */
[----:B------:R-:W-:Y:S02]  /*18220*/  STL.64 [R1+0x108], R10 ;  /* 0x0001080a01007387 */ /* 0x000fe40000100a00 */
[----:B------:R-:W0:Y:S04]  /*18230*/  LDSM.16.MT88.4 R8, [R28+0x5000] ;  /* 0x005000001c08783b */ /* 0x000e280000004200 */
[----:B0-----:R-:W-:Y:S01]  /*18240*/  STL.64 [R1], R8 ;  /* 0x0000000801007387 */ /* 0x001fe20000100a00 */
[----:B------:R-:W-:Y:S02]  /*18250*/  STL.64 [R1+0x8], R10 ;  /* 0x0000080a01007387 */ /* 0x000fe40000100a00 */
[----:B------:R-:W0:Y:S02]  /*18260*/  LDSM.16.MT88.4 R8, [R28+0x5080] ;  /* 0x005080001c08783b */ /* 0x000e240000004200 */
[----:B0-----:R-:W-:Y:S02]  /*18270*/  STL.64 [R1+0xe28], R10 ;  /* 0x000e280a01007387 */ /* 0x001fe40000100a00 */
[----:B------:R0:W-:Y:S01]  /*18280*/  STL.64 [R1+0xe20], R8 ;  /* 0x000e200801007387 */ /* 0x0001e20000100a00 */
[----:B--2---:R-:W-:Y:S01]  /*18290*/  HMMA.16816.F32.BF16 R4, R4, R14, R16 ;  /* 0x0000000e0404723c */ /* 0x004fe20000041810 */
[----:B------:R-:W2:Y:S01]  /*182a0*/  LDL.LU.64 R18, [R1+0xfb8] ;  /* 0x000fb80001127983 */ /* 0x000ea20000300a00 */
[----:B------:R-:W2:Y:S02]  /*182b0*/  LDL.LU.64 R16, [R1+0xfb0] ;  /* 0x000fb00001107983 */ /* 0x000ea40000300a00 */
[----:B------:R-:W2:Y:S02]  /*182c0*/  LDL.LU.64 R14, [R1+0xfa8] ;  /* 0x000fa800010e7983 */ /* 0x000ea40000300a00 */
[----:B------:R-:W2:Y:S02]  /*182d0*/  LDL.LU.64 R12, [R1+0xfa0] ;  /* 0x000fa000010c7983 */ /* 0x000ea40000300a00 */
[----:B0-----:R-:W-:-:S02]  /*182e0*/  IMAD.MOV.U32 R8, RZ, RZ, R3 ;  /* 0x000000ffff087224 */ /* 0x001fc400078e0003 */
[----:B------:R-:W-:Y:S11]  /*182f0*/  IMAD.MOV.U32 R9, RZ, RZ, R0 ;  /* 0x000000ffff097224 */ /* 0x000ff600078e0000 */
[----:B------:R-:W-:Y:S02]  /*18300*/  @!UPT UIADD3 URZ, URZ, URZ, URZ ;  /* 0x0000003f3f3ff290 */ /* 0x000fe4000fffe03f */
[----:B------:R-:W-:Y:S01]  /*18310*/  STL.64 [R1+0xa0], R4 ;  /* 0x0000a00401007387 */ /* 0x000fe20000100a00 */
[----:B------:R-:W-:Y:S02]  /*18320*/  STL.64 [R1+0xa8], R6 ;  /* 0x0000a80601007387 */ /* 0x000fe40000100a00 */
[----:B------:R-:W0:Y:S04]  /*18330*/  LDSM.16.MT88.4 R4, [R2+0x5000] ;  /* 0x005000000204783b */ /* 0x000e280000004200 */
[----:B------:R-:W-:Y:S01]  /*18340*/  STL [R1+0xef0], R2 ;  /* 0x000ef00201007387 */ /* 0x000fe20000100800 */
[----:B0-----:R-:W-:Y:S01]  /*18350*/  STL.64 [R1+0xdd8], R6 ;  /* 0x000dd80601007387 */ /* 0x001fe20000100a00 */
[----:B------:R0:W-:Y:S03]  /*18360*/  STL.64 [R1+0xdd0], R4 ;  /* 0x000dd00401007387 */ /* 0x0001e60000100a00 */
[----:B0-----:R-:W4:Y:S01]  /*18370*/  LDL.LU.64 R4, [R1+0x70] ;  /* 0x0000700001047983 */ /* 0x001f220000300a00 */
[----:B------:R-:W4:Y:S01]  /*18380*/  LDL.LU.64 R6, [R1+0x78] ;  /* 0x0000780001067983 */ /* 0x000f220000300a00 */
[C---:B--2---:R-:W-:Y:S02]  /*18390*/  HMMA.16816.F32.BF16 R8, R12.reuse, R8, R16 ;  /* 0x000000080c08723c */ /* 0x044fe40000041810 */
[----:B------:R-:W2:Y:S06]  /*183a0*/  LDL.LU.64 R16, [R1+0xf98] ;  /* 0x000f980001107983 */ /* 0x000eac0000300a00 */
[----:B---3--:R-:W-:Y:S11]  /*183b0*/  HMMA.16816.F32.BF16 R20, R12, R24, R20 ;  /* 0x000000180c14723c */ /* 0x008ff60000041814 */
[----:B------:R-:W-:Y:S05]  /*183c0*/  @!UPT UIADD3 URZ, URZ, URZ, URZ ;  /* 0x0000003f3f3ff290 */ /* 0x000fea000fffe03f */
[----:B------:R-:W-:Y:S02]  /*183d0*/  IMAD.MOV.U32 R0, RZ, RZ, R11 ;  /* 0x000000ffff007224 */ /* 0x000fe400078e000b */
[----:B------:R-:W-:Y:S02]  /*183e0*/  IMAD.MOV.U32 R3, RZ, RZ, R10 ;  /* 0x000000ffff037224 */ /* 0x000fe400078e000a */
[----:B------:R-:W-:Y:S02]  /*183f0*/  IMAD.MOV.U32 R18, RZ, RZ, R9 ;  /* 0x000000ffff127224 */ /* 0x000fe400078e0009 */
[----:B------:R-:W-:Y:S01]  /*18400*/  IMAD.MOV.U32 R19, RZ, RZ, R8 ;  /* 0x000000ffff137224 */ /* 0x000fe200078e0008 */
[----:B------:R-:W-:Y:S01]  /*18410*/  STL [R1+0xf00], R0 ;  /* 0x000f000001007387 */ /* 0x000fe20000100800 */
[----:B------:R-:W-:Y:S02]  /*18420*/  STL [R1+0xefc], R3 ;  /* 0x000efc0301007387 */ /* 0x000fe40000100800 */
[----:B------:R-:W-:Y:S02]  /*18430*/  STL [R1+0xef8], R18 ;  /* 0x000ef81201007387 */ /* 0x000fe40000100800 */
[----:B------:R-:W-:Y:S02]  /*18440*/  STL [R1+0xef4], R19 ;  /* 0x000ef41301007387 */ /* 0x000fe40000100800 */
[----:B------:R-:W-:-:S02]  /*18450*/  IMAD.MOV.U32 R9, RZ, RZ, R24 ;  /* 0x000000ffff097224 */ /* 0x000fc400078e0018 */
[----:B------:R-:W-:Y:S01]  /*18460*/  IMAD.MOV.U32 R8, RZ, RZ, R25 ;  /* 0x000000ffff087224 */ /* 0x000fe200078e0019 */
[----:B------:R-:W2:Y:S01]  /*18470*/  LDL.LU.64 R26, [R1+0xf90] ;  /* 0x000f9000011a7983 */ /* 0x000ea20000300a00 */
[----:B------:R-:W2:Y:S02]  /*18480*/  LDL.LU.64 R24, [R1+0xf88] ;  /* 0x000f880001187983 */ /* 0x000ea40000300a00 */
[----:B------:R-:W-:Y:S02]  /*18490*/  IMAD.MOV.U32 R2, RZ, RZ, R21 ;  /* 0x000000ffff027224 */ /* 0x000fe400078e0015 */
[----:B------:R-:W-:Y:S01]  /*184a0*/  IMAD.MOV.U32 R29, RZ, RZ, R22 ;  /* 0x000000ffff1d7224 */ /* 0x000fe200078e0016 */
[----:B------:R2:W-:Y:S01]  /*184b0*/  STL [R1+0xc0], R20 ;  /* 0x0000c01401007387 */ /* 0x0005e20000100800 */
[----:B------:R-:W-:-:S05]  /*184c0*/  IMAD.MOV.U32 R28, RZ, RZ, R23 ;  /* 0x000000ffff1c7224 */ /* 0x000fca00078e0017 */
[----:B------:R-:W-:Y:S01]  /*184d0*/  STL [R1+0xf0c], R28 ;  /* 0x000f0c1c01007387 */ /* 0x000fe20000100800 */
[----:B------:R-:W-:Y:S02]  /*184e0*/  STL [R1+0xf08], R29 ;  /* 0x000f081d01007387 */ /* 0x000fe40000100800 */
[----:B------:R-:W-:Y:S01]  /*184f0*/  STL [R1+0xf04], R2 ;  /* 0x000f040201007387 */ /* 0x000fe20000100800 */
[----:B--2---:R-:W-:Y:S11]  /*18500*/  HMMA.16816.F32.BF16 R20, R12, R16, R24 ;  /* 0x000000100c14723c */ /* 0x004ff60000041818 */
[----:B------:R-:W-:Y:S11]  /*18510*/  @!UPT UIADD3 URZ, URZ, URZ, URZ ;  /* 0x0000003f3f3ff290 */ /* 0x000ff6000fffe03f */
[----:B------:R-:W-:Y:S02]  /*18520*/  @!UPT UIADD3 URZ, URZ, URZ, URZ ;  /* 0x0000003f3f3ff290 */ /* 0x000fe4000fffe03f */
[----:B------:R-:W-:Y:S02]  /*18530*/  IMAD.MOV.U32 R0, RZ, RZ, R20 ;  /* 0x000000ffff007224 */ /* 0x000fe400078e0014 */
[----:B------:R-:W-:Y:S01]  /*18540*/  IMAD.MOV.U32 R3, RZ, RZ, R21 ;  /* 0x000000ffff037224 */ /* 0x000fe200078e0015 */
[----:B------:R-:W2:Y:S01]  /*18550*/  LDL.LU R20, [R1+0xe0] ;  /* 0x0000e00001147983 */ /* 0x000ea20000300800 */
[----:B------:R-:W-:Y:S02]  /*18560*/  IMAD.MOV.U32 R18, RZ, RZ, R22 ;  /* 0x000000ffff127224 */ /* 0x000fe400078e0016 */
[----:B------:R-:W2:Y:S02]  /*18570*/  LDL.LU R21, [R1+0xe4] ;  /* 0x0000e40001157983 */ /* 0x000ea40000300800 */
[----:B------:R-:W-:Y:S01]  /*18580*/  IMAD.MOV.U32 R19, RZ, RZ, R23 ;  /* 0x000000ffff137224 */ /* 0x000fe200078e0017 */
[----:B------:R-:W3:Y:S01]  /*18590*/  LDL.LU R22, [R1+0xe8] ;  /* 0x0000e80001167983 */ /* 0x000ee20000300800 */
[----:B------:R-:W3:Y:S02]  /*185a0*/  LDL.LU R23, [R1+0xec] ;  /* 0x0000ec0001177983 */ /* 0x000ee40000300800 */
[----:B------:R-:W4:Y:S02]  /*185b0*/  LDL.LU R24, [R1+0x170] ;  /* 0x0001700001187983 */ /* 0x000f240000300800 */
[----:B------:R-:W4:Y:S01]  /*185c0*/  LDL.LU R25, [R1+0x174] ;  /* 0x0001740001197983 */ /* 0x000f220000300800 */
[----:B------:R-:W4:Y:S01]  /*185d0*/  LDL.LU R26, [R1+0x178] ;  /* 0x00017800011a7983 */ /* 0x000f220000300800 */
[----:B------:R-:W4:Y:S03]  /*185e0*/  LDL.LU R27, [R1+0x17c] ;  /* 0x00017c00011b7983 */ /* 0x000f260000300800 */
[----:B---3--:R-:W-:Y:S01]  /*185f0*/  STL.64 [R1+0xf50], R22 ;  /* 0x000f501601007387 */ /* 0x008fe20000100a00 */
[----:B--2---:R0:W-:Y:S03]  /*18600*/  STL.64 [R1+0xf48], R20 ;  /* 0x000f481401007387 */ /* 0x0041e60000100a00 */
[----:B0-----:R-:W2:Y:S01]  /*18610*/  LDL.LU R20, [R1+0x20] ;  /* 0x0000200001147983 */ /* 0x001ea20000300800 */
[----:B------:R-:W2:Y:S02]  /*18620*/  LDL.LU R21, [R1+0x24] ;  /* 0x0000240001157983 */ /* 0x000ea40000300800 */
[----:B------:R-:W3:Y:S02]  /*18630*/  LDL.LU R22, [R1+0x28] ;  /* 0x0000280001167983 */ /* 0x000ee40000300800 */
[----:B------:R-:W3:Y:S02]  /*18640*/  LDL.LU R23, [R1+0x2c] ;  /* 0x00002c0001177983 */ /* 0x000ee40000300800 */
[----:B---3--:R-:W-:Y:S01]  /*18650*/  STL.64 [R1+0xf60], R22 ;  /* 0x000f601601007387 */ /* 0x008fe20000100a00 */
[----:B--2---:R0:W-:Y:S02]  /*18660*/  STL.64 [R1+0xf58], R20 ;  /* 0x000f581401007387 */ /* 0x0041e40000100a00 */
[----:B0-----:R-:W-:-:S02]  /*18670*/  IMAD.MOV.U32 R20, RZ, RZ, R9 ;  /* 0x000000ffff147224 */ /* 0x001fc400078e0009 */
[----:B------:R-:W-:-:S05]  /*18680*/  IMAD.MOV.U32 R21, RZ, RZ, R8 ;  /* 0x000000ffff157224 */ /* 0x000fca00078e0008 */
[----:B------:R0:W-:Y:S04]  /*18690*/  STL.64 [R1+0xf70], R20 ;  /* 0x000f701401007387 */ /* 0x0001e80000100a00 */
[----:B0-----:R-:W2:Y:S01]  /*186a0*/  LDL.LU R20, [R1+0x130] ;  /* 0x0001300001147983 */ /* 0x001ea20000300800 */
[----:B------:R-:W2:Y:S02]  /*186b0*/  LDL.LU R21, [R1+0x134] ;  /* 0x0001340001157983 */ /* 0x000ea40000300800 */
[----:B------:R-:W2:Y:S02]  /*186c0*/  LDL.LU R22, [R1+0x138] ;  /* 0x0001380001167983 */ /* 0x000ea40000300800 */
[----:B------:R-:W2:Y:S01]  /*186d0*/  LDL.LU R23, [R1+0x13c] ;  /* 0x00013c0001177983 */ /* 0x000ea20000300800 */
[----:B------:R-:W3:Y:S04]  /*186e0*/  LDL.LU R8, [R1+0x150] ;  /* 0x0001500001087983 */ /* 0x000ee80000300800 */
[----:B---3--:R0:W-:Y:S01]  /*186f0*/  STL [R1+0xf2c], R8 ;  /* 0x000f2c0801007387 */ /* 0x0081e20000100800 */
[----:B------:R-:W3:Y:S01]  /*18700*/  LDL.LU R9, [R1+0x154] ;  /* 0x0001540001097983 */ /* 0x000ee20000300800 */
[----:B----4-:R-:W-:Y:S02]  /*18710*/  HMMA.16816.F32.BF16 R12, R12, R4, R24 ;  /* 0x000000040c0c723c */ /* 0x010fe40000041818 */
[----:B---3--:R1:W-:Y:S01]  /*18720*/  STL [R1+0xf30], R9 ;  /* 0x000f300901007387 */ /* 0x0083e20000100800 */
[----:B------:R-:W3:Y:S02]  /*18730*/  LDL.LU R10, [R1+0x158] ;  /* 0x00015800010a7983 */ /* 0x000ee40000300800 */
[----:B------:R-:W3:Y:S11]  /*18740*/  LDL.LU R11, [R1+0x15c] ;  /* 0x00015c00010b7983 */ /* 0x000ef60000300800 */
[----:B------:R-:W-:Y:S08]  /*18750*/  @!UPT UIADD3 URZ, URZ, URZ, URZ ;  /* 0x0000003f3f3ff290 */ /* 0x000ff0000fffe03f */
[----:B------:R-:W-:Y:S01]  /*18760*/  IMAD.MOV.U32 R28, RZ, RZ, R13 ;  /* 0x000000ffff1c7224 */ /* 0x000fe200078e000d */
[----:B---3--:R3:W-:Y:S01]  /*18770*/  STL.64 [R1+0xf68], R10 ;  /* 0x000f680a01007387 */ /* 0x0087e20000100a00 */
[----:B0-----:R-:W4:Y:S02]  /*18780*/  LDL.LU R8, [R1+0x30] ;  /* 0x0000300001087983 */ /* 0x001f240000300800 */
[----:B-1----:R-:W4:Y:S01]  /*18790*/  LDL.LU R9, [R1+0x34] ;  /* 0x0000340001097983 */ /* 0x002f220000300800 */
[----:B---3--:R-:W4:Y:S01]  /*187a0*/  LDL.LU R10, [R1+0x38] ;  /* 0x00003800010a7983 */ /* 0x008f220000300800 */
[----:B------:R-:W4:Y:S02]  /*187b0*/  LDL.LU R11, [R1+0x3c] ;  /* 0x00003c00010b7983 */ /* 0x000f240000300800 */
[----:B------:R-:W-:Y:S02]  /*187c0*/  STL [R1+0xf1c], R19 ;  /* 0x000f1c1301007387 */ /* 0x000fe40000100800 */
[----:B------:R-:W-:Y:S01]  /*187d0*/  STL [R1+0xf18], R18 ;  /* 0x000f181201007387 */ /* 0x000fe20000100800 */
[----:B------:R-:W-:Y:S01]  /*187e0*/  STL [R1+0xf14], R3 ;  /* 0x000f140301007387 */ /* 0x000fe20000100800 */
[----:B------:R-:W-:Y:S02]  /*187f0*/  STL [R1+0xf10], R0 ;  /* 0x000f100001007387 */ /* 0x000fe40000100800 */
[----:B------:R-:W2:Y:S02]  /*18800*/  LDL.LU.64 R26, [R1+0xf80] ;  /* 0x000f8000011a7983 */ /* 0x000ea40000300a00 */
[----:B------:R-:W2:Y:S01]  /*18810*/  LDL.LU.64 R24, [R1+0xf78] ;  /* 0x000f780001187983 */ /* 0x000ea20000300a00 */
[----:B------:R0:W-:Y:S04]  /*18820*/  STL [R1+0x90], R12 ;  /* 0x0000900c01007387 */ /* 0x0001e80000100800 */
[----:B0-----:R-:W2:Y:S01]  /*18830*/  LDL.LU.64 R12, [R1+0x50] ;  /* 0x00005000010c7983 */ /* 0x001ea20000300a00 */
[----:B------:R-:W-:-:S02]  /*18840*/  IMAD.MOV.U32 R2, RZ, RZ, R15 ;  /* 0x000000ffff027224 */ /* 0x000fc400078e000f */
[----:B------:R-:W-:-:S03]  /*18850*/  IMAD.MOV.U32 R29, RZ, RZ, R14 ;  /* 0x000000ffff1d7224 */ /* 0x000fc600078e000e */
[----:B------:R-:W-:Y:S02]  /*18860*/  STL [R1+0xf28], R2 ;  /* 0x000f280201007387 */ /* 0x000fe40000100800 */
[----:B------:R0:W-:Y:S02]  /*18870*/  STL [R1+0xf24], R29 ;  /* 0x000f241d01007387 */ /* 0x0001e40000100800 */
[----:B------:R1:W-:Y:S01]  /*18880*/  STL [R1+0xf20], R28 ;  /* 0x000f201c01007387 */ /* 0x0003e20000100800 */
[C---:B--2---:R-:W-:Y:S11]  /*18890*/  HMMA.16816.F32.BF16 R20, R24.reuse, R12, R20 ;  /* 0x0000000c1814723c */ /* 0x044ff60000041814 */
[----:B------:R-:W-:Y:S11]  /*188a0*/  @!UPT UIADD3 URZ, URZ, URZ, URZ ;  /* 0x0000003f3f3ff290 */ /* 0x000ff6000fffe03f */
[----:B------:R-:W-:Y:S02]  /*188b0*/  @!UPT UIADD3 URZ, URZ, URZ, URZ ;  /* 0x0000003f3f3ff290 */ /* 0x000fe4000fffe03f */
[----:B------:R-:W-:Y:S02]  /*188c0*/  IMAD.MOV.U32 R19, RZ, RZ, R20 ;  /* 0x000000ffff137224 */ /* 0x000fe400078e0014 */
[----:B------:R-:W-:Y:S02]  /*188d0*/  IMAD.MOV.U32 R18, RZ, RZ, R21 ;  /* 0x000000ffff127224 */ /* 0x000fe400078e0015 */
[----:B------:R-:W4:Y:S01]  /*188e0*/  LDL.LU.64 R20, [R1+0xf70] ;  /* 0x000f700001147983 */ /* 0x000f220000300a00 */
[----:B------:R-:W-:Y:S02]  /*188f0*/  IMAD.MOV.U32 R3, RZ, RZ, R22 ;  /* 0x000000ffff037224 */ /* 0x000fe400078e0016 */
[----:B------:R-:W-:Y:S02]  /*18900*/  IMAD.MOV.U32 R0, RZ, RZ, R23 ;  /* 0x000000ffff007224 */ /* 0x000fe400078e0017 */
[C---:B----4-:R-:W-:Y:S01]  /*18910*/  HMMA.16816.F32.BF16 R20, R24.reuse, R20, R8 ;  /* 0x000000141814723c */ /* 0x050fe20000041808 */
[----:B------:R-:W2:Y:S11]  /*18920*/  LDL.LU.64 R10, [R1+0xf68] ;  /* 0x000f6800010a7983 */ /* 0x000eb60000300a00 */
[----:B------:R-:W-:Y:S11]  /*18930*/  @!UPT UIADD3 URZ, URZ, URZ, URZ ;  /* 0x0000003f3f3ff290 */ /* 0x000ff6000fffe03f */
[----:B------:R3:W-:Y:S01]  /*18940*/  STL [R1+0x30], R20 ;  /* 0x0000301401007387 */ /* 0x0007e20000100800 */
[----:B0-----:R-:W-:Y:S02]  /*18950*/  IMAD.MOV.U32 R29, RZ, RZ, R22 ;  /* 0x000000ffff1d7224 */ /* 0x001fe400078e0016 */
[----:B-1----:R-:W-:Y:S02]  /*18960*/  IMAD.MOV.U32 R28, RZ, RZ, R23 ;  /* 0x000000ffff1c7224 */ /* 0x002fe400078e0017 */
[----:B------:R-:W-:Y:S01]  /*18970*/  IMAD.MOV.U32 R2, RZ, RZ, R21 ;  /* 0x000000ffff027224 */ /* 0x000fe200078e0015 */
[----:B------:R-:W4:Y:S04]  /*18980*/  LDL.LU.64 R22, [R1+0xf60] ;  /* 0x000f600001167983 */ /* 0x000f280000300a00 */
[----:B---3--:R-:W4:Y:S02]  /*18990*/  LDL.LU.64 R20, [R1+0xf58] ;  /* 0x000f580001147983 */ /* 0x008f240000300a00 */
[C---:B----4-:R-:W-:Y:S11]  /*189a0*/  HMMA.16816.F32.BF16 R20, R24.reuse, R16, R20 ;  /* 0x000000101814723c */ /* 0x050ff60000041814 */
[----:B------:R-:W-:Y:S11]  /*189b0*/  @!UPT UIADD3 URZ, URZ, URZ, URZ ;  /* 0x0000003f3f3ff290 */ /* 0x000ff6000fffe03f */
[----:B------:R-:W-:Y:S02]  /*189c0*/  @!UPT UIADD3 URZ, URZ, URZ, URZ ;  /* 0x0000003f3f3ff290 */ /* 0x000fe4000fffe03f */
[----:B------:R-:W-:Y:S02]  /*189d0*/  IMAD.MOV.U32 R15, RZ, RZ, R22 ;  /* 0x000000ffff0f7224 */ /* 0x000fe400078e0016 */
[----:B------:R-:W-:Y:S02]  /*189e0*/  IMAD.MOV.U32 R14, RZ, RZ, R23 ;  /* 0x000000ffff0e7224 */ /* 0x000fe400078e0017 */
[----:B------:R-:W-:Y:S02]  /*189f0*/  IMAD.MOV.U32 R9, RZ, RZ, R20 ;  /* 0x000000ffff097224 */ /* 0x000fe400078e0014 */
[----:B------:R-:W-:Y:S01]  /*18a00*/  IMAD.MOV.U32 R8, RZ, RZ, R21 ;  /* 0x000000ffff087224 */ /* 0x000fe200078e0015 */
[----:B------:R-:W3:Y:S01]  /*18a10*/  LDL.LU.64 R22, [R1+0xf50] ;  /* 0x000f500001167983 */ /* 0x000ee20000300a00 */
[----:B------:R-:W3:Y:S02]  /*18a20*/  LDL.LU.64 R20, [R1+0xf48] ;  /* 0x000f480001147983 */ /* 0x000ee40000300a00 */
[----:B---3--:R-:W-:Y:S01]  /*18a30*/  HMMA.16816.F32.BF16 R24, R24, R4, R20 ;  /* 0x000000041818723c */ /* 0x008fe20000041814 */
[----:B------:R-:W3:Y:S01]  /*18a40*/  LDL.LU.64 R22, [R1+0xf40] ;  /* 0x000f400001167983 */ /* 0x000ee20000300a00 */
[----:B------:R-:W3:Y:S02]  /*18a50*/  LDL.LU.64 R20, [R1+0xf38] ;  /* 0x000f380001147983 */ /* 0x000ee40000300a00 */
[----:B------:R-:W-:Y:S02]  /*18a60*/  STL.64 [R1+0xee8], R6 ;  /* 0x000ee80601007387 */ /* 0x000fe40000100a00 */
[----:B------:R0:W-:Y:S02]  /*18a70*/  STL.64 [R1+0xee0], R4 ;  /* 0x000ee00401007387 */ /* 0x0001e40000100a00 */
[----:B0-----:R-:W3:Y:S01]  /*18a80*/  LDL.LU R4, [R1+0xf0] ;  /* 0x0000f00001047983 */ /* 0x001ee20000300800 */
[----:B------:R-:W3:Y:S02]  /*18a90*/  LDL.LU R5, [R1+0xf4] ;  /* 0x0000f40001057983 */ /* 0x000ee40000300800 */
[----:B------:R-:W3:Y:S02]  /*18aa0*/  LDL.LU R6, [R1+0xf8] ;  /* 0x0000f80001067983 */ /* 0x000ee40000300800 */
[----:B------:R-:W3:Y:S10]  /*18ab0*/  LDL.LU R7, [R1+0xfc] ;  /* 0x0000fc0001077983 */ /* 0x000ef40000300800 */
[----:B------:R0:W-:Y:S01]  /*18ac0*/  STL.64 [R1+0xde8], R26 ;  /* 0x000de81a01007387 */ /* 0x0001e20000100a00 */
[----:B------:R1:W-:Y:S02]  /*18ad0*/  STL.64 [R1+0xde0], R24 ;  /* 0x000de01801007387 */ /* 0x0003e40000100a00 */
[----:B0-----:R-:W-:-:S02]  /*18ae0*/  IMAD.MOV.U32 R26, RZ, RZ, R15 ;  /* 0x000000ffff1a7224 */ /* 0x001fc400078e000f */
[----:B------:R-:W-:Y:S02]  /*18af0*/  IMAD.MOV.U32 R27, RZ, RZ, R14 ;  /* 0x000000ffff1b7224 */ /* 0x000fe400078e000e */
[----:B-1----:R-:W-:Y:S02]  /*18b00*/  IMAD.MOV.U32 R24, RZ, RZ, R9 ;  /* 0x000000ffff187224 */ /* 0x002fe400078e0009 */
[----:B------:R-:W-:Y:S01]  /*18b10*/  IMAD.MOV.U32 R25, RZ, RZ, R8 ;  /* 0x000000ffff197224 */ /* 0x000fe200078e0008 */
[----:B------:R-:W2:Y:S01]  /*18b20*/  LDL.LU R9, [R1+0xf30] ;  /* 0x000f300001097983 */ /* 0x000ea20000300800 */
[----:B------:R-:W2:Y:S02]  /*18b30*/  LDL.LU R8, [R1+0xf2c] ;  /* 0x000f2c0001087983 */ /* 0x000ea40000300800 */
[----:B------:R-:W-:Y:S01]  /*18b40*/  STL.64 [R1+0xdf8], R26 ;  /* 0x000df81a01007387 */ /* 0x000fe20000100a00 */
[----:B------:R0:W-:Y:S04]  /*18b50*/  STL.64 [R1+0xdf0], R24 ;  /* 0x000df01801007387 */ /* 0x0001e80000100a00 */
[----:B0-----:R-:W2:Y:S01]  /*18b60*/  LDL.LU.64 R24, [R1+0x60] ;  /* 0x0000600001187983 */ /* 0x001ea20000300a00 */
[----:B------:R-:W4:Y:S01]  /*18b70*/  LDL.LU.64 R26, [R1+0x68] ;  /* 0x00006800011a7983 */ /* 0x000f220000300a00 */
[C---:B---3--:R-:W-:Y:S11]  /*18b80*/  HMMA.16816.F32.BF16 R4, R20.reuse, R12, R4 ;  /* 0x0000000c1404723c */ /* 0x048ff60000041804 */
[----:B------:R-:W-:Y:S11]  /*18b90*/  @!UPT UIADD3 URZ, URZ, URZ, URZ ;  /* 0x0000003f3f3ff290 */ /* 0x000ff6000fffe03f */
[----:B------:R-:W-:Y:S01]  /*18ba0*/  @!UPT UIADD3 URZ, URZ, URZ, URZ ;  /* 0x0000003f3f3ff290 */ /* 0x000fe2000fffe03f */
[----:B------:R0:W-:Y:S01]  /*18bb0*/  STL.64 [R1+0x10], R4 ;  /* 0x0000100401007387 */ /* 0x0001e20000100a00 */
[----:B------:R-:W-:Y:S02]  /*18bc0*/  STL.64 [R1+0x18], R6 ;  /* 0x0000180601007387 */ /* 0x000fe40000100a00 */
[----:B0-----:R-:W-:Y:S02]  /*18bd0*/  IMAD.MOV.U32 R5, RZ, RZ, R12 ;  /* 0x000000ffff057224 */ /* 0x001fe400078e000c */
[----:B------:R-:W-:Y:S01]  /*18be0*/  IMAD.MOV.U32 R4, RZ, RZ, R13 ;  /* 0x000000ffff047224 */ /* 0x000fe200078e000d */
[----:B----4-:R-:W-:Y:S01]  /*18bf0*/  STL.64 [R1+0xea8], R26 ;  /* 0x000ea81a01007387 */ /* 0x010fe20000100a00 */
[----:B--2---:R-:W-:Y:S01]  /*18c00*/  HMMA.16816.F32.BF16 R12, R20, R24, R8 ;  /* 0x00000018140c723c */ /* 0x004fe20000041808 */
[----:B------:R-:W-:Y:S02]  /*18c10*/  STL.64 [R1+0xea0], R24 ;  /* 0x000ea01801007387 */ /* 0x000fe40000100a00 */
[----:B------:R-:W2:Y:S01]  /*18c20*/  LDL.LU R8, [R1] ;  /* 0x0000000001087983 */ /* 0x000ea20000300800 */
[----:B------:R-:W2:Y:S01]  /*18c30*/  LDL.LU R9, [R1+0x4] ;  /* 0x0000040001097983 */ /* 0x000ea20000300800 */
[----:B------:R-:W3:Y:S02]  /*18c40*/  LDL.LU R10, [R1+0x8] ;  /* 0x00000800010a7983 */ /* 0x000ee40000300800 */
[----:B------:R-:W3:Y:S02]  /*18c50*/  LDL.LU R11, [R1+0xc] ;  /* 0x00000c00010b7983 */ /* 0x000ee40000300800 */
[----:B---3--:R-:W-:Y:S01]  /*18c60*/  STL.64 [R1+0xe78], R10 ;  /* 0x000e780a01007387 */ /* 0x008fe20000100a00 */
[----:B--2---:R-:W-:Y:S11]  /*18c70*/  STL.64 [R1+0xe70], R8 ;  /* 0x000e700801007387 */ /* 0x004ff60000100a00 */
[----:B------:R-:W-:Y:S02]  /*18c80*/  @!UPT UIADD3 URZ, URZ, URZ, URZ ;  /* 0x0000003f3f3ff290 */ /* 0x000fe4000fffe03f */
[----:B------:R-:W-:Y:S02]  /*18c90*/  STL.64 [R1+0xe08], R14 ;  /* 0x000e080e01007387 */ /* 0x000fe40000100a00 */
[----:B------:R0:W-:Y:S02]  /*18ca0*/  STL.64 [R1+0xe00], R12 ;  /* 0x000e000c01007387 */ /* 0x0001e40000100a00 */
[----:B0-----:R-:W2:Y:S01]  /*18cb0*/  LDL.LU R12, [R1+0x30] ;  /* 0x00003000010c7983 */ /* 0x001ea20000300800 */
[----:B------:R-:W-:Y:S02]  /*18cc0*/  IMAD.MOV.U32 R13, RZ, RZ, R2 ;  /* 0x000000ffff0d7224 */ /* 0x000fe400078e0002 */
[----:B------:R-:W3:Y:S02]  /*18cd0*/  LDL.LU R2, [R1+0xf28] ;  /* 0x000f280001027983 */ /* 0x000ee40000300800 */
[----:B------:R-:W-:Y:S02]  /*18ce0*/  IMAD.MOV.U32 R14, RZ, RZ, R29 ;  /* 0x000000ffff0e7224 */ /* 0x000fe400078e001d */
[----:B------:R-:W-:Y:S01]  /*18cf0*/  IMAD.MOV.U32 R15, RZ, RZ, R28 ;  /* 0x000000ffff0f7224 */ /* 0x000fe200078e001c */
[----:B------:R-:W4:Y:S01]  /*18d00*/  LDL.LU R29, [R1+0xf24] ;  /* 0x000f2400011d7983 */ /* 0x000f220000300800 */
[----:B------:R-:W3:Y:S03]  /*18d10*/  LDL.LU R28, [R1+0xf20] ;  /* 0x000f2000011c7983 */ /* 0x000ee60000300800 */
[----:B------:R0:W-:Y:S02]  /*18d20*/  STL.64 [R1+0xe18], R14 ;  /* 0x000e180e01007387 */ /* 0x0001e40000100a00 */
[----:B0-----:R-:W-:-:S02]  /*18d30*/  IMAD.MOV.U32 R14, RZ, RZ, R3 ;  /* 0x000000ffff0e7224 */ /* 0x001fc400078e0003 */
[----:B------:R-:W-:Y:S01]  /*18d40*/  IMAD.MOV.U32 R15, RZ, RZ, R0 ;  /* 0x000000ffff0f7224 */ /* 0x000fe200078e0000 */
[----:B--2---:R0:W-:Y:S02]  /*18d50*/  STL.64 [R1+0xe10], R12 ;  /* 0x000e100c01007387 */ /* 0x0041e40000100a00 */
[----:B0-----:R-:W-:Y:S02]  /*18d60*/  IMAD.MOV.U32 R12, RZ, RZ, R19 ;  /* 0x000000ffff0c7224 */ /* 0x001fe400078e0013 */
[----:B------:R-:W-:Y:S01]  /*18d70*/  IMAD.MOV.U32 R13, RZ, RZ, R18 ;  /* 0x000000ffff0d7224 */ /* 0x000fe200078e0012 */
[----:B------:R-:W2:Y:S01]  /*18d80*/  LDL.LU R19, [R1+0xf1c] ;  /* 0x000f1c0001137983 */ /* 0x000ea20000300800 */
[----:B------:R-:W2:Y:S02]  /*18d90*/  LDL.LU R18, [R1+0xf18] ;  /* 0x000f180001127983 */ /* 0x000ea40000300800 */
[----:B------:R-:W2:Y:S02]  /*18da0*/  LDL.LU R3, [R1+0xf14] ;  /* 0x000f140001037983 */ /* 0x000ea40000300800 */
[----:B------:R-:W2:Y:S01]  /*18db0*/  LDL.LU R0, [R1+0xf10] ;  /* 0x000f100001007983 */ /* 0x000ea20000300800 */
[----:B------:R4:W-:Y:S01]  /*18dc0*/  STL.64 [R1+0xe38], R14 ;  /* 0x000e380e01007387 */ /* 0x0009e20000100a00 */
[----:B------:R0:W-:Y:S02]  /*18dd0*/  STL.64 [R1+0xe30], R12 ;  /* 0x000e300c01007387 */ /* 0x0001e40000100a00 */
[----:B----4-:R-:W-:Y:S01]  /*18de0*/  IMAD.MOV.U32 R14, RZ, RZ, R29 ;  /* 0x000000ffff0e7224 */ /* 0x010fe200078e001d */
[----:B0-----:R-:W4:Y:S01]  /*18df0*/  LDL.LU R12, [R1+0x90] ;  /* 0x00009000010c7983 */ /* 0x001f220000300800 */
[----:B---3--:R-:W-:-:S02]  /*18e00*/  IMAD.MOV.U32 R13, RZ, RZ, R28 ;  /* 0x000000ffff0d7224 */ /* 0x008fc400078e001c */
[----:B------:R-:W3:Y:S02]  /*18e10*/  LDL.LU R28, [R1+0xf0c] ;  /* 0x000f0c00011c7983 */ /* 0x000ee40000300800 */
[----:B------:R-:W2:Y:S02]  /*18e20*/  LDL.LU R29, [R1+0xf08] ;  /* 0x000f0800011d7983 */ /* 0x000ea40000300800 */
[----:B------:R-:W-:Y:S02]  /*18e30*/  IMAD.MOV.U32 R15, RZ, RZ, R2 ;  /* 0x000000ffff0f7224 */ /* 0x000fe400078e0002 */
[----:B------:R-:W2:Y:S01]  /*18e40*/  LDL.LU R2, [R1+0xf04] ;  /* 0x000f040001027983 */ /* 0x000ea20000300800 */
[----:B------:R-:W2:Y:S02]  /*18e50*/  LDL.LU R8, [R1+0xa0] ;  /* 0x0000a00001087983 */ /* 0x000ea40000300800 */
[----:B------:R-:W2:Y:S02]  /*18e60*/  LDL.LU R9, [R1+0xa4] ;  /* 0x0000a40001097983 */ /* 0x000ea40000300800 */
[----:B------:R-:W2:Y:S01]  /*18e70*/  LDL.LU R10, [R1+0xa8] ;  /* 0x0000a800010a7983 */ /* 0x000ea20000300800 */
[----:B------:R-:W2:Y:S04]  /*18e80*/  LDL.LU R11, [R1+0xac] ;  /* 0x0000ac00010b7983 */ /* 0x000ea80000300800 */
[----:B--2---:R-:W-:Y:S01]  /*18e90*/  STL.64 [R1+0xe88], R10 ;  /* 0x000e880a01007387 */ /* 0x004fe20000100a00 */
[----:B------:R0:W-:Y:S03]  /*18ea0*/  STL.64 [R1+0xe80], R8 ;  /* 0x000e800801007387 */ /* 0x0001e60000100a00 */
[----:B0-----:R-:W2:Y:S01]  /*18eb0*/  LDL.LU R8, [R1+0x100] ;  /* 0x0001000001087983 */ /* 0x001ea20000300800 */
[----:B------:R-:W2:Y:S02]  /*18ec0*/  LDL.LU R9, [R1+0x104] ;  /* 0x0001040001097983 */ /* 0x000ea40000300800 */
[----:B------:R-:W2:Y:S02]  /*18ed0*/  LDL.LU R10, [R1+0x108] ;  /* 0x00010800010a7983 */ /* 0x000ea40000300800 */
[----:B------:R-:W2:Y:S02]  /*18ee0*/  LDL.LU R11, [R1+0x10c] ;  /* 0x00010c00010b7983 */ /* 0x000ea40000300800 */
[----:B------:R-:W-:-:S02]  /*18ef0*/  IMAD.MOV.U32 R25, RZ, RZ, R4 ;  /* 0x000000ffff197224 */ /* 0x000fc400078e0004 */
[----:B------:R-:W-:Y:S01]  /*18f00*/  IMAD.MOV.U32 R24, RZ, RZ, R5 ;  /* 0x000000ffff187224 */ /* 0x000fe200078e0005 */
[----:B------:R-:W3:Y:S01]  /*18f10*/  LDL.LU R4, [R1+0x160] ;  /* 0x0001600001047983 */ /* 0x000ee20000300800 */
[----:B------:R-:W3:Y:S02]  /*18f20*/  LDL.LU R5, [R1+0x164] ;  /* 0x0001640001057983 */ /* 0x000ee40000300800 */
[----:B------:R-:W3:Y:S02]  /*18f30*/  LDL.LU R6, [R1+0x168] ;  /* 0x0001680001067983 */ /* 0x000ee40000300800 */
[----:B------:R-:W3:Y:S01]  /*18f40*/  LDL.LU R7, [R1+0x16c] ;  /* 0x00016c0001077983 */ /* 0x000ee20000300800 */
[----:B--2---:R-:W-:Y:S01]  /*18f50*/  STL.64 [R1+0xe98], R10 ;  /* 0x000e980a01007387 */ /* 0x004fe20000100a00 */
[----:B------:R0:W-:Y:S03]  /*18f60*/  STL.64 [R1+0xe90], R8 ;  /* 0x000e900801007387 */ /* 0x0001e60000100a00 */
[----:B0-----:R-:W2:Y:S01]  /*18f70*/  LDL.LU R8, [R1+0x110] ;  /* 0x0001100001087983 */ /* 0x001ea20000300800 */
[----:B------:R-:W2:Y:S02]  /*18f80*/  LDL.LU R9, [R1+0x114] ;  /* 0x0001140001097983 */ /* 0x000ea40000300800 */
[----:B------:R-:W2:Y:S02]  /*18f90*/  LDL.LU R10, [R1+0x118] ;  /* 0x00011800010a7983 */ /* 0x000ea40000300800 */
[----:B------:R-:W2:Y:S02]  /*18fa0*/  LDL.LU R11, [R1+0x11c] ;  /* 0x00011c00010b7983 */ /* 0x000ea40000300800 */
[----:B--2---:R-:W-:Y:S01]  /*18fb0*/  STL.64 [R1+0xeb8], R10 ;  /* 0x000eb80a01007387 */ /* 0x004fe20000100a00 */
[----:B------:R0:W-:Y:S03]  /*18fc0*/  STL.64 [R1+0xeb0], R8 ;  /* 0x000eb00801007387 */ /* 0x0001e60000100a00 */
[----:B0-----:R-:W2:Y:S01]  /*18fd0*/  LDL.LU R8, [R1+0x120] ;  /* 0x0001200001087983 */ /* 0x001ea20000300800 */
[----:B------:R-:W2:Y:S02]  /*18fe0*/  LDL.LU R9, [R1+0x124] ;  /* 0x0001240001097983 */ /* 0x000ea40000300800 */
[----:B------:R-:W2:Y:S02]  /*18ff0*/  LDL.LU R10, [R1+0x128] ;  /* 0x00012800010a7983 */ /* 0x000ea40000300800 */
[----:B------:R-:W2:Y:S01]  /*19000*/  LDL.LU R11, [R1+0x12c] ;  /* 0x00012c00010b7983 */ /* 0x000ea20000300800 */
[----:B------:R0:W-:Y:S01]  /*19010*/  STL.64 [R1+0xe48], R14 ;  /* 0x000e480e01007387 */ /* 0x0001e20000100a00 */
[----:B----4-:R1:W-:Y:S02]  /*19020*/  STL.64 [R1+0xe40], R12 ;  /* 0x000e400c01007387 */ /* 0x0103e40000100a00 */
[----:B0-----:R-:W-:-:S02]  /*19030*/  IMAD.MOV.U32 R14, RZ, RZ, R18 ;  /* 0x000000ffff0e7224 */ /* 0x001fc400078e0012 */
[----:B-1----:R-:W-:Y:S02]  /*19040*/  IMAD.MOV.U32 R12, RZ, RZ, R0 ;  /* 0x000000ffff0c7224 */ /* 0x002fe400078e0000 */
[----:B------:R-:W-:Y:S01]  /*19050*/  IMAD.MOV.U32 R15, RZ, RZ, R19 ;  /* 0x000000ffff0f7224 */ /* 0x000fe200078e0013 */
[----:B------:R-:W4:Y:S01]  /*19060*/  LDL.LU R0, [R1+0xf00] ;  /* 0x000f000001007983 */ /* 0x000f220000300800 */
[----:B------:R-:W-:Y:S02]  /*19070*/  IMAD.MOV.U32 R13, RZ, RZ, R3 ;  /* 0x000000ffff0d7224 */ /* 0x000fe400078e0003 */
[----:B------:R-:W2:Y:S02]  /*19080*/  LDL.LU R3, [R1+0xefc] ;  /* 0x000efc0001037983 */ /* 0x000ea40000300800 */
[----:B------:R-:W2:Y:S01]  /*19090*/  LDL.LU R18, [R1+0xef8] ;  /* 0x000ef80001127983 */ /* 0x000ea20000300800 */
[----:B------:R-:W2:Y:S01]  /*190a0*/  LDL.LU R19, [R1+0xef4] ;  /* 0x000ef40001137983 */ /* 0x000ea20000300800 */
[----:B------:R-:W-:Y:S02]  /*190b0*/  STL.64 [R1+0xe58], R14 ;  /* 0x000e580e01007387 */ /* 0x000fe40000100a00 */
[----:B------:R0:W-:Y:S02]  /*190c0*/  STL.64 [R1+0xe50], R12 ;  /* 0x000e500c01007387 */ /* 0x0001e40000100a00 */
[----:B0-----:R-:W2:Y:S01]  /*190d0*/  LDL.LU R12, [R1+0xc0] ;  /* 0x0000c000010c7983 */ /* 0x001ea20000300800 */
[----:B------:R-:W-:-:S02]  /*190e0*/  IMAD.MOV.U32 R14, RZ, RZ, R29 ;  /* 0x000000ffff0e7224 */ /* 0x000fc400078e001d */
[----:B---3--:R-:W-:Y:S02]  /*190f0*/  IMAD.MOV.U32 R15, RZ, RZ, R28 ;  /* 0x000000ffff0f7224 */ /* 0x008fe400078e001c */
[----:B------:R-:W-:Y:S02]  /*19100*/  IMAD.MOV.U32 R13, RZ, RZ, R2 ;  /* 0x000000ffff0d7224 */ /* 0x000fe400078e0002 */
[----:B------:R-:W3:Y:S01]  /*19110*/  LDL.LU R2, [R1+0xef0] ;  /* 0x000ef00001027983 */ /* 0x000ee20000300800 */
[----:B------:R-:W-:Y:S03]  /*19120*/  STL.64 [R1+0xe68], R14 ;  /* 0x000e680e01007387 */ /* 0x000fe60000100a00 */
[----:B--2---:R0:W-:Y:S02]  /*19130*/  STL.64 [R1+0xe60], R12 ;  /* 0x000e600c01007387 */ /* 0x0041e40000100a00 */
[----:B0-----:R-:W-:-:S02]  /*19140*/  IMAD.MOV.U32 R12, RZ, RZ, R19 ;  /* 0x000000ffff0c7224 */ /* 0x001fc400078e0013 */
[----:B------:R-:W-:Y:S02]  /*19150*/  IMAD.MOV.U32 R13, RZ, RZ, R18 ;  /* 0x000000ffff0d7224 */ /* 0x000fe400078e0012 */
[C---:B------:R-:W-:Y:S01]  /*19160*/  HMMA.16816.F32.BF16 R16, R20.reuse, R16, R4 ;  /* 0x000000101410723c */ /* 0x040fe20000041804 */
[----:B------:R-:W2:Y:S01]  /*19170*/  LDL.LU.64 R6, [R1+0xee8] ;  /* 0x000ee80001067983 */ /* 0x000ea20000300a00 */
[----:B------:R-:W2:Y:S02]  /*19180*/  LDL.LU.64 R4, [R1+0xee0] ;  /* 0x000ee00001047983 */ /* 0x000ea40000300a00 */
[----:B----4-:R-:W-:Y:S11]  /*19190*/  IMAD.MOV.U32 R15, RZ, RZ, R0 ;  /* 0x000000ffff0f7224 */ /* 0x010ff600078e0000 */
[----:B------:R-:W-:Y:S08]  /*191a0*/  @!UPT UIADD3 URZ, URZ, URZ, URZ ;  /* 0x0000003f3f3ff290 */ /* 0x000ff0000fffe03f */
[----:B------:R-:W-:Y:S01]  /*191b0*/  STL [R1+0xe4], R17 ;  /* 0x0000e41101007387 */ /* 0x000fe20000100800 */
[----:B------:R0:W-:Y:S02]  /*191c0*/  STL.64 [R1+0xe8], R18 ;  /* 0x0000e81201007387 */ /* 0x0001e40000100a00 */
[----:B------:R-:W-:Y:S01]  /*191d0*/  IMAD.MOV.U32 R0, RZ, RZ, R16 ;  /* 0x000000ffff007224 */ /* 0x000fe200078e0010 */
[----:B0-----:R-:W2:Y:S01]  /*191e0*/  LDL.LU.64 R18, [R1+0xed8] ;  /* 0x000ed80001127983 */ /* 0x001ea20000300a00 */
[----:B------:R-:W2:Y:S02]  /*191f0*/  LDL.LU.64 R16, [R1+0xed0] ;  /* 0x000ed00001107983 */ /* 0x000ea40000300a00 */
[----:B--2---:R-:W-:Y:S01]  /*19200*/  HMMA.16816.F32.BF16 R20, R20, R4, R16 ;  /* 0x000000041414723c */ /* 0x004fe20000041810 */
[----:B------:R-:W2:Y:S01]  /*19210*/  LDL.LU.64 R18, [R1+0xec8] ;  /* 0x000ec80001127983 */ /* 0x000ea20000300a00 */
[----:B------:R-:W2:Y:S11]  /*19220*/  LDL.LU.64 R16, [R1+0xec0] ;  /* 0x000ec00001107983 */ /* 0x000eb60000300a00 */
[----:B------:R-:W-:Y:S10]  /*19230*/  @!UPT UIADD3 URZ, URZ, URZ, URZ ;  /* 0x0000003f3f3ff290 */ /* 0x000ff4000fffe03f */
[----:B------:R-:W-:Y:S01]  /*19240*/  STL.64 [R1+0xda8], R22 ;  /* 0x000da81601007387 */ /* 0x000fe20000100a00 */
[----:B------:R0:W-:Y:S03]  /*19250*/  STL.64 [R1+0xda0], R20 ;  /* 0x000da01401007387 */ /* 0x0001e60000100a00 */
[----:B0-----:R-:W4:Y:S01]  /*19260*/  LDL.LU.64 R20, [R1+0x80] ;  /* 0x0000800001147983 */ /* 0x001f220000300a00 */
[----:B------:R-:W3:Y:S01]  /*19270*/  LDL.LU.64 R22, [R1+0x88] ;  /* 0x0000880001167983 */ /* 0x000ee20000300a00 */
[C---:B--2---:R-:W-:Y:S02]  /*19280*/  HMMA.16816.F32.BF16 R24, R16.reuse, R24, R8 ;  /* 0x000000181018723c */ /* 0x044fe40000041808 */
[----:B------:R-:W2:Y:S01]  /*19290*/  LDL.LU.64 R10, [R1+0xeb8] ;  /* 0x000eb800010a7983 */ /* 0x000ea20000300a00 */
[----:B------:R-:W2:Y:S11]  /*192a0*/  LDL.LU.64 R8, [R1+0xeb0] ;  /* 0x000eb00001087983 */ /* 0x000eb60000300a00 */
[----:B------:R-:W-:Y:S09]  /*192b0*/  @!UPT UIADD3 URZ, URZ, URZ, URZ ;  /* 0x0000003f3f3ff290 */ /* 0x000ff2000fffe03f */
[----:B------:R0:W-:Y:S01]  /*192c0*/  STL.64 [R1+0xf0], R24 ;  /* 0x0000f01801007387 */ /* 0x0001e20000100a00 */
[----:B------:R-:W-:Y:S02]  /*192d0*/  IMAD.MOV.U32 R29, RZ, RZ, R26 ;  /* 0x000000ffff1d7224 */ /* 0x000fe400078e001a */
[----:B------:R-:W-:Y:S02]  /*192e0*/  IMAD.MOV.U32 R28, RZ, RZ, R27 ;  /* 0x000000ffff1c7224 */ /* 0x000fe400078e001b */
[----:B------:R-:W2:Y:S04]  /*192f0*/  LDL.LU.64 R26, [R1+0xea8] ;  /* 0x000ea800011a7983 */ /* 0x000ea80000300a00 */
[----:B0-----:R-:W2:Y:S02]  /*19300*/  LDL.LU.64 R24, [R1+0xea0] ;  /* 0x000ea00001187983 */ /* 0x001ea40000300a00 */
[C---:B--2---:R-:W-:Y:S11]  /*19310*/  HMMA.16816.F32.BF16 R8, R16.reuse, R24, R8 ;  /* 0x000000181008723c */ /* 0x044ff60000041808 */
[----:B------:R-:W-:Y:S11]  /*19320*/  @!UPT UIADD3 URZ, URZ, URZ, URZ ;  /* 0x0000003f3f3ff290 */ /* 0x000ff6000fffe03f */
[----:B------:R-:W-:Y:S01]  /*19330*/  @!UPT UIADD3 URZ, URZ, URZ, URZ ;  /* 0x0000003f3f3ff290 */ /* 0x000fe2000fffe03f */
[----:B------:R-:W-:Y:S01]  /*19340*/  STL.64 [R1+0x110], R8 ;  /* 0x0001100801007387 */ /* 0x000fe20000100a00 */
[----:B------:R0:W-:Y:S03]  /*19350*/  STL.64 [R1+0x118], R10 ;  /* 0x0001180a01007387 */ /* 0x0001e60000100a00 */
[----:B0-----:R-:W4:Y:S01]  /*19360*/  LDL.LU.64 R10, [R1+0xe98] ;  /* 0x000e9800010a7983 */ /* 0x001f220000300a00 */
[----:B------:R-:W4:Y:S02]  /*19370*/  LDL.LU.64 R8, [R1+0xe90] ;  /* 0x000e900001087983 */ /* 0x000f240000300a00 */
[C---:B----4-:R-:W-:Y:S11]  /*19380*/  HMMA.16816.F32.BF16 R8, R16.reuse, R20, R8 ;  /* 0x000000141008723c */ /* 0x050ff60000041808 */
[----:B------:R-:W-:Y:S11]  /*19390*/  @!UPT UIADD3 URZ, URZ, URZ, URZ ;  /* 0x0000003f3f3ff290 */ /* 0x000ff6000fffe03f */
[----:B------:R-:W-:Y:S01]  /*193a0*/  @!UPT UIADD3 URZ, URZ, URZ, URZ ;  /* 0x0000003f3f3ff290 */ /* 0x000fe2000fffe03f */
[----:B------:R-:W-:Y:S01]  /*193b0*/  STL.64 [R1+0x120], R8 ;  /* 0x0001200801007387 */ /* 0x000fe20000100a00 */
[----:B------:R0:W-:Y:S03]  /*193c0*/  STL.64 [R1+0x128], R10 ;  /* 0x0001280a01007387 */ /* 0x0001e60000100a00 */
[----:B0-----:R-:W2:Y:S01]  /*193d0*/  LDL.LU.64 R10, [R1+0xe88] ;  /* 0x000e8800010a7983 */ /* 0x001ea20000300a00 */
[----:B------:R-:W2:Y:S02]  /*193e0*/  LDL.LU.64 R8, [R1+0xe80] ;  /* 0x000e800001087983 */ /* 0x000ea40000300a00 */
[----:B------:R-:W4:Y:S01]  /*193f0*/  LDL R21, [R1+0x1f0] ;  /* 0x0001f00001157983 */ /* 0x000f220000100800 */
[----:B--2---:R-:W-:Y:S01]  /*19400*/  HMMA.16816.F32.BF16 R16, R16, R4, R8 ;  /* 0x000000041010723c */ /* 0x004fe20000041808 */
[----:B------:R-:W2:Y:S01]  /*19410*/  LDL.LU.64 R10, [R1+0xe78] ;  /* 0x000e7800010a7983 */ /* 0x000ea20000300a00 */
[----:B------:R-:W2:Y:S11]  /*19420*/  LDL.LU.64 R8, [R1+0xe70] ;  /* 0x000e700001087983 */ /* 0x000eb60000300a00 */
[----:B------:R-:W-:Y:S10]  /*19430*/  @!UPT UIADD3 URZ, URZ, URZ, URZ ;  /* 0x0000003f3f3ff290 */ /* 0x000ff4000fffe03f */
[----:B------:R-:W-:Y:S01]  /*19440*/  STL.64 [R1+0x100], R16 ;  /* 0x0001001001007387 */ /* 0x000fe20000100a00 */
[----:B------:R-:W-:Y:S02]  /*19450*/  STL.64 [R1+0x108], R18 ;  /* 0x0001081201007387 */ /* 0x000fe40000100a00 */
[----:B---3--:R-:W0:Y:S02]  /*19460*/  LDSM.16.MT88.4 R16, [R2+0x5080] ;  /* 0x005080000210783b */ /* 0x008e240000004200 */
[----:B0-----:R-:W-:Y:S02]  /*19470*/  STL [R1+0xd98], R19 ;  /* 0x000d981301007387 */ /* 0x001fe40000100800 */
[----:B------:R0:W-:Y:S02]  /*19480*/  STL [R1+0xdc8], R18 ;  /* 0x000dc81201007387 */ /* 0x0001e40000100800 */
[----:B------:R-:W-:Y:S01]  /*19490*/  STL.64 [R1+0xdc0], R16 ;  /* 0x000dc01001007387 */ /* 0x000fe20000100a00 */
[----:B0-----:R-:W2:Y:S01]  /*194a0*/  LDL.64 R18, [R1+0x58] ;  /* 0x0000580001127983 */ /* 0x001ea20000100a00 */
[----:B------:R-:W-:-:S07]  /*194b0*/  IMAD.MOV.U32 R14, RZ, RZ, R3 ;  /* 0x000000ffff0e7224 */ /* 0x000fce00078e0003 */
[C---:B--2---:R-:W-:Y:S11]  /*194c0*/  HMMA.16816.F32.BF16 R12, R8.reuse, R18, R12 ;  /* 0x00000012080c723c */ /* 0x044ff6000004180c */
[----:B------:R-:W-:Y:S11]  /*194d0*/  @!UPT UIADD3 URZ, URZ, URZ, URZ ;  /* 0x0000003f3f3ff290 */ /* 0x000ff6000fffe03f */
[----:B------:R-:W-:Y:S01]  /*194e0*/  @!UPT UIADD3 URZ, URZ, URZ, URZ ;  /* 0x0000003f3f3ff290 */ /* 0x000fe2000fffe03f */
[----:B------:R-:W-:Y:S01]  /*194f0*/  STL.64 [R1+0xd0], R12 ;  /* 0x0000d00c01007387 */ /* 0x000fe20000100a00 */
[----:B------:R0:W-:Y:S03]  /*19500*/  STL.64 [R1+0xd8], R14 ;  /* 0x0000d80e01007387 */ /* 0x0001e60000100a00 */
[----:B0-----:R-:W2:Y:S01]  /*19510*/  LDL.LU.64 R14, [R1+0xe68] ;  /* 0x000e6800010e7983 */ /* 0x001ea20000300a00 */
        /* <DEDUP_REMOVED lines=30> */
[----:B------:R-:W-:Y:S02]  /*19700*/  IMAD.MOV.U32 R17, RZ, RZ, R26 ;  /* 0x000000ffff117224 */ /* 0x000fe400078e001a */
[----:B------:R-:W-:Y:S01]  /*19710*/  IMAD.MOV.U32 R16, RZ, RZ, R27 ;  /* 0x000000ffff107224 */ /* 0x000fe200078e001b */
[C---:B--2---:R-:W-:Y:S11]  /*19720*/  HMMA.16816.F32.BF16 R12, R8.reuse, R26, R12 ;  /* 0x0000001a080c723c */ /* 0x044ff6000004180c */
[----:B------:R-:W-:Y:S11]  /*19730*/  @!UPT UIADD3 URZ, URZ, URZ, URZ ;  /* 0x0000003f3f3ff290 */ /* 0x000ff6000fffe03f */
[----:B------:R-:W-:Y:S01]  /*19740*/  @!UPT UIADD3 URZ, URZ, URZ, URZ ;  /* 0x0000003f3f3ff290 */ /* 0x000fe2000fffe03f */
[----:B------:R-:W-:Y:S01]  /*19750*/  STL.64 [R1+0x1a0], R12 ;  /* 0x0001a00c01007387 */ /* 0x000fe20000100a00 */
[----:B------:R0:W-:Y:S03]  /*19760*/  STL.64 [R1+0x1a8], R14 ;  /* 0x0001a80e01007387 */ /* 0x0001e60000100a00 */
[----:B0-----:R-:W2:Y:S01]  /*19770*/  LDL.LU.64 R14, [R1+0xe08] ;  /* 0x000e0800010e7983 */ /* 0x001ea20000300a00 */
[----:B------:R-:W2:Y:S02]  /*19780*/  LDL.LU.64 R12, [R1+0xe00] ;  /* 0x000e0000010c7983 */ /* 0x000ea40000300a00 */
[----:B------:R-:W3:Y:S02]  /*19790*/  LDL.LU.64 R26, [R1+0xdf8] ;  /* 0x000df800011a7983 */ /* 0x000ee40000300a00 */
[----:B------:R-:W3:Y:S02]  /*197a0*/  LDL.LU.64 R24, [R1+0xdf0] ;  /* 0x000df00001187983 */ /* 0x000ee40000300a00 */
[C---:B---3--:R-:W-:Y:S11]  /*197b0*/  HMMA.16816.F32.BF16 R24, R8.reuse, R22, R24 ;  /* 0x000000160818723c */ /* 0x048ff60000041818 */
[----:B------:R-:W-:Y:S11]  /*197c0*/  @!UPT UIADD3 URZ, URZ, URZ, URZ ;  /* 0x0000003f3f3ff290 */ /* 0x000ff6000fffe03f */
[----:B------:R-:W-:Y:S01]  /*197d0*/  @!UPT UIADD3 URZ, URZ, URZ, URZ ;  /* 0x0000003f3f3ff290 */ /* 0x000fe2000fffe03f */
[----:B------:R-:W-:Y:S01]  /*197e0*/  STL.64 [R1+0x190], R24 ;  /* 0x0001901801007387 */ /* 0x000fe20000100a00 */
[----:B------:R0:W-:Y:S03]  /*197f0*/  STL.64 [R1+0x198], R26 ;  /* 0x0001981a01007387 */ /* 0x0001e60000100a00 */
[----:B0-----:R-:W3:Y:S01]  /*19800*/  LDL.LU.64 R26, [R1+0xde8] ;  /* 0x000de800011a7983 */ /* 0x001ee20000300a00 */
[----:B------:R-:W3:Y:S02]  /*19810*/  LDL.LU.64 R24, [R1+0xde0] ;  /* 0x000de00001187983 */ /* 0x000ee40000300a00 */
[----:B------:R-:W-:Y:S02]  /*19820*/  STL.64 [R1+0xdb0], R22 ;  /* 0x000db01601007387 */ /* 0x000fe40000100a00 */
[----:B------:R-:W-:Y:S02]  /*19830*/  IMAD.MOV.U32 R3, RZ, RZ, R6 ;  /* 0x000000ffff037224 */ /* 0x000fe400078e0006 */
[----:B------:R-:W-:Y:S01]  /*19840*/  IMAD.MOV.U32 R2, RZ, RZ, R7 ;  /* 0x000000ffff027224 */ /* 0x000fe200078e0007 */
[----:B---3--:R-:W-:Y:S11]  /*19850*/  HMMA.16816.F32.BF16 R8, R8, R6, R24 ;  /* 0x000000060808723c */ /* 0x008ff60000041818 */
[----:B------:R-:W-:Y:S11]  /*19860*/  @!UPT UIADD3 URZ, URZ, URZ, URZ ;  /* 0x0000003f3f3ff290 */ /* 0x000ff6000fffe03f */
[----:B------:R-:W-:Y:S01]  /*19870*/  @!UPT UIADD3 URZ, URZ, URZ, URZ ;  /* 0x0000003f3f3ff290 */ /* 0x000fe2000fffe03f */
[----:B------:R-:W-:Y:S01]  /*19880*/  STL.64 [R1+0x90], R8 ;  /* 0x0000900801007387 */ /* 0x000fe20000100a00 */
[----:B------:R0:W-:Y:S02]  /*19890*/  STL.64 [R1+0x98], R10 ;  /* 0x0000980a01007387 */ /* 0x0001e40000100a00 */
[----:B------:R-:W3:Y:S02]  /*198a0*/  LDL.LU.64 R6, [R1+0xdd8] ;  /* 0x000dd80001067983 */ /* 0x000ee40000300a00 */
[----:B------:R-:W3:Y:S01]  /*198b0*/  LDL.LU.64 R4, [R1+0xdd0] ;  /* 0x000dd00001047983 */ /* 0x000ee20000300a00 */
[----:B------:R-:W3:Y:S01]  /*198c0*/  LDL.LU R24, [R1+0x10] ;  /* 0x0000100001187983 */ /* 0x000ee20000300800 */
[----:B------:R-:W3:Y:S02]  /*198d0*/  LDL.LU R25, [R1+0x14] ;  /* 0x0000140001197983 */ /* 0x000ee40000300800 */
[----:B------:R-:W3:Y:S02]  /*198e0*/  LDL.LU R26, [R1+0x18] ;  /* 0x00001800011a7983 */ /* 0x000ee40000300800 */
[----:B------:R-:W3:Y:S02]  /*198f0*/  LDL.LU R27, [R1+0x1c] ;  /* 0x00001c00011b7983 */ /* 0x000ee40000300800 */
[----:B0-----:R-:W-:-:S02]  /*19900*/  IMAD.MOV.U32 R10, RZ, RZ, R17 ;  /* 0x000000ffff0a7224 */ /* 0x001fc400078e0011 */
[----:B------:R-:W-:Y:S01]  /*19910*/  IMAD.MOV.U32 R11, RZ, RZ, R16 ;  /* 0x000000ffff0b7224 */ /* 0x000fe200078e0010 */
[C---:B---3--:R-:W-:Y:S07]  /*19920*/  HMMA.16816.F32.BF16 R24, R4.reuse, R18, R24 ;  /* 0x000000120418723c */ /* 0x048fee0000041818 */
[----:B------:R-:W-:Y:S02]  /*19930*/  IMAD.MOV.U32 R19, RZ, RZ, R18 ;  /* 0x000000ffff137224 */ /* 0x000fe400078e0012 */
[----:B------:R-:W3:Y:S11]  /*19940*/  LDL.LU R18, [R1+0xdc8] ;  /* 0x000dc80001127983 */ /* 0x000ef60000300800 */
[----:B------:R-:W-:Y:S03]  /*19950*/  @!UPT UIADD3 URZ, URZ, URZ, URZ ;  /* 0x0000003f3f3ff290 */ /* 0x000fe6000fffe03f */
[----:B------:R-:W-:Y:S01]  /*19960*/  STL.64 [R1+0x180], R24 ;  /* 0x0001801801007387 */ /* 0x000fe20000100a00 */
[----:B------:R2:W-:Y:S02]  /*19970*/  STL.64 [R1+0x188], R26 ;  /* 0x0001881a01007387 */ /* 0x0005e40000100a00 */
[----:B------:R-:W3:Y:S01]  /*19980*/  LDL.LU.64 R16, [R1+0xdc0] ;  /* 0x000dc00001107983 */ /* 0x000ee20000300a00 */
[----:B--2---:R-:W-:Y:S07]  /*19990*/  HMMA.16816.F32.BF16 R24, R4, R10, R12 ;  /* 0x0000000a0418723c */ /* 0x004fee000004180c */
[----:B------:R-:W-:-:S02]  /*199a0*/  IMAD.MOV.U32 R12, RZ, RZ, R0 ;  /* 0x000000ffff0c7224 */ /* 0x000fc400078e0000 */
[----:B------:R-:W2:Y:S11]  /*199b0*/  LDL.LU R0, [R1+0xdb8] ;  /* 0x000db80001007983 */ /* 0x000eb60000300800 */
[----:B------:R-:W-:Y:S03]  /*199c0*/  @!UPT UIADD3 URZ, URZ, URZ, URZ ;  /* 0x0000003f3f3ff290 */ /* 0x000fe6000fffe03f */
[----:B------:R-:W-:Y:S01]  /*199d0*/  STL.64 [R1+0x170], R24 ;  /* 0x0001701801007387 */ /* 0x000fe20000100a00 */
[----:B------:R-:W-:Y:S02]  /*199e0*/  STL.64 [R1+0x178], R26 ;  /* 0x0001781a01007387 */ /* 0x000fe40000100a00 */
[----:B----4-:R-:W0:Y:S04]  /*199f0*/  LDSM.16.MT88.4 R24, [R21+0x6000] ;  /* 0x006000001518783b */ /* 0x010e280000004200 */
[----:B------:R-:W4:Y:S01]  /*19a00*/  LDL.LU R13, [R1+0xe4] ;  /* 0x0000e400010d7983 */ /* 0x000f220000300800 */
[----:B------:R-:W4:Y:S01]  /*19a10*/  LDL.LU R14, [R1+0xe8] ;  /* 0x0000e800010e7983 */ /* 0x000f220000300800 */
[----:B------:R-:W4:Y:S03]  /*19a20*/  LDL.LU R15, [R1+0xec] ;  /* 0x0000ec00010f7983 */ /* 0x000f260000300800 */
[----:B0-----:R-:W-:Y:S01]  /*19a30*/  STL.64 [R1+0xd58], R26 ;  /* 0x000d581a01007387 */ /* 0x001fe20000100a00 */
[----:B------:R-:W-:Y:S03]  /*19a40*/  STL.64 [R1+0xd50], R24 ;  /* 0x000d501801007387 */ /* 0x000fe60000100a00 */
[----:B--2---:R-:W0:Y:S04]  /*19a50*/  LDSM.16.M88.4 R20, [R0+0x8080] ;  /* 0x008080000014783b */ /* 0x004e280000000200 */
[----:B0-----:R-:W-:Y:S01]  /*19a60*/  STL.64 [R1+0x40], R20 ;  /* 0x0000401401007387 */ /* 0x001fe20000100a00 */
[----:B------:R-:W-:Y:S02]  /*19a70*/  STL.64 [R1+0x48], R22 ;  /* 0x0000481601007387 */ /* 0x000fe40000100a00 */
[----:B------:R-:W0:Y:S02]  /*19a80*/  LDSM.16.M88.4 R20, [R0+0x9080] ;  /* 0x009080000014783b */ /* 0x000e240000000200 */
[----:B0-----:R-:W-:Y:S02]  /*19a90*/  STL.64 [R1+0x30], R20 ;  /* 0x0000301401007387 */ /* 0x001fe40000100a00 */
[----:B------:R0:W-:Y:S02]  /*19aa0*/  STL.64 [R1+0x38], R22 ;  /* 0x0000381601007387 */ /* 0x0001e40000100a00 */
[----:B0-----:R-:W4:Y:S02]  /*19ab0*/  LDL.LU.64 R22, [R1+0xdb0] ;  /* 0x000db00001167983 */ /* 0x001f240000300a00 */
[----:B----4-:R-:W-:Y:S01]  /*19ac0*/  HMMA.16816.F32.BF16 R12, R4, R22, R12 ;  /* 0x00000016040c723c */ /* 0x010fe2000004180c */
[----:B------:R-:W-:-:S02]  /*19ad0*/  IMAD.MOV.U32 R25, RZ, RZ, R22 ;  /* 0x000000ffff197224 */ /* 0x000fc400078e0016 */
[----:B------:R-:W-:Y:S11]  /*19ae0*/  IMAD.MOV.U32 R24, RZ, RZ, R23 ;  /* 0x000000ffff187224 */ /* 0x000ff600078e0017 */
[----:B------:R-:W-:Y:S09]  /*19af0*/  @!UPT UIADD3 URZ, URZ, URZ, URZ ;  /* 0x0000003f3f3ff290 */ /* 0x000ff2000fffe03f */
[----:B------:R-:W-:Y:S01]  /*19b00*/  STL.64 [R1+0x160], R12 ;  /* 0x0001600c01007387 */ /* 0x000fe20000100a00 */
[----:B------:R-:W-:Y:S02]  /*19b10*/  STL.64 [R1+0x168], R14 ;  /* 0x0001680e01007387 */ /* 0x000fe40000100a00 */
[----:B------:R-:W2:Y:S02]  /*19b20*/  LDL.LU.64 R22, [R1+0xda8] ;  /* 0x000da80001167983 */ /* 0x000ea40000300a00 */
[----:B------:R-:W2:Y:S01]  /*19b30*/  LDL.LU.64 R20, [R1+0xda0] ;  /* 0x000da00001147983 */ /* 0x000ea20000300a00 */
[----:B------:R-:W0:Y:S01]  /*19b40*/  LDSM.16.M88.4 R12, [R0+0xa080] ;  /* 0x00a08000000c783b */ /* 0x000e220000000200 */
[----:B------:R-:W-:Y:S02]  /*19b50*/  IMAD.MOV.U32 R26, RZ, RZ, R3 ;  /* 0x000000ffff1a7224 */ /* 0x000fe400078e0003 */
[----:B------:R-:W-:Y:S02]  /*19b60*/  IMAD.MOV.U32 R27, RZ, RZ, R2 ;  /* 0x000000ffff1b7224 */ /* 0x000fe400078e0002 */
[----:B0-----:R-:W-:-:S02]  /*19b70*/  IMAD.MOV.U32 R9, RZ, RZ, R12 ;  /* 0x000000ffff097224 */ /* 0x001fc400078e000c */
[----:B------:R-:W-:Y:S01]  /*19b80*/  IMAD.MOV.U32 R8, RZ, RZ, R13 ;  /* 0x000000ffff087224 */ /* 0x000fe200078e000d */
[----:B------:R-:W-:Y:S01]  /*19b90*/  STL.64 [R1+0x20], R12 ;  /* 0x0000200c01007387 */ /* 0x000fe20000100a00 */
[----:B------:R-:W-:Y:S02]  /*19ba0*/  IMAD.MOV.U32 R2, RZ, RZ, R15 ;  /* 0x000000ffff027224 */ /* 0x000fe400078e000f */
[----:B------:R-:W-:Y:S02]  /*19bb0*/  IMAD.MOV.U32 R3, RZ, RZ, R14 ;  /* 0x000000ffff037224 */ /* 0x000fe400078e000e */
[----:B------:R-:W-:Y:S01]  /*19bc0*/  STL.64 [R1+0xd90], R10 ;  /* 0x000d900a01007387 */ /* 0x000fe20000100a00 */
[----:B------:R0:W-:Y:S04]  /*19bd0*/  STL.64 [R1+0xd88], R8 ;  /* 0x000d880801007387 */ /* 0x0001e80000100a00 */
[----:B------:R-:W1:Y:S04]  /*19be0*/  LDSM.16.M88.4 R12, [R0+0xb080] ;  /* 0x00b08000000c783b */ /* 0x000e680000000200 */
[----:B0-----:R-:W3:Y:S01]  /*19bf0*/  LDL.LU R8, [R1+0xf0] ;  /* 0x0000f00001087983 */ /* 0x001ee20000300800 */
[----:B------:R-:W3:Y:S02]  /*19c00*/  LDL.LU R9, [R1+0xf4] ;  /* 0x0000f40001097983 */ /* 0x000ee40000300800 */
[----:B------:R-:W-:-:S02]  /*19c10*/  IMAD.MOV.U32 R10, RZ, RZ, R29 ;  /* 0x000000ffff0a7224 */ /* 0x000fc400078e001d */
[----:B------:R-:W-:Y:S01]  /*19c20*/  STL [R1+0xc6c], R2 ;  /* 0x000c6c0201007387 */ /* 0x000fe20000100800 */
[----:B------:R-:W-:Y:S01]  /*19c30*/  STL [R1+0xc68], R3 ;  /* 0x000c680301007387 */ /* 0x000fe20000100800 */
[----:B------:R-:W-:Y:S01]  /*19c40*/  IMAD.MOV.U32 R11, RZ, RZ, R28 ;  /* 0x000000ffff0b7224 */ /* 0x000fe200078e001c */
[----:B--2---:R-:W-:Y:S11]  /*19c50*/  HMMA.16816.F32.BF16 R4, R4, R26, R20 ;  /* 0x0000001a0404723c */ /* 0x004ff60000041814 */
[----:B------:R-:W-:Y:S11]  /*19c60*/  @!UPT UIADD3 URZ, URZ, URZ, URZ ;  /* 0x0000003f3f3ff290 */ /* 0x000ff6000fffe03f */
[----:B------:R-:W-:Y:S01]  /*19c70*/  @!UPT UIADD3 URZ, URZ, URZ, URZ ;  /* 0x0000003f3f3ff290 */ /* 0x000fe2000fffe03f */
[----:B------:R-:W-:Y:S01]  /*19c80*/  STL.64 [R1+0x150], R4 ;  /* 0x0001500401007387 */ /* 0x000fe20000100a00 */
[----:B------:R-:W-:Y:S02]  /*19c90*/  IMAD.MOV.U32 R29, RZ, RZ, R6 ;  /* 0x000000ffff1d7224 */ /* 0x000fe400078e0006 */
[----:B------:R-:W-:Y:S02]  /*19ca0*/  IMAD.MOV.U32 R6, RZ, RZ, R19 ;  /* 0x000000ffff067224 */ /* 0x000fe400078e0013 */
[----:B------:R-:W-:Y:S01]  /*19cb0*/  IMAD.MOV.U32 R28, RZ, RZ, R7 ;  /* 0x000000ffff1c7224 */ /* 0x000fe200078e0007 */
[----:B------:R-:W3:Y:S01]  /*19cc0*/  LDL.LU R19, [R1+0xd98] ;  /* 0x000d980001137983 */ /* 0x000ee20000300800 */
[----:B------:R-:W3:Y:S02]  /*19cd0*/  LDL.LU R7, [R1+0x5c] ;  /* 0x00005c0001077983 */ /* 0x000ee40000300800 */
[----:B------:R-:W-:Y:S02]  /*19ce0*/  STL.64 [R1+0xd68], R26 ;  /* 0x000d681a01007387 */ /* 0x000fe40000100a00 */
[----:B------:R-:W2:Y:S01]  /*19cf0*/  LDL R23, [R1+0x1f0] ;  /* 0x0001f00001177983 */ /* 0x000ea20000100800 */
[----:B------:R-:W-:Y:S01]  /*19d00*/  STL [R1+0xd24], R28 ;  /* 0x000d241c01007387 */ /* 0x000fe20000100800 */
[----:B------:R-:W-:Y:S02]  /*19d10*/  STL [R1+0xd20], R29 ;  /* 0x000d201d01007387 */ /* 0x000fe40000100800 */
[----:B-1----:R0:W-:Y:S02]  /*19d20*/  STL [R1+0xc34], R14 ;  /* 0x000c340e01007387 */ /* 0x0021e40000100800 */
[----:B0-----:R-:W4:Y:S01]  /*19d30*/  LDL R14, [R1+0x954] ;  /* 0x00095400010e7983 */ /* 0x001f220000100800 */
[----:B------:R-:W-:Y:S02]  /*19d40*/  STL [R1+0xc30], R15 ;  /* 0x000c300f01007387 */ /* 0x000fe40000100800 */
[----:B------:R-:W-:-:S02]  /*19d50*/  IMAD.MOV.U32 R26, RZ, RZ, R25 ;  /* 0x000000ffff1a7224 */ /* 0x000fc400078e0019 */
[----:B------:R-:W-:Y:S01]  /*19d60*/  IMAD.MOV.U32 R27, RZ, RZ, R24 ;  /* 0x000000ffff1b7224 */ /* 0x000fe200078e0018 */
[----:B---3--:R-:W-:Y:S01]  /*19d70*/  HMMA.16816.F32.BF16 R4, R16, R6, R8 ;  /* 0x000000061004723c */ /* 0x008fe20000041808 */
[----:B------:R-:W3:Y:S01]  /*19d80*/  LDL.LU.64 R10, [R1+0xd90] ;  /* 0x000d9000010a7983 */ /* 0x000ee20000300a00 */
[----:B------:R-:W3:Y:S11]  /*19d90*/  LDL.LU.64 R8, [R1+0xd88] ;  /* 0x000d880001087983 */ /* 0x000ef60000300a00 */
[----:B------:R-:W-:Y:S10]  /*19da0*/  @!UPT UIADD3 URZ, URZ, URZ, URZ ;  /* 0x0000003f3f3ff290 */ /* 0x000ff4000fffe03f */
[----:B------:R-:W-:Y:S01]  /*19db0*/  STL.64 [R1+0x50], R4 ;  /* 0x0000500401007387 */ /* 0x000fe20000100a00 */
[----:B------:R-:W-:Y:S02]  /*19dc0*/  STL [R1+0x58], R6 ;  /* 0x0000580601007387 */ /* 0x000fe40000100800 */
[----:B------:R-:W-:Y:S02]  /*19dd0*/  IMAD.MOV.U32 R0, RZ, RZ, R7 ;  /* 0x000000ffff007224 */ /* 0x000fe400078e0007 */
[----:B--2---:R-:W0:Y:S04]  /*19de0*/  LDSM.16.MT88.4 R4, [R23+0x6080] ;  /* 0x006080001704783b */ /* 0x004e280000004200 */
[----:B------:R-:W-:Y:S04]  /*19df0*/  STL [R1+0xc80], R0 ;  /* 0x000c800001007387 */ /* 0x000fe80000100800 */
[----:B0-----:R-:W-:Y:S01]  /*19e00*/  STL [R1+0x10], R4 ;  /* 0x0000100401007387 */ /* 0x001fe20000100800 */
[----:B------:R0:W-:Y:S02]  /*19e10*/  STL.64 [R1+0xd80], R26 ;  /* 0x000d801a01007387 */ /* 0x0001e40000100a00 */
[----:B------:R-:W2:Y:S02]  /*19e20*/  LDL.LU R24, [R1+0x110] ;  /* 0x0001100001187983 */ /* 0x000ea40000300800 */
[----:B------:R-:W2:Y:S01]  /*19e30*/  LDL.LU R25, [R1+0x114] ;  /* 0x0001140001197983 */ /* 0x000ea20000300800 */
[----:B0-----:R-:W2:Y:S01]  /*19e40*/  LDL.LU R26, [R1+0x118] ;  /* 0x00011800011a7983 */ /* 0x001ea20000300800 */
[----:B------:R-:W2:Y:S02]  /*19e50*/  LDL.LU R27, [R1+0x11c] ;  /* 0x00011c00011b7983 */ /* 0x000ea40000300800 */
[----:B------:R0:W-:Y:S02]  /*19e60*/  STL [R1+0xd60], R23 ;  /* 0x000d601701007387 */ /* 0x0001e40000100800 */
[----:B------:R-:W2:Y:S01]  /*19e70*/  LDL.LU R20, [R1+0x100] ;  /* 0x0001000001147983 */ /* 0x000ea20000300800 */
[----:B------:R-:W2:Y:S01]  /*19e80*/  LDL.LU R21, [R1+0x104] ;  /* 0x0001040001157983 */ /* 0x000ea20000300800 */
[----:B------:R-:W2:Y:S03]  /*19e90*/  LDL.LU R22, [R1+0x108] ;  /* 0x0001080001167983 */ /* 0x000ea60000300800 */
[----:B0-----:R-:W2:Y:S01]  /*19ea0*/  LDL.LU R23, [R1+0x10c] ;  /* 0x00010c0001177983 */ /* 0x001ea20000300800 */
[----:B------:R-:W-:-:S02]  /*19eb0*/  IMAD.MOV.U32 R28, RZ, RZ, R5 ;  /* 0x000000ffff1c7224 */ /* 0x000fc400078e0005 */
[----:B------:R-:W-:Y:S02]  /*19ec0*/  IMAD.MOV.U32 R29, RZ, RZ, R6 ;  /* 0x000000ffff1d7224 */ /* 0x000fe400078e0006 */
[----:B------:R-:W-:Y:S02]  /*19ed0*/  IMAD.MOV.U32 R15, RZ, RZ, R7 ;  /* 0x000000ffff0f7224 */ /* 0x000fe400078e0007 */
[----:B----4-:R-:W0:Y:S04]  /*19ee0*/  LDSM.16.MT88.4 R4, [R14+0x6000] ;  /* 0x006000000e04783b */ /* 0x010e280000004200 */
[----:B--2---:R-:W-:Y:S01]  /*19ef0*/  STL.64 [R1+0xd78], R22 ;  /* 0x000d781601007387 */ /* 0x004fe20000100a00 */
[----:B------:R1:W-:Y:S03]  /*19f00*/  STL.64 [R1+0xd70], R20 ;  /* 0x000d701401007387 */ /* 0x0003e60000100a00 */
[----:B-1----:R-:W2:Y:S01]  /*19f10*/  LDL.LU R20, [R1+0x120] ;  /* 0x0001200001147983 */ /* 0x002ea20000300800 */
[----:B------:R-:W2:Y:S02]  /*19f20*/  LDL.LU R21, [R1+0x124] ;  /* 0x0001240001157983 */ /* 0x000ea40000300800 */
[----:B------:R-:W2:Y:S02]  /*19f30*/  LDL.LU R22, [R1+0x128] ;  /* 0x0001280001167983 */ /* 0x000ea40000300800 */
[----:B------:R-:W2:Y:S01]  /*19f40*/  LDL.LU R23, [R1+0x12c] ;  /* 0x00012c0001177983 */ /* 0x000ea20000300800 */
[----:B0-----:R-:W-:Y:S01]  /*19f50*/  STL.64 [R1+0xcd0], R6 ;  /* 0x000cd00601007387 */ /* 0x001fe20000100a00 */
[----:B------:R3:W-:Y:S02]  /*19f60*/  STL.64 [R1+0xcc8], R4 ;  /* 0x000cc80401007387 */ /* 0x0007e40000100a00 */
[----:B---3--:R-:W-:-:S02]  /*19f70*/  IMAD.MOV.U32 R4, RZ, RZ, R9 ;  /* 0x000000ffff047224 */ /* 0x008fc400078e0009 */
[----:B------:R-:W-:-:S05]  /*19f80*/  IMAD.MOV.U32 R5, RZ, RZ, R8 ;  /* 0x000000ffff057224 */ /* 0x000fca00078e0008 */
[----:B------:R0:W-:Y:S04]  /*19f90*/  STL.64 [R1+0xd28], R4 ;  /* 0x000d280401007387 */ /* 0x0001e80000100a00 */
[----:B0-----:R-:W3:Y:S01]  /*19fa0*/  LDL.LU R4, [R1+0xa0] ;  /* 0x0000a00001047983 */ /* 0x001ee20000300800 */
[----:B------:R-:W3:Y:S02]  /*19fb0*/  LDL.LU R5, [R1+0xa4] ;  /* 0x0000a40001057983 */ /* 0x000ee40000300800 */
[----:B------:R-:W4:Y:S02]  /*19fc0*/  LDL.LU R6, [R1+0xa8] ;  /* 0x0000a80001067983 */ /* 0x000f240000300800 */
[----:B------:R-:W4:Y:S01]  /*19fd0*/  LDL.LU R7, [R1+0xac] ;  /* 0x0000ac0001077983 */ /* 0x000f220000300800 */
[C---:B------:R-:W-:Y:S01]  /*19fe0*/  HMMA.16816.F32.BF16 R8, R16.reuse, R10, R24 ;  /* 0x0000000a1008723c */ /* 0x040fe20000041818 */
[----:B----4-:R-:W-:Y:S01]  /*19ff0*/  STL.64 [R1+0xd38], R6 ;  /* 0x000d380601007387 */ /* 0x010fe20000100a00 */
[----:B---3--:R0:W-:Y:S03]  /*1a000*/  STL.64 [R1+0xd30], R4 ;  /* 0x000d300401007387 */ /* 0x0081e60000100a00 */
[----:B0-----:R-:W3:Y:S01]  /*1a010*/  LDL.LU R4, [R1+0xd0] ;  /* 0x0000d00001047983 */ /* 0x001ee20000300800 */
[----:B------:R-:W3:Y:S02]  /*1a020*/  LDL.LU R5, [R1+0xd4] ;  /* 0x0000d40001057983 */ /* 0x000ee40000300800 */
[----:B------:R-:W3:Y:S02]  /*1a030*/  LDL.LU R6, [R1+0xd8] ;  /* 0x0000d80001067983 */ /* 0x000ee40000300800 */
[----:B------:R-:W3:Y:S01]  /*1a040*/  LDL.LU R7, [R1+0xdc] ;  /* 0x0000dc0001077983 */ /* 0x000ee20000300800 */
[----:B------:R-:W2:Y:S11]  /*1a050*/  LDL.LU.64 R26, [R1+0xd80] ;  /* 0x000d8000011a7983 */ /* 0x000eb60000300a00 */
[----:B------:R-:W-:Y:S01]  /*1a060*/  @!UPT UIADD3 URZ, URZ, URZ, URZ ;  /* 0x0000003f3f3ff290 */ /* 0x000fe2000fffe03f */
[----:B------:R-:W-:Y:S02]  /*1a070*/  STL.64 [R1+0x140], R8 ;  /* 0x0001400801007387 */ /* 0x000fe40000100a00 */
[----:B------:R-:W-:Y:S02]  /*1a080*/  STL [R1+0x14c], R11 ;  /* 0x00014c0b01007387 */ /* 0x000fe40000100800 */
[----:B------:R-:W-:Y:S02]  /*1a090*/  IMAD.MOV.U32 R0, RZ, RZ, R10 ;  /* 0x000000ffff007224 */ /* 0x000fe400078e000a */
[----:B------:R-:W0:Y:S04]  /*1a0a0*/  LDSM.16.MT88.4 R8, [R14+0x6080] ;  /* 0x006080000e08783b */ /* 0x000e280000004200 */
[----:B------:R-:W-:Y:S01]  /*1a0b0*/  STL.64 [R1+0xd48], R14 ;  /* 0x000d480e01007387 */ /* 0x000fe20000100a00 */
[----:B------:R1:W-:Y:S03]  /*1a0c0*/  STL.64 [R1+0xd40], R12 ;  /* 0x000d400c01007387 */ /* 0x0003e60000100a00 */
[----:B-1----:R-:W4:Y:S04]  /*1a0d0*/  LDL.LU.64 R12, [R1+0x40] ;  /* 0x00004000010c7983 */ /* 0x002f280000300a00 */
[----:B0-----:R-:W-:Y:S01]  /*1a0e0*/  STL.64 [R1+0xc90], R10 ;  /* 0x000c900a01007387 */ /* 0x001fe20000100a00 */
[----:B------:R0:W-:Y:S03]  /*1a0f0*/  STL.64 [R1+0xc88], R8 ;  /* 0x000c880801007387 */ /* 0x0001e60000100a00 */
[----:B0-----:R-:W3:Y:S01]  /*1a100*/  LDL.LU R8, [R1+0xb0] ;  /* 0x0000b00001087983 */ /* 0x001ee20000300800 */
[----:B------:R-:W3:Y:S02]  /*1a110*/  LDL.LU R9, [R1+0xb4] ;  /* 0x0000b40001097983 */ /* 0x000ee40000300800 */
[----:B------:R-:W3:Y:S02]  /*1a120*/  LDL.LU R10, [R1+0xb8] ;  /* 0x0000b800010a7983 */ /* 0x000ee40000300800 */
[----:B------:R-:W3:Y:S01]  /*1a130*/  LDL.LU R11, [R1+0xbc] ;  /* 0x0000bc00010b7983 */ /* 0x000ee20000300800 */
[C---:B--2---:R-:W-:Y:S01]  /*1a140*/  HMMA.16816.F32.BF16 R24, R16.reuse, R26, R20 ;  /* 0x0000001a1018723c */ /* 0x044fe20000041814 */
[----:B------:R-:W2:Y:S01]  /*1a150*/  LDL.LU.64 R22, [R1+0xd78] ;  /* 0x000d780001167983 */ /* 0x000ea20000300a00 */
[----:B------:R-:W2:Y:S11]  /*1a160*/  LDL.LU.64 R20, [R1+0xd70] ;  /* 0x000d700001147983 */ /* 0x000eb60000300a00 */
[----:B------:R-:W-:Y:S10]  /*1a170*/  @!UPT UIADD3 URZ, URZ, URZ, URZ ;  /* 0x0000003f3f3ff290 */ /* 0x000ff4000fffe03f */
[----:B------:R-:W-:Y:S01]  /*1a180*/  STL.64 [R1+0x130], R24 ;  /* 0x0001301801007387 */ /* 0x000fe20000100a00 */
[----:B------:R0:W-:Y:S03]  /*1a190*/  STL.64 [R1+0x138], R26 ;  /* 0x0001381a01007387 */ /* 0x0001e60000100a00 */
[----:B0-----:R-:W2:Y:S02]  /*1a1a0*/  LDL.LU.64 R26, [R1+0xd68] ;  /* 0x000d6800011a7983 */ /* 0x001ea40000300a00 */
[----:B--2---:R-:W-:Y:S02]  /*1a1b0*/  HMMA.16816.F32.BF16 R16, R16, R26, R20 ;  /* 0x0000001a1010723c */ /* 0x004fe40000041814 */
[----:B------:R-:W2:Y:S01]  /*1a1c0*/  LDL.LU R23, [R1+0xd60] ;  /* 0x000d600001177983 */ /* 0x000ea20000300800 */
[----:B------:R-:W3:Y:S02]  /*1a1d0*/  LDL.LU.64 R26, [R1+0xd58] ;  /* 0x000d5800011a7983 */ /* 0x000ee40000300a00 */
[----:B------:R-:W3:Y:S02]  /*1a1e0*/  LDL.LU.64 R24, [R1+0xd50] ;  /* 0x000d500001187983 */ /* 0x000ee40000300a00 */
[----:B----4-:R-:W-:-:S02]  /*1a1f0*/  IMAD.MOV.U32 R21, RZ, RZ, R12 ;  /* 0x000000ffff157224 */ /* 0x010fc400078e000c */
[----:B------:R-:W-:Y:S11]  /*1a200*/  IMAD.MOV.U32 R20, RZ, RZ, R13 ;  /* 0x000000ffff147224 */ /* 0x000ff600078e000d */
[----:B------:R-:W-:Y:S03]  /*1a210*/  @!UPT UIADD3 URZ, URZ, URZ, URZ ;  /* 0x0000003f3f3ff290 */ /* 0x000fe6000fffe03f */
[----:B------:R0:W-:Y:S01]  /*1a220*/  STL.64 [R1+0xf0], R16 ;  /* 0x0000f01001007387 */ /* 0x0001e20000100a00 */
[----:B------:R-:W-:Y:S03]  /*1a230*/  STL.64 [R1+0xf8], R18 ;  /* 0x0000f81201007387 */ /* 0x000fe60000100a00 */
[----:B0-----:R-:W4:Y:S04]  /*1a240*/  LDL R16, [R1+0x30] ;  /* 0x0000300001107983 */ /* 0x001f280000100800 */
[----:B------:R-:W4:Y:S01]  /*1a250*/  LDL R17, [R1+0x34] ;  /* 0x0000340001117983 */ /* 0x000f220000100800 */
[----:B------:R-:W2:Y:S01]  /*1a260*/  LDL.LU.64 R14, [R1+0xd48] ;  /* 0x000d4800010e7983 */ /* 0x000ea20000300a00 */
[C---:B---3--:R-:W-:Y:S02]  /*1a270*/  HMMA.16816.F32.BF16 R4, R24.reuse, R12, R4 ;  /* 0x0000000c1804723c */ /* 0x048fe40000041804 */
[----:B------:R-:W3:Y:S11]  /*1a280*/  LDL.LU.64 R12, [R1+0xd40] ;  /* 0x000d4000010c7983 */ /* 0x000ef60000300a00 */
[----:B------:R-:W-:Y:S10]  /*1a290*/  @!UPT UIADD3 URZ, URZ, URZ, URZ ;  /* 0x0000003f3f3ff290 */ /* 0x000ff4000fffe03f */
[----:B------:R0:W-:Y:S01]  /*1a2a0*/  STL.64 [R1+0x120], R4 ;  /* 0x0001200401007387 */ /* 0x0001e20000100a00 */
[----:B------:R-:W-:Y:S02]  /*1a2b0*/  IMAD.MOV.U32 R2, RZ, RZ, R6 ;  /* 0x000000ffff027224 */ /* 0x000fe400078e0006 */
[----:B------:R-:W-:Y:S02]  /*1a2c0*/  IMAD.MOV.U32 R3, RZ, RZ, R7 ;  /* 0x000000ffff037224 */ /* 0x000fe400078e0007 */
[----:B------:R-:W4:Y:S04]  /*1a2d0*/  LDL.LU.64 R6, [R1+0xd38] ;  /* 0x000d380001067983 */ /* 0x000f280000300a00 */
[----:B0-----:R-:W4:Y:S01]  /*1a2e0*/  LDL.LU.64 R4, [R1+0xd30] ;  /* 0x000d300001047983 */ /* 0x001f220000300a00 */
[----:B------:R-:W-:Y:S02]  /*1a2f0*/  STL [R1+0xc74], R3 ;  /* 0x000c740301007387 */ /* 0x000fe40000100800 */
[----:B------:R-:W-:Y:S01]  /*1a300*/  STL [R1+0xc70], R2 ;  /* 0x000c700201007387 */ /* 0x000fe20000100800 */
[C---:B----4-:R-:W-:Y:S01]  /*1a310*/  HMMA.16816.F32.BF16 R16, R24.reuse, R16, R4 ;  /* 0x000000101810723c */ /* 0x050fe20000041804 */
[----:B------:R-:W4:Y:S11]  /*1a320*/  LDL.LU.64 R4, [R1+0xd28] ;  /* 0x000d280001047983 */ /* 0x000f360000300a00 */
[----:B------:R-:W-:Y:S11]  /*1a330*/  @!UPT UIADD3 URZ, URZ, URZ, URZ ;  /* 0x0000003f3f3ff290 */ /* 0x000ff6000fffe03f */
[----:B------:R-:W-:Y:S01]  /*1a340*/  STL.64 [R1+0x110], R16 ;  /* 0x0001101001007387 */ /* 0x000fe20000100a00 */
[----:B------:R-:W-:Y:S02]  /*1a350*/  STL.64 [R1+0x118], R18 ;  /* 0x0001181201007387 */ /* 0x000fe40000100a00 */
[----:B--2---:R-:W0:Y:S02]  /*1a360*/  LDSM.16.MT88.4 R16, [R23+0x7000] ;  /* 0x007000001710783b */ /* 0x004e240000004200 */
[----:B0-----:R-:W-:Y:S02]  /*1a370*/  STL.64 [R1], R16 ;  /* 0x0000001001007387 */ /* 0x001fe40000100a00 */
[----:B------:R-:W-:Y:S02]  /*1a380*/  STL.64 [R1+0x8], R18 ;  /* 0x0000081201007387 */ /* 0x000fe40000100a00 */
[----:B------:R-:W0:Y:S01]  /*1a390*/  LDSM.16.MT88.4 R16, [R23+0x7080] ;  /* 0x007080001710783b */ /* 0x000e220000004200 */
[----:B----4-:R-:W-:Y:S11]  /*1a3a0*/  HMMA.16816.F32.BF16 R4, R24, R4, R8 ;  /* 0x000000041804723c */ /* 0x010ff60000041808 */
[----:B------:R-:W-:Y:S11]  /*1a3b0*/  @!UPT UIADD3 URZ, URZ, URZ, URZ ;  /* 0x0000003f3f3ff290 */ /* 0x000ff6000fffe03f */
[----:B------:R-:W-:Y:S01]  /*1a3c0*/  @!UPT UIADD3 URZ, URZ, URZ, URZ ;  /* 0x0000003f3f3ff290 */ /* 0x000fe2000fffe03f */
[----:B------:R-:W-:Y:S01]  /*1a3d0*/  STL.64 [R1+0x100], R4 ;  /* 0x0001000401007387 */ /* 0x000fe20000100a00 */
[----:B------:R-:W2:Y:S02]  /*1a3e0*/  LDL.LU R8, [R1+0x160] ;  /* 0x0001600001087983 */ /* 0x000ea40000300800 */
[----:B------:R-:W2:Y:S02]  /*1a3f0*/  LDL.LU R9, [R1+0x164] ;  /* 0x0001640001097983 */ /* 0x000ea40000300800 */
[----:B------:R-:W4:Y:S01]  /*1a400*/  LDL.LU R10, [R1+0x168] ;  /* 0x00016800010a7983 */ /* 0x000f220000300800 */
[----:B------:R-:W4:Y:S04]  /*1a410*/  LDL.LU R11, [R1+0x16c] ;  /* 0x00016c00010b7983 */ /* 0x000f280000300800 */
[----:B----4-:R-:W-:Y:S01]  /*1a420*/  STL.64 [R1+0xcb0], R10 ;  /* 0x000cb00a01007387 */ /* 0x010fe20000100a00 */
[----:B--2---:R1:W-:Y:S03]  /*1a430*/  STL.64 [R1+0xca8], R8 ;  /* 0x000ca80801007387 */ /* 0x0043e60000100a00 */
        /* <DEDUP_REMOVED lines=18> */
[----:B-1----:R-:W2:Y:S01]  /*1a560*/  LDL.LU.64 R8, [R1+0x30] ;  /* 0x0000300001087983 */ /* 0x002ea20000300a00 */
[----:B------:R-:W-:-:S02]  /*1a570*/  IMAD.MOV.U32 R3, RZ, RZ, R6 ;  /* 0x000000ffff037224 */ /* 0x000fc400078e0006 */
[----:B------:R-:W-:Y:S01]  /*1a580*/  IMAD.MOV.U32 R2, RZ, RZ, R7 ;  /* 0x000000ffff027224 */ /* 0x000fe200078e0007 */
[----:B--2---:R1:W-:Y:S01]  /*1a590*/  STL.64 [R1+0xd08], R8 ;  /* 0x000d080801007387 */ /* 0x0043e20000100a00 */
[----:B------:R-:W2:Y:S02]  /*1a5a0*/  LDL.LU R4, [R1+0x90] ;  /* 0x0000900001047983 */ /* 0x000ea40000300800 */
[----:B------:R-:W2:Y:S02]  /*1a5b0*/  LDL.LU R5, [R1+0x94] ;  /* 0x0000940001057983 */ /* 0x000ea40000300800 */
[----:B------:R-:W4:Y:S01]  /*1a5c0*/  LDL.LU R6, [R1+0x98] ;  /* 0x0000980001067983 */ /* 0x000f220000300800 */
[----:B------:R-:W4:Y:S04]  /*1a5d0*/  LDL.LU R7, [R1+0x9c] ;  /* 0x00009c0001077983 */ /* 0x000f280000300800 */
[----:B-1----:R-:W2:Y:S01]  /*1a5e0*/  LDL.LU R8, [R1+0x1b0] ;  /* 0x0001b00001087983 */ /* 0x002ea20000300800 */
[----:B------:R-:W2:Y:S02]  /*1a5f0*/  LDL.LU R9, [R1+0x1b4] ;  /* 0x0001b40001097983 */ /* 0x000ea40000300800 */
[----:B------:R-:W2:Y:S02]  /*1a600*/  LDL.LU R10, [R1+0x1b8] ;  /* 0x0001b800010a7983 */ /* 0x000ea40000300800 */
[----:B------:R-:W2:Y:S02]  /*1a610*/  LDL.LU R11, [R1+0x1bc] ;  /* 0x0001bc00010b7983 */ /* 0x000ea40000300800 */
[----:B--2---:R-:W-:Y:S01]  /*1a620*/  STL.64 [R1+0xd18], R10 ;  /* 0x000d180a01007387 */ /* 0x004fe20000100a00 */
[----:B------:R1:W-:Y:S03]  /*1a630*/  STL.64 [R1+0xd10], R8 ;  /* 0x000d100801007387 */ /* 0x0003e60000100a00 */
[----:B-1----:R-:W3:Y:S01]  /*1a640*/  LDL.LU R8, [R1+0xc0] ;  /* 0x0000c00001087983 */ /* 0x002ee20000300800 */
[----:B------:R-:W3:Y:S02]  /*1a650*/  LDL.LU R9, [R1+0xc4] ;  /* 0x0000c40001097983 */ /* 0x000ee40000300800 */
[----:B------:R-:W3:Y:S02]  /*1a660*/  LDL.LU R10, [R1+0xc8] ;  /* 0x0000c800010a7983 */ /* 0x000ee40000300800 */
[----:B------:R-:W3:Y:S01]  /*1a670*/  LDL.LU R11, [R1+0xcc] ;  /* 0x0000cc00010b7983 */ /* 0x000ee20000300800 */
[----:B----4-:R-:W-:Y:S01]  /*1a680*/  STL.64 [R1+0xd00], R6 ;  /* 0x000d000601007387 */ /* 0x010fe20000100a00 */
[----:B------:R1:W-:Y:S03]  /*1a690*/  STL.64 [R1+0xcf8], R4 ;  /* 0x000cf80401007387 */ /* 0x0003e60000100a00 */
[----:B-1----:R-:W2:Y:S01]  /*1a6a0*/  LDL.LU R4, [R1+0x1a0] ;  /* 0x0001a00001047983 */ /* 0x002ea20000300800 */
[----:B------:R-:W2:Y:S02]  /*1a6b0*/  LDL.LU R5, [R1+0x1a4] ;  /* 0x0001a40001057983 */ /* 0x000ea40000300800 */
[----:B------:R-:W2:Y:S02]  /*1a6c0*/  LDL.LU R6, [R1+0x1a8] ;  /* 0x0001a80001067983 */ /* 0x000ea40000300800 */
[----:B------:R-:W2:Y:S01]  /*1a6d0*/  LDL.LU R7, [R1+0x1ac] ;  /* 0x0001ac0001077983 */ /* 0x000ea20000300800 */
[----:B------:R-:W-:Y:S01]  /*1a6e0*/  STL [R1+0xc7c], R2 ;  /* 0x000c7c0201007387 */ /* 0x000fe20000100800 */
[----:B------:R-:W-:Y:S02]  /*1a6f0*/  STL [R1+0xc78], R3 ;  /* 0x000c780301007387 */ /* 0x000fe40000100800 */
[----:B0-----:R-:W-:Y:S02]  /*1a700*/  STL.64 [R1+0xbf8], R18 ;  /* 0x000bf81201007387 */ /* 0x001fe40000100a00 */
[----:B------:R0:W-:Y:S02]  /*1a710*/  STL.64 [R1+0xbf0], R16 ;  /* 0x000bf01001007387 */ /* 0x0001e40000100a00 */
[----:B0-----:R-:W-:-:S02]  /*1a720*/  IMAD.MOV.U32 R16, RZ, RZ, R21 ;  /* 0x000000ffff107224 */ /* 0x001fc400078e0015 */
[----:B------:R-:W-:Y:S02]  /*1a730*/  IMAD.MOV.U32 R17, RZ, RZ, R20 ;  /* 0x000000ffff117224 */ /* 0x000fe400078e0014 */
[----:B------:R-:W0:Y:S04]  /*1a740*/  LDSM.16.MT88.4 R20, [R14+0x7000] ;  /* 0x007000000e14783b */ /* 0x000e280000004200 */
[----:B0-----:R0:W-:Y:S01]  /*1a750*/  STL.64 [R1+0xbb8], R22 ;  /* 0x000bb81601007387 */ /* 0x0011e20000100a00 */
[----:B------:R1:W-:Y:S02]  /*1a760*/  STL.64 [R1+0xbb0], R20 ;  /* 0x000bb01401007387 */ /* 0x0003e40000100a00 */
[----:B0-----:R-:W-:Y:S01]  /*1a770*/  IMAD.MOV.U32 R22, RZ, RZ, R29 ;  /* 0x000000ffff167224 */ /* 0x001fe200078e001d */
[----:B-1----:R-:W4:Y:S01]  /*1a780*/  LDL.LU R20, [R1+0x10] ;  /* 0x0000100001147983 */ /* 0x002f220000300800 */
[----:B------:R-:W-:-:S02]  /*1a790*/  IMAD.MOV.U32 R21, RZ, RZ, R28 ;  /* 0x000000ffff157224 */ /* 0x000fc400078e001c */
[----:B------:R-:W2:Y:S02]  /*1a7a0*/  LDL.LU R28, [R1+0xd24] ;  /* 0x000d2400011c7983 */ /* 0x000ea40000300800 */
[----:B------:R-:W4:Y:S01]  /*1a7b0*/  LDL.LU R29, [R1+0xd20] ;  /* 0x000d2000011d7983 */ /* 0x000f220000300800 */
[----:B---3--:R-:W-:Y:S01]  /*1a7c0*/  HMMA.16816.F32.BF16 R24, R24, R12, R8 ;  /* 0x0000000c1818723c */ /* 0x008fe20000041808 */
[----:B------:R-:W3:Y:S01]  /*1a7d0*/  LDL.LU.64 R10, [R1+0xd18] ;  /* 0x000d1800010a7983 */ /* 0x000ee20000300a00 */
[----:B------:R-:W3:Y:S11]  /*1a7e0*/  LDL.LU.64 R8, [R1+0xd10] ;  /* 0x000d100001087983 */ /* 0x000ef60000300a00 */
[----:B------:R-:W-:Y:S10]  /*1a7f0*/  @!UPT UIADD3 URZ, URZ, URZ, URZ ;  /* 0x0000003f3f3ff290 */ /* 0x000ff4000fffe03f */
[----:B------:R-:W-:Y:S01]  /*1a800*/  STL.64 [R1+0xe0], R24 ;  /* 0x0000e01801007387 */ /* 0x000fe20000100a00 */
[----:B------:R-:W-:Y:S02]  /*1a810*/  STL.64 [R1+0xe8], R26 ;  /* 0x0000e81a01007387 */ /* 0x000fe40000100a00 */
[----:B------:R-:W0:Y:S02]  /*1a820*/  LDSM.16.MT88.4 R24, [R14+0x7080] ;  /* 0x007080000e18783b */ /* 0x000e240000004200 */
[----:B0-----:R-:W-:Y:S02]  /*1a830*/  STL.64 [R1+0xb70], R26 ;  /* 0x000b701a01007387 */ /* 0x001fe40000100a00 */
[----:B------:R0:W-:Y:S02]  /*1a840*/  STL.64 [R1+0xb68], R24 ;  /* 0x000b681801007387 */ /* 0x0001e40000100a00 */
[----:B0-----:R-:W3:Y:S01]  /*1a850*/  LDL.LU R24, [R1+0x150] ;  /* 0x0001500001187983 */ /* 0x001ee20000300800 */
[----:B------:R-:W3:Y:S02]  /*1a860*/  LDL.LU R25, [R1+0x154] ;  /* 0x0001540001197983 */ /* 0x000ee40000300800 */
[----:B------:R-:W-:-:S02]  /*1a870*/  IMAD.MOV.U32 R23, RZ, RZ, R15 ;  /* 0x000000ffff177224 */ /* 0x000fc400078e000f */
[----:B--2---:R-:W-:Y:S02]  /*1a880*/  IMAD.MOV.U32 R27, RZ, RZ, R28 ;  /* 0x000000ffff1b7224 */ /* 0x004fe400078e001c */
[----:B----4-:R-:W-:-:S05]  /*1a890*/  IMAD.MOV.U32 R26, RZ, RZ, R29 ;  /* 0x000000ffff1a7224 */ /* 0x010fca00078e001d */
[----:B------:R-:W-:Y:S01]  /*1a8a0*/  STL.64 [R1+0xca0], R26 ;  /* 0x000ca01a01007387 */ /* 0x000fe20000100a00 */
[C---:B---3--:R-:W-:Y:S03]  /*1a8b0*/  HMMA.16816.F32.BF16 R8, R20.reuse, R16, R8 ;  /* 0x000000101408723c */ /* 0x048fe60000041808 */
[----:B------:R0:W-:Y:S04]  /*1a8c0*/  STL.64 [R1+0xc98], R24 ;  /* 0x000c981801007387 */ /* 0x0001e80000100a00 */
[----:B0-----:R-:W2:Y:S11]  /*1a8d0*/  LDL.LU.64 R24, [R1+0x20] ;  /* 0x0000200001187983 */ /* 0x001eb60000300a00 */
[----:B------:R-:W-:Y:S05]  /*1a8e0*/  @!UPT UIADD3 URZ, URZ, URZ, URZ ;  /* 0x0000003f3f3ff290 */ /* 0x000fea000fffe03f */
[----:B------:R0:W-:Y:S01]  /*1a8f0*/  STL.64 [R1+0xd0], R8 ;  /* 0x0000d00801007387 */ /* 0x0001e20000100a00 */
[----:B------:R-:W-:Y:S03]  /*1a900*/  STL.64 [R1+0xd8], R10 ;  /* 0x0000d80a01007387 */ /* 0x000fe60000100a00 */
[----:B0-----:R-:W3:Y:S02]  /*1a910*/  LDL.LU.64 R8, [R1+0xd08] ;  /* 0x000d080001087983 */ /* 0x001ee40000300a00 */
[C---:B---3--:R-:W-:Y:S01]  /*1a920*/  HMMA.16816.F32.BF16 R4, R20.reuse, R8, R4 ;  /* 0x000000081404723c */ /* 0x048fe20000041804 */
[----:B------:R-:W-:Y:S02]  /*1a930*/  IMAD.MOV.U32 R3, RZ, RZ, R8 ;  /* 0x000000ffff037224 */ /* 0x000fe400078e0008 */
[----:B------:R-:W-:Y:S11]  /*1a940*/  IMAD.MOV.U32 R2, RZ, RZ, R9 ;  /* 0x000000ffff027224 */ /* 0x000ff600078e0009 */
[----:B------:R-:W-:Y:S09]  /*1a950*/  @!UPT UIADD3 URZ, URZ, URZ, URZ ;  /* 0x0000003f3f3ff290 */ /* 0x000ff2000fffe03f */
[----:B------:R-:W-:Y:S01]  /*1a960*/  STL.64 [R1+0xc0], R4 ;  /* 0x0000c00401007387 */ /* 0x000fe20000100a00 */
[----:B------:R0:W-:Y:S03]  /*1a970*/  STL.64 [R1+0xc8], R6 ;  /* 0x0000c80601007387 */ /* 0x0001e60000100a00 */
[----:B0-----:R-:W3:Y:S01]  /*1a980*/  LDL.LU.64 R6, [R1+0xd00] ;  /* 0x000d000001067983 */ /* 0x001ee20000300a00 */
[----:B------:R-:W3:Y:S02]  /*1a990*/  LDL.LU.64 R4, [R1+0xcf8] ;  /* 0x000cf80001047983 */ /* 0x000ee40000300a00 */
[----:B------:R-:W2:Y:S02]  /*1a9a0*/  LDL.LU.64 R10, [R1+0xcf0] ;  /* 0x000cf000010a7983 */ /* 0x000ea40000300a00 */
[----:B------:R-:W2:Y:S02]  /*1a9b0*/  LDL.LU.64 R8, [R1+0xce8] ;  /* 0x000ce80001087983 */ /* 0x000ea40000300a00 */
[C---:B--2---:R-:W-:Y:S08]  /*1a9c0*/  HMMA.16816.F32.BF16 R8, R20.reuse, R24, R8 ;  /* 0x000000181408723c */ /* 0x044ff00000041808 */
[----:B---3--:R-:W-:Y:S11]  /*1a9d0*/  HMMA.16816.F32.BF16 R20, R20, R12, R4 ;  /* 0x0000000c1414723c */ /* 0x008ff60000041804 */
[----:B------:R-:W-:Y:S04]  /*1a9e0*/  @!UPT UIADD3 URZ, URZ, URZ, URZ ;  /* 0x0000003f3f3ff290 */ /* 0x000fe8000fffe03f */
[----:B------:R-:W-:Y:S01]  /*1a9f0*/  STL.64 [R1+0xb0], R8 ;  /* 0x0000b00801007387 */ /* 0x000fe20000100a00 */
[----:B------:R0:W-:Y:S03]  /*1aa00*/  STL.64 [R1+0xb8], R10 ;  /* 0x0000b80a01007387 */ /* 0x0001e60000100a00 */
[----:B0-----:R-:W2:Y:S01]  /*1aa10*/  LDL.LU.64 R10, [R1+0xce0] ;  /* 0x000ce000010a7983 */ /* 0x001ea20000300a00 */
[----:B------:R-:W2:Y:S02]  /*1aa20*/  LDL.LU.64 R8, [R1+0xcd8] ;  /* 0x000cd80001087983 */ /* 0x000ea40000300a00 */
[----:B------:R-:W2:Y:S02]  /*1aa30*/  LDL.LU.64 R6, [R1+0xcd0] ;  /* 0x000cd00001067983 */ /* 0x000ea40000300a00 */
[----:B------:R-:W2:Y:S01]  /*1aa40*/  LDL.LU.64 R4, [R1+0xcc8] ;  /* 0x000cc80001047983 */ /* 0x000ea20000300a00 */
[----:B------:R-:W-:Y:S01]  /*1aa50*/  STL.64 [R1+0xbc8], R22 ;  /* 0x000bc81601007387 */ /* 0x000fe20000100a00 */
[----:B------:R-:W-:Y:S01]  /*1aa60*/  STL.64 [R1+0xbc0], R20 ;  /* 0x000bc01401007387 */ /* 0x000fe20000100a00 */
[----:B--2---:R-:W-:Y:S11]  /*1aa70*/  HMMA.16816.F32.BF16 R8, R4, R16, R8 ;  /* 0x000000100408723c */ /* 0x004ff60000041808 */
[----:B------:R-:W-:Y:S11]  /*1aa80*/  @!UPT UIADD3 URZ, URZ, URZ, URZ ;  /* 0x0000003f3f3ff290 */ /* 0x000ff6000fffe03f */
[----:B------:R-:W-:Y:S01]  /*1aa90*/  @!UPT UIADD3 URZ, URZ, URZ, URZ ;  /* 0x0000003f3f3ff290 */ /* 0x000fe2000fffe03f */
[----:B------:R-:W-:Y:S01]  /*1aaa0*/  STL.64 [R1+0xa0], R8 ;  /* 0x0000a00801007387 */ /* 0x000fe20000100a00 */
[----:B------:R0:W-:Y:S03]  /*1aab0*/  STL.64 [R1+0xa8], R10 ;  /* 0x0000a80a01007387 */ /* 0x0001e60000100a00 */
[----:B0-----:R-:W2:Y:S01]  /*1aac0*/  LDL.LU.64 R10, [R1+0xcc0] ;  /* 0x000cc000010a7983 */ /* 0x001ea20000300a00 */
[----:B------:R-:W2:Y:S02]  /*1aad0*/  LDL.LU.64 R8, [R1+0xcb8] ;  /* 0x000cb80001087983 */ /* 0x000ea40000300a00 */
[----:B------:R-:W-:Y:S02]  /*1aae0*/  IMAD.MOV.U32 R20, RZ, RZ, R3 ;  /* 0x000000ffff147224 */ /* 0x000fe400078e0003 */
[----:B------:R-:W-:-:S07]  /*1aaf0*/  IMAD.MOV.U32 R21, RZ, RZ, R2 ;  /* 0x000000ffff157224 */ /* 0x000fce00078e0002 */
[C---:B--2---:R-:W-:Y:S11]  /*1ab00*/  HMMA.16816.F32.BF16 R8, R4.reuse, R20, R8 ;  /* 0x000000140408723c */ /* 0x044ff60000041808 */
[----:B------:R-:W-:Y:S11]  /*1ab10*/  @!UPT UIADD3 URZ, URZ, URZ, URZ ;  /* 0x0000003f3f3ff290 */ /* 0x000ff6000fffe03f */
[----:B------:R-:W-:Y:S01]  /*1ab20*/  @!UPT UIADD3 URZ, URZ, URZ, URZ ;  /* 0x0000003f3f3ff290 */ /* 0x000fe2000fffe03f */
[----:B------:R-:W-:Y:S01]  /*1ab30*/  STL.64 [R1+0x90], R8 ;  /* 0x0000900801007387 */ /* 0x000fe20000100a00 */
[----:B------:R0:W-:Y:S02]  /*1ab40*/  STL [R1+0x98], R10 ;  /* 0x0000980a01007387 */ /* 0x0001e40000100800 */
[----:B------:R-:W-:Y:S02]  /*1ab50*/  IMAD.MOV.U32 R29, RZ, RZ, R11 ;  /* 0x000000ffff1d7224 */ /* 0x000fe400078e000b */
[----:B0-----:R-:W2:Y:S01]  /*1ab60*/  LDL.LU.64 R10, [R1+0xcb0] ;  /* 0x000cb000010a7983 */ /* 0x001ea20000300a00 */
[----:B------:R-:W2:Y:S02]  /*1ab70*/  LDL.LU.64 R8, [R1+0xca8] ;  /* 0x000ca80001087983 */ /* 0x000ea40000300a00 */
[----:B------:R-:W-:Y:S02]  /*1ab80*/  IMAD.MOV.U32 R2, RZ, RZ, R24 ;  /* 0x000000ffff027224 */ /* 0x000fe400078e0018 */
[----:B------:R-:W-:Y:S01]  /*1ab90*/  IMAD.MOV.U32 R3, RZ, RZ, R25 ;  /* 0x000000ffff037224 */ /* 0x000fe200078e0019 */
[----:B------:R-:W3:Y:S01]  /*1aba0*/  LDL.LU.64 R26, [R1+0xca0] ;  /* 0x000ca000011a7983 */ /* 0x000ee20000300a00 */
[C---:B--2---:R-:W-:Y:S03]  /*1abb0*/  HMMA.16816.F32.BF16 R8, R4.reuse, R24, R8 ;  /* 0x000000180408723c */ /* 0x044fe60000041808 */
[----:B------:R-:W3:Y:S11]  /*1abc0*/  LDL.LU.64 R24, [R1+0xc98] ;  /* 0x000c980001187983 */ /* 0x000ef60000300a00 */
[----:B------:R-:W-:Y:S09]  /*1abd0*/  @!UPT UIADD3 URZ, URZ, URZ, URZ ;  /* 0x0000003f3f3ff290 */ /* 0x000ff2000fffe03f */
[----:B------:R0:W-:Y:S01]  /*1abe0*/  STL [R1+0x80], R8 ;  /* 0x0000800801007387 */ /* 0x0001e20000100800 */
[----:B------:R-:W-:Y:S02]  /*1abf0*/  IMAD.MOV.U32 R15, RZ, RZ, R10 ;  /* 0x000000ffff0f7224 */ /* 0x000fe400078e000a */
[----:B------:R-:W-:Y:S02]  /*1ac00*/  IMAD.MOV.U32 R28, RZ, RZ, R11 ;  /* 0x000000ffff1c7224 */ /* 0x000fe400078e000b */
[----:B------:R-:W-:Y:S01]  /*1ac10*/  IMAD.MOV.U32 R14, RZ, RZ, R9 ;  /* 0x000000ffff0e7224 */ /* 0x000fe200078e0009 */
[----:B------:R-:W2:Y:S04]  /*1ac20*/  LDL.LU.64 R10, [R1+0xc90] ;  /* 0x000c9000010a7983 */ /* 0x000ea80000300a00 */
[----:B0-----:R-:W2:Y:S01]  /*1ac30*/  LDL.LU.64 R8, [R1+0xc88] ;  /* 0x000c880001087983 */ /* 0x001ea20000300a00 */
[----:B---3--:R-:W-:Y:S03]  /*1ac40*/  HMMA.16816.F32.BF16 R24, R4, R12, R24 ;  /* 0x0000000c0418723c */ /* 0x008fe60000041818 */
[----:B------:R-:W3:Y:S01]  /*1ac50*/  LDL.LU R4, [R1+0x140] ;  /* 0x0001400001047983 */ /* 0x000ee20000300800 */
[----:B------:R-:W3:Y:S03]  /*1ac60*/  LDL.LU R5, [R1+0x144] ;  /* 0x0001440001057983 */ /* 0x000ee60000300800 */
[----:B------:R-:W-:-:S02]  /*1ac70*/  IMAD.MOV.U32 R6, RZ, RZ, R0 ;  /* 0x000000ffff067224 */ /* 0x000fc400078e0000 */
[----:B------:R-:W4:Y:S01]  /*1ac80*/  LDL.LU R0, [R1+0xc80] ;  /* 0x000c800001007983 */ /* 0x000f220000300800 */
[----:B------:R-:W3:Y:S02]  /*1ac90*/  LDL.LU R7, [R1+0x14c] ;  /* 0x00014c0001077983 */ /* 0x000ee40000300800 */
[----:B------:R-:W-:Y:S02]  /*1aca0*/  STL.64 [R1+0xc60], R14 ;  /* 0x000c600e01007387 */ /* 0x000fe40000100a00 */
[----:B------:R0:W-:Y:S02]  /*1acb0*/  STL.64 [R1+0xc58], R12 ;  /* 0x000c580c01007387 */ /* 0x0001e40000100a00 */
[----:B0-----:R-:W2:Y:S01]  /*1acc0*/  LDL.LU R12, [R1+0x50] ;  /* 0x00005000010c7983 */ /* 0x001ea20000300800 */
[----:B------:R-:W2:Y:S02]  /*1acd0*/  LDL.LU R13, [R1+0x54] ;  /* 0x00005400010d7983 */ /* 0x000ea40000300800 */
[----:B------:R-:W2:Y:S04]  /*1ace0*/  LDL.LU R14, [R1+0x58] ;  /* 0x00005800010e7983 */ /* 0x000ea80000300800 */
[----:B------:R-:W-:Y:S01]  /*1acf0*/  STL [R1+0xb88], R24 ;  /* 0x000b881801007387 */ /* 0x000fe20000100800 */
[----:B------:R-:W-:Y:S01]  /*1ad00*/  STL [R1+0xb84], R25 ;  /* 0x000b841901007387 */ /* 0x000fe20000100800 */
[----:B------:R-:W-:Y:S02]  /*1ad10*/  STL [R1+0xb80], R26 ;  /* 0x000b801a01007387 */ /* 0x000fe40000100800 */
[----:B------:R-:W-:Y:S02]  /*1ad20*/  STL [R1+0xb7c], R27 ;  /* 0x000b7c1b01007387 */ /* 0x000fe40000100800 */
[----:B----4-:R-:W-:-:S07]  /*1ad30*/  IMAD.MOV.U32 R15, RZ, RZ, R0 ;  /* 0x000000ffff0f7224 */ /* 0x010fce00078e0000 */
[C---:B--2---:R-:W-:Y:S11]  /*1ad40*/  HMMA.16816.F32.BF16 R16, R8.reuse, R16, R12 ;  /* 0x000000100810723c */ /* 0x044ff6000004180c */
[----:B------:R-:W-:Y:S11]  /*1ad50*/  @!UPT UIADD3 URZ, URZ, URZ, URZ ;  /* 0x0000003f3f3ff290 */ /* 0x000ff6000fffe03f */
[----:B------:R-:W-:Y:S01]  /*1ad60*/  @!UPT UIADD3 URZ, URZ, URZ, URZ ;  /* 0x0000003f3f3ff290 */ /* 0x000fe2000fffe03f */
[----:B------:R0:W-:Y:S01]  /*1ad70*/  STL.64 [R1+0x50], R16 ;  /* 0x0000501001007387 */ /* 0x0001e20000100a00 */
[----:B------:R1:W-:Y:S02]  /*1ad80*/  STL [R1+0x58], R18 ;  /* 0x0000581201007387 */ /* 0x0003e40000100800 */
[----:B------:R-:W-:Y:S01]  /*1ad90*/  IMAD.MOV.U32 R0, RZ, RZ, R19 ;  /* 0x000000ffff007224 */ /* 0x000fe200078e0013 */
[----:B0-----:R-:W2:Y:S01]  /*1ada0*/  LDL.LU R16, [R1] ;  /* 0x0000000001107983 */ /* 0x001ea20000300800 */
[----:B------:R-:W2:Y:S02]  /*1adb0*/  LDL.LU R17, [R1+0x4] ;  /* 0x0000040001117983 */ /* 0x000ea40000300800 */
[----:B-1----:R-:W4:Y:S02]  /*1adc0*/  LDL.LU R18, [R1+0x8] ;  /* 0x0000080001127983 */ /* 0x002f240000300800 */
[----:B------:R-:W4:Y:S01]  /*1add0*/  LDL.LU R19, [R1+0xc] ;  /* 0x00000c0001137983 */ /* 0x000f220000300800 */
[----:B---3--:R-:W-:Y:S01]  /*1ade0*/  HMMA.16816.F32.BF16 R4, R8, R20, R4 ;  /* 0x000000140804723c */ /* 0x008fe20000041804 */
[----:B----4-:R-:W-:Y:S01]  /*1adf0*/  STL.64 [R1+0xc50], R18 ;  /* 0x000c501201007387 */ /* 0x010fe20000100a00 */
[----:B--2---:R-:W-:Y:S02]  /*1ae00*/  STL.64 [R1+0xc48], R16 ;  /* 0x000c481001007387 */ /* 0x004fe40000100a00 */
[----:B------:R-:W2:Y:S02]  /*1ae10*/  LDL.LU R20, [R1+0xb0] ;  /* 0x0000b00001147983 */ /* 0x000ea40000300800 */
[----:B------:R-:W2:Y:S01]  /*1ae20*/  LDL.LU R21, [R1+0xb4] ;  /* 0x0000b40001157983 */ /* 0x000ea20000300800 */
[----:B------:R-:W3:Y:S01]  /*1ae30*/  LDL.LU R22, [R1+0xb8] ;  /* 0x0000b80001167983 */ /* 0x000ee20000300800 */
[----:B------:R-:W3:Y:S03]  /*1ae40*/  LDL.LU R23, [R1+0xbc] ;  /* 0x0000bc0001177983 */ /* 0x000ee60000300800 */
[----:B---3--:R-:W-:Y:S01]  /*1ae50*/  STL.64 [R1+0xbd8], R22 ;  /* 0x000bd81601007387 */ /* 0x008fe20000100a00 */
[----:B--2---:R0:W-:Y:S03]  /*1ae60*/  STL.64 [R1+0xbd0], R20 ;  /* 0x000bd01401007387 */ /* 0x0041e60000100a00 */
[----:B0-----:R-:W2:Y:S01]  /*1ae70*/  LDL.LU R20, [R1+0xc0] ;  /* 0x0000c00001147983 */ /* 0x001ea20000300800 */
[----:B------:R-:W2:Y:S02]  /*1ae80*/  LDL.LU R21, [R1+0xc4] ;  /* 0x0000c40001157983 */ /* 0x000ea40000300800 */
[----:B------:R-:W3:Y:S02]  /*1ae90*/  LDL.LU R22, [R1+0xc8] ;  /* 0x0000c80001167983 */ /* 0x000ee40000300800 */
[----:B------:R-:W3:Y:S04]  /*1aea0*/  LDL.LU R23, [R1+0xcc] ;  /* 0x0000cc0001177983 */ /* 0x000ee80000300800 */
[----:B------:R-:W-:-:S02]  /*1aeb0*/  IMAD.MOV.U32 R24, RZ, RZ, R4 ;  /* 0x000000ffff187224 */ /* 0x000fc400078e0004 */
[----:B------:R-:W-:Y:S02]  /*1aec0*/  IMAD.MOV.U32 R25, RZ, RZ, R5 ;  /* 0x000000ffff197224 */ /* 0x000fe400078e0005 */
[----:B------:R-:W-:Y:S02]  /*1aed0*/  IMAD.MOV.U32 R4, RZ, RZ, R2 ;  /* 0x000000ffff047224 */ /* 0x000fe400078e0002 */
[----:B------:R-:W-:Y:S01]  /*1aee0*/  IMAD.MOV.U32 R5, RZ, RZ, R3 ;  /* 0x000000ffff057224 */ /* 0x000fe200078e0003 */
[----:B---3--:R-:W-:Y:S01]  /*1aef0*/  STL.64 [R1+0xbe8], R22 ;  /* 0x000be81601007387 */ /* 0x008fe20000100a00 */
[----:B--2---:R0:W-:Y:S03]  /*1af00*/  STL.64 [R1+0xbe0], R20 ;  /* 0x000be01401007387 */ /* 0x0041e60000100a00 */
[----:B0-----:R-:W2:Y:S01]  /*1af10*/  LDL.LU R20, [R1+0xd0] ;  /* 0x0000d00001147983 */ /* 0x001ea20000300800 */
[----:B------:R-:W2:Y:S02]  /*1af20*/  LDL.LU R21, [R1+0xd4] ;  /* 0x0000d40001157983 */ /* 0x000ea40000300800 */
[----:B------:R-:W3:Y:S02]  /*1af30*/  LDL.LU R22, [R1+0xd8] ;  /* 0x0000d80001167983 */ /* 0x000ee40000300800 */
[----:B------:R-:W3:Y:S01]  /*1af40*/  LDL.LU R23, [R1+0xdc] ;  /* 0x0000dc0001177983 */ /* 0x000ee20000300800 */
[----:B------:R-:W4:Y:S01]  /*1af50*/  LDL.LU R2, [R1+0xc7c] ;  /* 0x000c7c0001027983 */ /* 0x000f220000300800 */
[----:B------:R-:W4:Y:S02]  /*1af60*/  LDL.LU R3, [R1+0xc78] ;  /* 0x000c780001037983 */ /* 0x000f240000300800 */
[----:B------:R-:W4:Y:S02]  /*1af70*/  LDL.LU R12, [R1+0x130] ;  /* 0x00013000010c7983 */ /* 0x000f240000300800 */
[----:B------:R-:W4:Y:S01]  /*1af80*/  LDL.LU R13, [R1+0x134] ;  /* 0x00013400010d7983 */ /* 0x000f220000300800 */
[----:B------:R-:W4:Y:S01]  /*1af90*/  LDL.LU R14, [R1+0x138] ;  /* 0x00013800010e7983 */ /* 0x000f220000300800 */
[----:B------:R-:W4:Y:S02]  /*1afa0*/  LDL.LU R15, [R1+0x13c] ;  /* 0x00013c00010f7983 */ /* 0x000f240000300800 */
        /* <DEDUP_REMOVED lines=14> */
[----:B----4-:R-:W-:-:S02]  /*1b090*/  IMAD.MOV.U32 R22, RZ, RZ, R3 ;  /* 0x000000ffff167224 */ /* 0x010fc400078e0003 */
[----:B------:R-:W-:Y:S01]  /*1b0a0*/  IMAD.MOV.U32 R23, RZ, RZ, R2 ;  /* 0x000000ffff177224 */ /* 0x000fe200078e0002 */
[----:B------:R-:W3:Y:S01]  /*1b0b0*/  LDL.LU R3, [R1+0xc74] ;  /* 0x000c740001037983 */ /* 0x000ee20000300800 */
[----:B------:R-:W4:Y:S03]  /*1b0c0*/  LDL.LU R2, [R1+0xc70] ;  /* 0x000c700001027983 */ /* 0x000f260000300800 */
[----:B------:R-:W-:Y:S04]  /*1b0d0*/  STL.64 [R1+0xc28], R22 ;  /* 0x000c281601007387 */ /* 0x000fe80000100a00 */
[----:B--2---:R0:W-:Y:S04]  /*1b0e0*/  STL.64 [R1+0xc20], R20 ;  /* 0x000c201401007387 */ /* 0x0041e80000100a00 */
[----:B0-----:R-:W2:Y:S01]  /*1b0f0*/  LDL.LU R20, [R1+0x110] ;  /* 0x0001100001147983 */ /* 0x001ea20000300800 */
[----:B------:R-:W2:Y:S02]  /*1b100*/  LDL.LU R21, [R1+0x114] ;  /* 0x0001140001157983 */ /* 0x000ea40000300800 */
[----:B------:R-:W2:Y:S02]  /*1b110*/  LDL.LU R22, [R1+0x118] ;  /* 0x0001180001167983 */ /* 0x000ea40000300800 */
[----:B------:R-:W2:Y:S02]  /*1b120*/  LDL.LU R23, [R1+0x11c] ;  /* 0x00011c0001177983 */ /* 0x000ea40000300800 */
[----:B------:R-:W-:-:S02]  /*1b130*/  IMAD.MOV.U32 R26, RZ, RZ, R6 ;  /* 0x000000ffff1a7224 */ /* 0x000fc400078e0006 */
[----:B------:R-:W-:Y:S02]  /*1b140*/  IMAD.MOV.U32 R27, RZ, RZ, R7 ;  /* 0x000000ffff1b7224 */ /* 0x000fe400078e0007 */
[----:B------:R-:W-:Y:S01]  /*1b150*/  HMMA.16816.F32.BF16 R4, R8, R4, R12 ;  /* 0x000000040804723c */ /* 0x000fe2000004180c */
[----:B--2---:R4:W-:Y:S01]  /*1b160*/  STL.64 [R1+0xc40], R22 ;  /* 0x000c401601007387 */ /* 0x0049e20000100a00 */
[----:B------:R0:W-:Y:S02]  /*1b170*/  STL.64 [R1+0xc38], R20 ;  /* 0x000c381401007387 */ /* 0x0001e40000100a00 */
[----:B----4-:R-:W-:Y:S01]  /*1b180*/  IMAD.MOV.U32 R22, RZ, RZ, R2 ;  /* 0x000000ffff167224 */ /* 0x010fe200078e0002 */
[----:B0-----:R-:W2:Y:S01]  /*1b190*/  LDL.LU R20, [R1+0x120] ;  /* 0x0001200001147983 */ /* 0x001ea20000300800 */
[----:B------:R-:W2:Y:S02]  /*1b1a0*/  LDL.LU R21, [R1+0x124] ;  /* 0x0001240001157983 */ /* 0x000ea40000300800 */
[----:B------:R-:W4:Y:S02]  /*1b1b0*/  LDL.LU R2, [R1+0xc6c] ;  /* 0x000c6c0001027983 */ /* 0x000f240000300800 */
[----:B---3--:R-:W-:-:S02]  /*1b1c0*/  IMAD.MOV.U32 R23, RZ, RZ, R3 ;  /* 0x000000ffff177224 */ /* 0x008fc400078e0003 */
[----:B------:R-:W3:Y:S01]  /*1b1d0*/  LDL.LU R3, [R1+0xc68] ;  /* 0x000c680001037983 */ /* 0x000ee20000300800 */
[----:B------:R0:W-:Y:S02]  /*1b1e0*/  STL.64 [R1+0xb98], R26 ;  /* 0x000b981a01007387 */ /* 0x0001e40000100a00 */
[----:B------:R-:W-:Y:S01]  /*1b1f0*/  STL.64 [R1+0xb90], R24 ;  /* 0x000b901801007387 */ /* 0x000fe20000100a00 */
[----:B0-----:R-:W2:Y:S04]  /*1b200*/  LDL R26, [R1+0x48] ;  /* 0x00004800011a7983 */ /* 0x001ea80000100800 */
[----:B------:R-:W2:Y:S01]  /*1b210*/  LDL R27, [R1+0x4c] ;  /* 0x00004c00011b7983 */ /* 0x000ea20000100800 */
[----:B------:R-:W2:Y:S02]  /*1b220*/  LDL.LU.64 R14, [R1+0xc60] ;  /* 0x000c6000010e7983 */ /* 0x000ea40000300a00 */
[----:B------:R-:W2:Y:S02]  /*1b230*/  LDL.LU.64 R12, [R1+0xc58] ;  /* 0x000c5800010c7983 */ /* 0x000ea40000300a00 */
[----:B------:R0:W-:Y:S01]  /*1b240*/  STL.64 [R1+0xb40], R6 ;  /* 0x000b400601007387 */ /* 0x0001e20000100a00 */
[----:B------:R-:W-:Y:S04]  /*1b250*/  STL.64 [R1+0xb38], R4 ;  /* 0x000b380401007387 */ /* 0x000fe80000100a00 */
[----:B0-----:R-:W3:Y:S01]  /*1b260*/  LDL.LU R6, [R1+0x38] ;  /* 0x0000380001067983 */ /* 0x001ee20000300800 */
[----:B------:R-:W3:Y:S01]  /*1b270*/  LDL.LU R7, [R1+0x3c] ;  /* 0x00003c0001077983 */ /* 0x000ee20000300800 */
[----:B--2---:R-:W-:Y:S02]  /*1b280*/  HMMA.16816.F32.BF16 R8, R8, R12, R16 ;  /* 0x0000000c0808723c */ /* 0x004fe40000041810 */
[----:B------:R-:W2:Y:S01]  /*1b290*/  LDL.LU.64 R18, [R1+0xc50] ;  /* 0x000c500001127983 */ /* 0x000ea20000300a00 */
[----:B------:R-:W2:Y:S11]  /*1b2a0*/  LDL.LU.64 R16, [R1+0xc48] ;  /* 0x000c480001107983 */ /* 0x000eb60000300a00 */
[----:B------:R-:W-:Y:S09]  /*1b2b0*/  @!UPT UIADD3 URZ, URZ, URZ, URZ ;  /* 0x0000003f3f3ff290 */ /* 0x000ff2000fffe03f */
[----:B------:R4:W-:Y:S01]  /*1b2c0*/  STL.64 [R1+0xb30], R10 ;  /* 0x000b300a01007387 */ /* 0x0009e20000100a00 */
[----:B------:R-:W-:Y:S02]  /*1b2d0*/  STL.64 [R1+0xb28], R8 ;  /* 0x000b280801007387 */ /* 0x000fe40000100a00 */
[----:B----4-:R-:W-:Y:S01]  /*1b2e0*/  IMAD.MOV.U32 R11, RZ, RZ, R2 ;  /* 0x000000ffff0b7224 */ /* 0x010fe200078e0002 */
[----:B--2---:R-:W-:Y:S01]  /*1b2f0*/  HMMA.16816.F32.BF16 R24, R16, R26, R20 ;  /* 0x0000001a1018723c */ /* 0x004fe20000041814 */
[----:B------:R-:W2:Y:S01]  /*1b300*/  LDL.LU.64 R22, [R1+0xc40] ;  /* 0x000c400001167983 */ /* 0x000ea20000300a00 */
[----:B------:R-:W2:Y:S11]  /*1b310*/  LDL.LU.64 R20, [R1+0xc38] ;  /* 0x000c380001147983 */ /* 0x000eb60000300a00 */
[----:B------:R-:W-:Y:S10]  /*1b320*/  @!UPT UIADD3 URZ, URZ, URZ, URZ ;  /* 0x0000003f3f3ff290 */ /* 0x000ff4000fffe03f */
[----:B------:R0:W-:Y:S01]  /*1b330*/  STL.64 [R1+0x1b0], R24 ;  /* 0x0001b01801007387 */ /* 0x0001e20000100a00 */
[----:B------:R1:W-:Y:S02]  /*1b340*/  STL.64 [R1+0x1b8], R26 ;  /* 0x0001b81a01007387 */ /* 0x0003e40000100a00 */
[----:B------:R-:W-:Y:S02]  /*1b350*/  IMAD.MOV.U32 R2, RZ, RZ, R24 ;  /* 0x000000ffff027224 */ /* 0x000fe400078e0018 */
[----:B0-----:R-:W4:Y:S01]  /*1b360*/  LDL.LU R24, [R1+0x80] ;  /* 0x0000800001187983 */ /* 0x001f220000300800 */
[----:B---3--:R-:W-:Y:S02]  /*1b370*/  IMAD.MOV.U32 R10, RZ, RZ, R3 ;  /* 0x000000ffff0a7224 */ /* 0x008fe400078e0003 */
[----:B------:R-:W-:Y:S02]  /*1b380*/  IMAD.MOV.U32 R3, RZ, RZ, R25 ;  /* 0x000000ffff037224 */ /* 0x000fe400078e0019 */
[----:B-1----:R-:W-:-:S02]  /*1b390*/  IMAD.MOV.U32 R26, RZ, RZ, R15 ;  /* 0x000000ffff1a7224 */ /* 0x002fc400078e000f */
[----:B------:R-:W-:Y:S02]  /*1b3a0*/  IMAD.MOV.U32 R27, RZ, RZ, R28 ;  /* 0x000000ffff1b7224 */ /* 0x000fe400078e001c */
[----:B------:R-:W-:Y:S02]  /*1b3b0*/  IMAD.MOV.U32 R25, RZ, RZ, R14 ;  /* 0x000000ffff197224 */ /* 0x000fe400078e000e */
[----:B------:R-:W3:Y:S01]  /*1b3c0*/  LDL.LU R14, [R1+0xc34] ;  /* 0x000c3400010e7983 */ /* 0x000ee20000300800 */
[----:B------:R-:W3:Y:S02]  /*1b3d0*/  LDL.LU R15, [R1+0xc30] ;  /* 0x000c3000010f7983 */ /* 0x000ee40000300800 */
[----:B------:R0:W-:Y:S01]  /*1b3e0*/  STL.64 [R1+0xba8], R26 ;  /* 0x000ba81a01007387 */ /* 0x0001e20000100a00 */
[C---:B--2---:R-:W-:Y:S11]  /*1b3f0*/  HMMA.16816.F32.BF16 R20, R16.reuse, R6, R20 ;  /* 0x000000061014723c */ /* 0x044ff60000041814 */
[----:B------:R-:W-:Y:S11]  /*1b400*/  @!UPT UIADD3 URZ, URZ, URZ, URZ ;  /* 0x0000003f3f3ff290 */ /* 0x000ff6000fffe03f */
[----:B------:R-:W-:Y:S02]  /*1b410*/  @!UPT UIADD3 URZ, URZ, URZ, URZ ;  /* 0x0000003f3f3ff290 */ /* 0x000fe4000fffe03f */
[----:B------:R-:W-:Y:S01]  /*1b420*/  IMAD.MOV.U32 R28, RZ, RZ, R20 ;  /* 0x000000ffff1c7224 */ /* 0x000fe200078e0014 */
[----:B----4-:R-:W-:Y:S01]  /*1b430*/  STL.64 [R1+0xba0], R24 ;  /* 0x000ba01801007387 */ /* 0x010fe20000100a00 */
[----:B0-----:R-:W2:Y:S02]  /*1b440*/  LDL.LU.64 R26, [R1+0x48] ;  /* 0x00004800011a7983 */ /* 0x001ea40000300a00 */
[----:B------:R-:W-:Y:S02]  /*1b450*/  STL [R1+0xa60], R2 ;  /* 0x000a600201007387 */ /* 0x000fe40000100800 */
[----:B------:R-:W-:Y:S01]  /*1b460*/  STL [R1+0xa5c], R3 ;  /* 0x000a5c0301007387 */ /* 0x000fe20000100800 */
[----:B------:R-:W-:Y:S01]  /*1b470*/  STL.64 [R1+0x1a0], R20 ;  /* 0x0001a01401007387 */ /* 0x000fe20000100a00 */
[----:B------:R0:W-:Y:S03]  /*1b480*/  STL.64 [R1+0x1a8], R22 ;  /* 0x0001a81601007387 */ /* 0x0001e60000100a00 */
[----:B0-----:R-:W4:Y:S01]  /*1b490*/  LDL.LU.64 R22, [R1+0xc28] ;  /* 0x000c280001167983 */ /* 0x001f220000300a00 */
[----:B------:R-:W4:Y:S02]  /*1b4a0*/  LDL.LU.64 R20, [R1+0xc20] ;  /* 0x000c200001147983 */ /* 0x000f240000300a00 */
[----:B------:R-:W-:Y:S01]  /*1b4b0*/  STL [R1+0xa64], R28 ;  /* 0x000a641c01007387 */ /* 0x000fe20000100800 */
[C---:B----4-:R-:W-:Y:S11]  /*1b4c0*/  HMMA.16816.F32.BF16 R20, R16.reuse, R10, R20 ;  /* 0x0000000a1014723c */ /* 0x050ff60000041814 */
[----:B------:R-:W-:Y:S11]  /*1b4d0*/  @!UPT UIADD3 URZ, URZ, URZ, URZ ;  /* 0x0000003f3f3ff290 */ /* 0x000ff6000fffe03f */
[----:B------:R-:W-:Y:S01]  /*1b4e0*/  @!UPT UIADD3 URZ, URZ, URZ, URZ ;  /* 0x0000003f3f3ff290 */ /* 0x000fe2000fffe03f */
[----:B------:R-:W-:Y:S01]  /*1b4f0*/  STL.64 [R1+0x190], R20 ;  /* 0x0001901401007387 */ /* 0x000fe20000100a00 */
[----:B------:R0:W-:Y:S03]  /*1b500*/  STL.64 [R1+0x198], R22 ;  /* 0x0001981601007387 */ /* 0x0001e60000100a00 */
[----:B0-----:R-:W3:Y:S01]  /*1b510*/  LDL.LU.64 R22, [R1+0xc18] ;  /* 0x000c180001167983 */ /* 0x001ee20000300a00 */
[----:B------:R-:W3:Y:S02]  /*1b520*/  LDL.LU.64 R20, [R1+0xc10] ;  /* 0x000c100001147983 */ /* 0x000ee40000300a00 */
[----:B---3--:R-:W-:Y:S01]  /*1b530*/  HMMA.16816.F32.BF16 R16, R16, R14, R20 ;  /* 0x0000000e1010723c */ /* 0x008fe20000041814 */
        /* <DEDUP_REMOVED lines=32> */
[----:B------:R0:W-:Y:S01]  /*1b740*/  STL.64 [R1+0xd0], R16 ;  /* 0x0000d01001007387 */ /* 0x0001e20000100a00 */
[----:B------:R1:W-:Y:S03]  /*1b750*/  STL.64 [R1+0xd8], R18 ;  /* 0x0000d81201007387 */ /* 0x0003e60000100a00 */
[----:B0-----:R-:W2:Y:S01]  /*1b760*/  LDL.LU R16, [R1+0xa0] ;  /* 0x0000a00001107983 */ /* 0x001ea20000300800 */
[----:B------:R-:W2:Y:S02]  /*1b770*/  LDL.LU R17, [R1+0xa4] ;  /* 0x0000a40001117983 */ /* 0x000ea40000300800 */
[----:B-1----:R-:W2:Y:S02]  /*1b780*/  LDL.LU R18, [R1+0xa8] ;  /* 0x0000a80001127983 */ /* 0x002ea40000300800 */
[----:B------:R-:W2:Y:S02]  /*1b790*/  LDL.LU R19, [R1+0xac] ;  /* 0x0000ac0001137983 */ /* 0x000ea40000300800 */
[----:B------:R-:W-:-:S02]  /*1b7a0*/  IMAD.MOV.U32 R3, RZ, RZ, R26 ;  /* 0x000000ffff037224 */ /* 0x000fc400078e001a */
[----:B------:R-:W-:Y:S01]  /*1b7b0*/  IMAD.MOV.U32 R2, RZ, RZ, R27 ;  /* 0x000000ffff027224 */ /* 0x000fe200078e001b */
[C---:B--2---:R-:W-:Y:S01]  /*1b7c0*/  HMMA.16816.F32.BF16 R16, R20.reuse, R26, R16 ;  /* 0x0000001a1410723c */ /* 0x044fe20000041810 */
[----:B------:R-:W2:Y:S01]  /*1b7d0*/  LDL.LU.64 R26, [R1+0xba8] ;  /* 0x000ba800011a7983 */ /* 0x000ea20000300a00 */
[----:B------:R-:W2:Y:S11]  /*1b7e0*/  LDL.LU.64 R24, [R1+0xba0] ;  /* 0x000ba00001187983 */ /* 0x000eb60000300a00 */
[----:B------:R-:W-:Y:S10]  /*1b7f0*/  @!UPT UIADD3 URZ, URZ, URZ, URZ ;  /* 0x0000003f3f3ff290 */ /* 0x000ff4000fffe03f */
[----:B------:R-:W-:Y:S01]  /*1b800*/  STL.64 [R1+0x170], R16 ;  /* 0x0001701001007387 */ /* 0x000fe20000100a00 */
[----:B------:R-:W-:Y:S02]  /*1b810*/  STL.64 [R1+0x178], R18 ;  /* 0x0001781201007387 */ /* 0x000fe40000100a00 */
[----:B------:R0:W-:Y:S02]  /*1b820*/  STL [R1+0xa6c], R16 ;  /* 0x000a6c1001007387 */ /* 0x0001e40000100800 */
[----:B------:R-:W-:Y:S01]  /*1b830*/  IMAD.MOV.U32 R12, RZ, RZ, R18 ;  /* 0x000000ffff0c7224 */ /* 0x000fe200078e0012 */
[----:B0-----:R-:W3:Y:S01]  /*1b840*/  LDL.LU R16, [R1+0x90] ;  /* 0x0000900001107983 */ /* 0x001ee20000300800 */
[----:B------:R-:W3:Y:S02]  /*1b850*/  LDL.LU R17, [R1+0x94] ;  /* 0x0000940001117983 */ /* 0x000ee40000300800 */
[----:B------:R-:W3:Y:S02]  /*1b860*/  LDL.LU R18, [R1+0x98] ;  /* 0x0000980001127983 */ /* 0x000ee40000300800 */
[----:B------:R-:W-:Y:S01]  /*1b870*/  IMAD.MOV.U32 R19, RZ, RZ, R29 ;  /* 0x000000ffff137224 */ /* 0x000fe200078e001d */
[----:B------:R0:W-:Y:S01]  /*1b880*/  STL [R1+0xa68], R12 ;  /* 0x000a680c01007387 */ /* 0x0001e20000100800 */
[C---:B--2---:R-:W-:Y:S08]  /*1b890*/  HMMA.16816.F32.BF16 R24, R20.reuse, R10, R24 ;  /* 0x0000000a1418723c */ /* 0x044ff00000041818 */
[----:B---3--:R-:W-:Y:S11]  /*1b8a0*/  HMMA.16816.F32.BF16 R16, R20, R6, R16 ;  /* 0x000000061410723c */ /* 0x008ff60000041810 */
[----:B------:R-:W-:Y:S11]  /*1b8b0*/  @!UPT UIADD3 URZ, URZ, URZ, URZ ;  /* 0x0000003f3f3ff290 */ /* 0x000ff6000fffe03f */
[----:B------:R-:W-:Y:S01]  /*1b8c0*/  @!UPT UIADD3 URZ, URZ, URZ, URZ ;  /* 0x0000003f3f3ff290 */ /* 0x000fe2000fffe03f */
[----:B------:R1:W-:Y:S01]  /*1b8d0*/  STL.64 [R1+0x160], R16 ;  /* 0x0001601001007387 */ /* 0x0003e20000100a00 */
[----:B------:R-:W-:Y:S02]  /*1b8e0*/  STL.64 [R1+0x168], R18 ;  /* 0x0001681201007387 */ /* 0x000fe40000100a00 */
[----:B------:R2:W-:Y:S02]  /*1b8f0*/  STL.64 [R1+0xb50], R6 ;  /* 0x000b500601007387 */ /* 0x0005e40000100a00 */
[----:B0-----:R-:W3:Y:S02]  /*1b900*/  LDL.LU R12, [R1+0x70c] ;  /* 0x00070c00010c7983 */ /* 0x001ee40000300800 */
[----:B------:R-:W-:Y:S02]  /*1b910*/  IMAD.MOV.U32 R13, RZ, RZ, R18 ;  /* 0x000000ffff0d7224 */ /* 0x000fe400078e0012 */
[----:B-1----:R-:W-:Y:S02]  /*1b920*/  IMAD.MOV.U32 R17, RZ, RZ, R16 ;  /* 0x000000ffff117224 */ /* 0x002fe400078e0010 */
[----:B------:R-:W4:Y:S01]  /*1b930*/  LDL.LU R16, [R1+0x730] ;  /* 0x0007300001107983 */ /* 0x000f220000300800 */
[----:B--2---:R-:W-:-:S02]  /*1b940*/  IMAD.MOV.U32 R6, RZ, RZ, R3 ;  /* 0x000000ffff067224 */ /* 0x004fc400078e0003 */
[----:B------:R-:W2:Y:S02]  /*1b950*/  LDL.LU R28, [R1+0x704] ;  /* 0x00070400011c7983 */ /* 0x000ea40000300800 */
[----:B------:R-:W-:Y:S01]  /*1b960*/  IMAD.MOV.U32 R7, RZ, RZ, R2 ;  /* 0x000000ffff077224 */ /* 0x000fe200078e0002 */
[----:B------:R-:W2:Y:S01]  /*1b970*/  LDL.LU R3, [R1+0x728] ;  /* 0x0007280001037983 */ /* 0x000ea20000300800 */
[----:B------:R-:W2:Y:S02]  /*1b980*/  LDL.LU R2, [R1+0x6fc] ;  /* 0x0006fc0001027983 */ /* 0x000ea40000300800 */
[----:B------:R-:W2:Y:S02]  /*1b990*/  LDL.LU R29, [R1+0x720] ;  /* 0x00072000011d7983 */ /* 0x000ea40000300800 */
[----:B------:R0:W-:Y:S02]  /*1b9a0*/  STL [R1+0xa74], R17 ;  /* 0x000a741101007387 */ /* 0x0001e40000100800 */
[----:B------:R-:W-:Y:S01]  /*1b9b0*/  IMAD.MOV.U32 R18, RZ, RZ, R24 ;  /* 0x000000ffff127224 */ /* 0x000fe200078e0018 */
[----:B0-----:R-:W2:Y:S01]  /*1b9c0*/  LDL.LU R17, [R1+0x1f8] ;  /* 0x0001f80001117983 */ /* 0x001ea20000300800 */
[----:B------:R0:W-:Y:S03]  /*1b9d0*/  STL [R1+0xa70], R13 ;  /* 0x000a700d01007387 */ /* 0x0001e60000100800 */
[----:B0-----:R-:W2:Y:S01]  /*1b9e0*/  LDL.LU R13, [R1+0x714] ;  /* 0x00071400010d7983 */ /* 0x001ea20000300800 */
[----:B------:R-:W-:Y:S02]  /*1b9f0*/  STL.64 [R1+0x150], R24 ;  /* 0x0001501801007387 */ /* 0x000fe40000100a00 */
[----:B------:R0:W-:Y:S02]  /*1ba00*/  STL.64 [R1+0x158], R26 ;  /* 0x0001581a01007387 */ /* 0x0001e40000100a00 */
[----:B0-----:R-:W2:Y:S01]  /*1ba10*/  LDL.LU.64 R26, [R1+0xb98] ;  /* 0x000b9800011a7983 */ /* 0x001ea20000300a00 */
[----:B------:R-:W2:Y:S02]  /*1ba20*/  LDL.LU.64 R24, [R1+0xb90] ;  /* 0x000b900001187983 */ /* 0x000ea40000300a00 */
[----:B------:R0:W-:Y:S02]  /*1ba30*/  STL.64 [R1+0xb48], R10 ;  /* 0x000b480a01007387 */ /* 0x0001e40000100a00 */
[----:B--2---:R-:W-:-:S02]  /*1ba40*/  IMAD.MOV.U32 R8, RZ, RZ, R24 ;  /* 0x000000ffff087224 */ /* 0x004fc400078e0018 */
[----:B------:R-:W-:Y:S01]  /*1ba50*/  IMAD.MOV.U32 R9, RZ, RZ, R25 ;  /* 0x000000ffff097224 */ /* 0x000fe200078e0019 */
[----:B------:R-:W2:Y:S01]  /*1ba60*/  LDL.LU R24, [R1+0xb88] ;  /* 0x000b880001187983 */ /* 0x000ea20000300800 */
[----:B------:R-:W2:Y:S02]  /*1ba70*/  LDL.LU R25, [R1+0xb84] ;  /* 0x000b840001197983 */ /* 0x000ea40000300800 */
[----:B0-----:R-:W-:Y:S02]  /*1ba80*/  IMAD.MOV.U32 R10, RZ, RZ, R26 ;  /* 0x000000ffff0a7224 */ /* 0x001fe400078e001a */
[----:B------:R-:W-:Y:S01]  /*1ba90*/  IMAD.MOV.U32 R11, RZ, RZ, R27 ;  /* 0x000000ffff0b7224 */ /* 0x000fe200078e001b */
[----:B------:R-:W2:Y:S01]  /*1baa0*/  LDL.LU R26, [R1+0xb80] ;  /* 0x000b8000011a7983 */ /* 0x000ea20000300800 */
[----:B------:R-:W2:Y:S03]  /*1bab0*/  LDL.LU R27, [R1+0xb7c] ;  /* 0x000b7c00011b7983 */ /* 0x000ea60000300800 */
[----:B------:R-:W-:Y:S01]  /*1bac0*/  STL.64 [R1+0xb60], R10 ;  /* 0x000b600a01007387 */ /* 0x000fe20000100a00 */
[----:B------:R0:W-:Y:S03]  /*1bad0*/  STL.64 [R1+0xb58], R8 ;  /* 0x000b580801007387 */ /* 0x0001e60000100a00 */
[----:B0-----:R-:W3:Y:S01]  /*1bae0*/  LDL.LU R8, [R1+0x50] ;  /* 0x0000500001087983 */ /* 0x001ee20000300800 */
[----:B------:R-:W3:Y:S02]  /*1baf0*/  LDL.LU R9, [R1+0x54] ;  /* 0x0000540001097983 */ /* 0x000ee40000300800 */
[----:B------:R-:W3:Y:S02]  /*1bb00*/  LDL.LU R10, [R1+0x58] ;  /* 0x00005800010a7983 */ /* 0x000ee40000300800 */
[----:B------:R-:W-:-:S02]  /*1bb10*/  IMAD.MOV.U32 R11, RZ, RZ, R0 ;  /* 0x000000ffff0b7224 */ /* 0x000fc400078e0000 */
[----:B------:R-:W3:Y:S01]  /*1bb20*/  LDL.LU R0, [R1+0xb78] ;  /* 0x000b780001007983 */ /* 0x000ee20000300800 */
[----:B------:R0:W-:Y:S03]  /*1bb30*/  STL [R1+0xa78], R18 ;  /* 0x000a781201007387 */ /* 0x0001e60000100800 */
[----:B0-----:R-:W3:Y:S01]  /*1bb40*/  LDL.LU R18, [R1+0x71c] ;  /* 0x00071c0001127983 */ /* 0x001ee20000300800 */
[----:B--2---:R-:W-:Y:S03]  /*1bb50*/  HMMA.16816.F32.BF16 R20, R20, R14, R24 ;  /* 0x0000000e1414723c */ /* 0x004fe60000041818 */
[----:B------:R-:W3:Y:S01]  /*1bb60*/  LDL.LU.64 R26, [R1+0xb70] ;  /* 0x000b7000011a7983 */ /* 0x000ee20000300a00 */
[----:B------:R-:W3:Y:S11]  /*1bb70*/  LDL.LU.64 R24, [R1+0xb68] ;  /* 0x000b680001187983 */ /* 0x000ef60000300a00 */
[----:B------:R-:W-:Y:S08]  /*1bb80*/  @!UPT UIADD3 URZ, URZ, URZ, URZ ;  /* 0x0000003f3f3ff290 */ /* 0x000ff0000fffe03f */
[----:B------:R0:W-:Y:S01]  /*1bb90*/  STL.64 [R1+0x140], R20 ;  /* 0x0001401401007387 */ /* 0x0001e20000100a00 */
[----:B------:R-:W-:Y:S02]  /*1bba0*/  IMAD.MOV.U32 R19, RZ, RZ, R20 ;  /* 0x000000ffff137224 */ /* 0x000fe400078e0014 */
[----:B------:R1:W-:Y:S01]  /*1bbb0*/  STL.64 [R1+0x148], R22 ;  /* 0x0001481601007387 */ /* 0x0003e20000100a00 */
[----:B0-----:R-:W2:Y:S01]  /*1bbc0*/  LDL.LU R21, [R1+0x734] ;  /* 0x0007340001157983 */ /* 0x001ea20000300800 */
[----:B-1----:R-:W2:Y:S02]  /*1bbd0*/  LDL.LU R22, [R1+0x72c] ;  /* 0x00072c0001167983 */ /* 0x002ea40000300800 */
[----:B------:R-:W2:Y:S02]  /*1bbe0*/  LDL.LU R23, [R1+0x724] ;  /* 0x0007240001177983 */ /* 0x000ea40000300800 */
[----:B------:R0:W-:Y:S02]  /*1bbf0*/  STL [R1+0xa7c], R19 ;  /* 0x000a7c1301007387 */ /* 0x0001e40000100800 */
[----:B0-----:R-:W2:Y:S01]  /*1bc00*/  LDL.LU R19, [R1+0x1fc] ;  /* 0x0001fc0001137983 */ /* 0x001ea20000300800 */
[C---:B---3--:R-:W-:Y:S03]  /*1bc10*/  HMMA.16816.F32.BF16 R4, R24.reuse, R6, R8 ;  /* 0x000000061804723c */ /* 0x048fe60000041808 */
[----:B------:R-:W3:Y:S01]  /*1bc20*/  LDL.LU.64 R10, [R1+0xb60] ;  /* 0x000b6000010a7983 */ /* 0x000ee20000300a00 */
[----:B------:R-:W3:Y:S11]  /*1bc30*/  LDL.LU.64 R8, [R1+0xb58] ;  /* 0x000b580001087983 */ /* 0x000ef60000300a00 */
[----:B------:R-:W-:Y:S08]  /*1bc40*/  @!UPT UIADD3 URZ, URZ, URZ, URZ ;  /* 0x0000003f3f3ff290 */ /* 0x000ff0000fffe03f */
[----:B------:R-:W-:Y:S01]  /*1bc50*/  STL.64 [R1+0x130], R4 ;  /* 0x0001300401007387 */ /* 0x000fe20000100a00 */
[----:B------:R0:W-:Y:S03]  /*1bc60*/  STL.64 [R1+0x138], R6 ;  /* 0x0001380601007387 */ /* 0x0001e60000100a00 */
[----:B0-----:R-:W3:Y:S02]  /*1bc70*/  LDL.LU.64 R6, [R1+0xb50] ;  /* 0x000b500001067983 */ /* 0x001ee40000300a00 */
[C---:B---3--:R-:W-:Y:S02]  /*1bc80*/  HMMA.16816.F32.BF16 R4, R24.reuse, R6, R8 ;  /* 0x000000061804723c */ /* 0x048fe40000041808 */
[----:B------:R-:W3:Y:S11]  /*1bc90*/  LDL.LU.64 R10, [R1+0xb48] ;  /* 0x000b4800010a7983 */ /* 0x000ef60000300a00 */
[----:B------:R-:W-:Y:S10]  /*1bca0*/  @!UPT UIADD3 URZ, URZ, URZ, URZ ;  /* 0x0000003f3f3ff290 */ /* 0x000ff4000fffe03f */
        /* <DEDUP_REMOVED lines=8> */
[----:B------:R-:W-:Y:S01]  /*1bd30*/  STL.64 [R1+0xe0], R4 ;  /* 0x0000e00401007387 */ /* 0x000fe20000100a00 */
[----:B------:R0:W-:Y:S03]  /*1bd40*/  STL.64 [R1+0xe8], R6 ;  /* 0x0000e80601007387 */ /* 0x0001e60000100a00 */
[----:B0-----:R-:W3:Y:S01]  /*1bd50*/  LDL.LU R7, [R1+0x334] ;  /* 0x0003340001077983 */ /* 0x001ee20000300800 */
[----:B------:R-:W-:-:S04]  /*1bd60*/  IMAD.MOV.U32 R20, RZ, RZ, c[0x0][0x188] ;  /* 0x00006200ff147624 */ /* 0x000fc800078e00ff */
[----:B------:R-:W-:-:S04]  /*1bd70*/  IMAD.SHL.U32 R20, R20, 0x80, RZ ;  /* 0x0000008014147824 */ /* 0x000fc800078e00ff */
[----:B------:R-:W-:-:S05]  /*1bd80*/  IMAD.SHL.U32 R20, R20, 0x2, RZ ;  /* 0x0000000214147824 */ /* 0x000fca00078e00ff */
[-C--:B--2---:R-:W-:Y:S02]  /*1bd90*/  IADD3 R19, P4, R19, R20.reuse, RZ ;  /* 0x0000001413137210 */ /* 0x084fe40007f9e0ff */
[-C--:B------:R-:W-:Y:S02]  /*1bda0*/  IADD3 R21, P5, R21, R20.reuse, RZ ;  /* 0x0000001415157210 */ /* 0x080fe40007fbe0ff */
[-C--:B------:R-:W-:Y:S02]  /*1bdb0*/  IADD3 R22, P6, R22, R20.reuse, RZ ;  /* 0x0000001416167210 */ /* 0x080fe40007fde0ff */
[-C--:B------:R-:W-:Y:S02]  /*1bdc0*/  IADD3 R23, P1, R23, R20.reuse, RZ ;  /* 0x0000001417177210 */ /* 0x080fe40007f3e0ff */
[-C--:B------:R-:W-:Y:S02]  /*1bdd0*/  IADD3 R18, P2, R18, R20.reuse, RZ ;  /* 0x0000001412127210 */ /* 0x080fe40007f5e0ff */
[-C--:B------:R-:W-:Y:S01]  /*1bde0*/  IADD3 R13, P3, R13, R20.reuse, RZ ;  /* 0x000000140d0d7210 */ /* 0x080fe20007f7e0ff */
[--C-:B------:R-:W-:Y:S01]  /*1bdf0*/  IMAD.X R17, R17, 0x1, R0.reuse, P4 ;  /* 0x0000000111117824 */ /* 0x100fe200020e0600 */
[-C--:B------:R-:W-:Y:S01]  /*1be00*/  IADD3 R12, P4, R12, R20.reuse, RZ ;  /* 0x000000140c0c7210 */ /* 0x080fe20007f9e0ff */
[--C-:B----4-:R-:W-:Y:S01]  /*1be10*/  IMAD.X R16, R16, 0x1, R0.reuse, P5 ;  /* 0x0000000110107824 */ /* 0x110fe200028e0600 */
[-C--:B------:R-:W-:Y:S01]  /*1be20*/  IADD3 R28, P5, R28, R20.reuse, RZ ;  /* 0x000000141c1c7210 */ /* 0x080fe20007fbe0ff */
[--C-:B------:R-:W-:Y:S01]  /*1be30*/  IMAD.X R3, R3, 0x1, R0.reuse, P6 ;  /* 0x0000000103037824 */ /* 0x100fe200030e0600 */
[----:B------:R-:W-:Y:S01]  /*1be40*/  IADD3 R2, P6, R2, R20, RZ ;  /* 0x0000001402027210 */ /* 0x000fe20007fde0ff */
[----:B------:R-:W-:Y:S01]  /*1be50*/  IMAD.X R29, R29, 0x1, R0, P1 ;  /* 0x000000011d1d7824 */ /* 0x000fe200008e0600 */
[----:B---3--:R-:W-:Y:S11]  /*1be60*/  HMMA.16816.F32.BF16 R8, R24, R14, R8 ;  /* 0x0000000e1808723c */ /* 0x008ff60000041808 */
[----:B------:R-:W-:Y:S11]  /*1be70*/  @!UPT UIADD3 URZ, URZ, URZ, URZ ;  /* 0x0000003f3f3ff290 */ /* 0x000ff6000fffe03f */
[----:B------:R-:W-:Y:S02]  /*1be80*/  @!UPT UIADD3 URZ, URZ, URZ, URZ ;  /* 0x0000003f3f3ff290 */ /* 0x000fe4000fffe03f */
[----:B------:R-:W-:Y:S02]  /*1be90*/  IMAD.MOV.U32 R4, RZ, RZ, R11 ;  /* 0x000000ffff047224 */ /* 0x000fe400078e000b */
[----:B------:R-:W-:Y:S01]  /*1bea0*/  IMAD.MOV.U32 R5, RZ, RZ, R10 ;  /* 0x000000ffff057224 */ /* 0x000fe200078e000a */
[----:B------:R-:W-:Y:S01]  /*1beb0*/  STL.64 [R1+0x50], R8 ;  /* 0x0000500801007387 */ /* 0x000fe20000100a00 */
[----:B------:R-:W-:Y:S01]  /*1bec0*/  STL.64 [R1+0x58], R10 ;  /* 0x0000580a01007387 */ /* 0x000fe20000100a00 */
[----:B------:R-:W-:-:S05]  /*1bed0*/  IADD3 R7, R7, 0x1, RZ ;  /* 0x0000000107077810 */ /* 0x000fca0007ffe0ff */
[----:B------:R-:W-:Y:S01]  /*1bee0*/  STL [R1+0x334], R7 ;  /* 0x0003340701007387 */ /* 0x000fe20000100800 */
[----:B------:R-:W-:Y:S02]  /*1bef0*/  STL [R1+0xa84], R4 ;  /* 0x000a840401007387 */ /* 0x000fe40000100800 */
[----:B------:R-:W-:Y:S02]  /*1bf00*/  STL [R1+0xa80], R5 ;  /* 0x000a800501007387 */ /* 0x000fe40000100800 */
[----:B------:R-:W-:Y:S01]  /*1bf10*/  STL [R1+0x1fc], R19 ;  /* 0x0001fc1301007387 */ /* 0x000fe20000100800 */
        /* <DEDUP_REMOVED lines=9> */
[----:B------:R0:W-:Y:S02]  /*1bfb0*/  STL [R1+0xb24], R0 ;  /* 0x000b240001007387 */ /* 0x0001e40000100800 */
[----:B------:R-:W-:Y:S01]  /*1bfc0*/  STL [R1+0x728], R3 ;  /* 0x0007280301007387 */ /* 0x000fe20000100800 */
[----:B0-----:R-:W2:Y:S01]  /*1bfd0*/  LDL.LU R0, [R1+0x6f4] ;  /* 0x0006f40001007983 */ /* 0x001ea20000300800 */
[----:B------:R-:W-:Y:S02]  /*1bfe0*/  STL [R1+0x6fc], R2 ;  /* 0x0006fc0201007387 */ /* 0x000fe40000100800 */
[----:B------:R-:W3:Y:S02]  /*1bff0*/  LDL.LU R5, [R1+0x6e4] ;  /* 0x0006e40001057983 */ /* 0x000ee40000300800 */
[----:B------:R-:W-:Y:S01]  /*1c000*/  STL [R1+0x720], R29 ;  /* 0x0007201d01007387 */ /* 0x000fe20000100800 */
[----:B---3--:R0:W-:Y:S04]  /*1c010*/  STL [R1+0xb18], R5 ;  /* 0x000b180501007387 */ /* 0x0081e80000100800 */
[----:B0-----:R-:W3:Y:S01]  /*1c020*/  LDL.LU R5, [R1+0x710] ;  /* 0x0007100001057983 */ /* 0x001ee20000300800 */
[----:B------:R-:W-:-:S03]  /*1c030*/  IMAD.MOV.U32 R11, RZ, RZ, 0x7f ;  /* 0x0000007fff0b7424 */ /* 0x000fc600078e00ff */
[----:B---3--:R0:W-:Y:S04]  /*1c040*/  STL [R1+0xb1c], R5 ;  /* 0x000b1c0501007387 */ /* 0x0081e80000100800 */
[----:B0-----:R-:W3:Y:S01]  /*1c050*/  LDL.LU R5, [R1+0x6ec] ;  /* 0x0006ec0001057983 */ /* 0x001ee20000300800 */
[----:B------:R-:W-:-:S04]  /*1c060*/  IADD3 R11, R11, c[0x0][0x180], RZ ;  /* 0x000060000b0b7a10 */ /* 0x000fc80007ffe0ff */
[----:B------:R-:W-:-:S04]  /*1c070*/  SHF.R.S32.HI R6, RZ, 0x1f, R11 ;  /* 0x0000001fff067819 */ /* 0x000fc8000001140b */
[----:B------:R-:W-:-:S04]  /*1c080*/  LEA.HI R6, R6, R11, RZ, 0x7 ;  /* 0x0000000b06067211 */ /* 0x000fc800078f38ff */
[----:B------:R-:W-:-:S04]  /*1c090*/  SHF.R.S32.HI R6, RZ, 0x7, R6 ;  /* 0x00000007ff067819 */ /* 0x000fc80000011406 */
[----:B------:R-:W-:Y:S02]  /*1c0a0*/  ISETP.NE.U32.AND P0, PT, R7, R6, PT ;  /* 0x000000060700720c */ /* 0x000fe40003f05070 */
[----:B--2---:R-:W-:Y:S01]  /*1c0b0*/  IADD3 R0, P1, R0, R20, RZ ;  /* 0x0000001400007210 */ /* 0x004fe20007f3e0ff */
[----:B---3--:R0:W-:Y:S04]  /*1c0c0*/  STL [R1+0xb20], R5 ;  /* 0x000b200501007387 */ /* 0x0081e80000100800 */
[----:B0-----:R-:W2:Y:S01]  /*1c0d0*/  LDL.LU R5, [R1+0x718] ;  /* 0x0007180001057983 */ /* 0x001ea20000300800 */
[----:B------:R-:W3:Y:S02]  /*1c0e0*/  LDL.LU R4, [R1+0x708] ;  /* 0x0007080001047983 */ /* 0x000ee40000300800 */
[----:B------:R-:W4:Y:S02]  /*1c0f0*/  LDL.LU R24, [R1+0x6dc] ;  /* 0x0006dc0001187983 */ /* 0x000f240000300800 */
[----:B------:R-:W2:Y:S01]  /*1c100*/  LDL.LU R25, [R1+0x700] ;  /* 0x0007000001197983 */ /* 0x000ea20000300800 */
[----:B------:R-:W2:Y:S01]  /*1c110*/  LDL.LU R26, [R1+0x6d4] ;  /* 0x0006d400011a7983 */ /* 0x000ea20000300800 */
[----:B------:R-:W2:Y:S02]  /*1c120*/  LDL.LU R27, [R1+0x6f8] ;  /* 0x0006f800011b7983 */ /* 0x000ea40000300800 */
[----:B------:R-:W2:Y:S02]  /*1c130*/  LDL.LU R14, [R1+0x6cc] ;  /* 0x0006cc00010e7983 */ /* 0x000ea40000300800 */
        /* <DEDUP_REMOVED lines=20> */
[----:B------:R0:W-:Y:S02]  /*1c280*/  STL [R1+0x6f4], R0 ;  /* 0x0006f40001007387 */ /* 0x0001e40000100800 */
[----:B0-----:R-:W2:Y:S02]  /*1c290*/  LDL.LU R0, [R1+0xb24] ;  /* 0x000b240001007983 */ /* 0x001ea40000300800 */
[----:B--2---:R-:W-:-:S05]  /*1c2a0*/  IMAD.X R5, R5, 0x1, R0, P2 ;  /* 0x0000000105057824 */ /* 0x004fca00010e0600 */
[----:B------:R0:W-:Y:S04]  /*1c2b0*/  STL [R1+0x718], R5 ;  /* 0x0007180501007387 */ /* 0x0001e80000100800 */
[----:B0-----:R-:W2:Y:S02]  /*1c2c0*/  LDL.LU R5, [R1+0xb20] ;  /* 0x000b200001057983 */ /* 0x001ea40000300800 */
[----:B--2---:R-:W-:-:S05]  /*1c2d0*/  IADD3 R5, P2, R5, R20, RZ ;  /* 0x0000001405057210 */ /* 0x004fca0007f5e0ff */
[----:B------:R0:W-:Y:S04]  /*1c2e0*/  STL [R1+0x6ec], R5 ;  /* 0x0006ec0501007387 */ /* 0x0001e80000100800 */
[----:B0-----:R-:W2:Y:S02]  /*1c2f0*/  LDL.LU R5, [R1+0xb1c] ;  /* 0x000b1c0001057983 */ /* 0x001ea40000300800 */
[----:B--2---:R-:W-:-:S05]  /*1c300*/  IMAD.X R5, R5, 0x1, R0, P3 ;  /* 0x0000000105057824 */ /* 0x004fca00018e0600 */
[----:B------:R0:W-:Y:S04]  /*1c310*/  STL [R1+0x710], R5 ;  /* 0x0007100501007387 */ /* 0x0001e80000100800 */
[----:B0-----:R-:W2:Y:S01]  /*1c320*/  LDL.LU R5, [R1+0xb18] ;  /* 0x000b180001057983 */ /* 0x001ea20000300800 */
[--C-:B---3--:R-:W-:Y:S01]  /*1c330*/  IMAD.X R4, R4, 0x1, R0.reuse, P4 ;  /* 0x0000000104047824 */ /* 0x108fe200020e0600 */
[-C--:B----4-:R-:W-:Y:S01]  /*1c340*/  IADD3 R24, P4, R24, R20.reuse, RZ ;  /* 0x0000001418187210 */ /* 0x090fe20007f9e0ff */
[--C-:B------:R-:W-:Y:S01]  /*1c350*/  IMAD.X R25, R25, 0x1, R0.reuse, P5 ;  /* 0x0000000119197824 */ /* 0x100fe200028e0600 */
[-C--:B------:R-:W-:Y:S01]  /*1c360*/  IADD3 R26, P5, R26, R20.reuse, RZ ;  /* 0x000000141a1a7210 */ /* 0x080fe20007fbe0ff */
        /* <DEDUP_REMOVED lines=16> */
[----:B------:R-:W-:Y:S01]  /*1c470*/  IMAD.X R2, R2, 0x1, R0, P4 ;  /* 0x0000000102027824 */ /* 0x000fe200020e0600 */
[----:B------:R-:W-:-:S02]  /*1c480*/  IADD3 R29, P4, R29, R20, RZ ;  /* 0x000000141d1d7210 */ /* 0x000fc40007f9e0ff */
[----:B--2---:R-:W-:-:S05]  /*1c490*/  IADD3 R5, P3, R5, R20, RZ ;  /* 0x0000001405057210 */ /* 0x004fca0007f7e0ff */
[----:B------:R-:W-:Y:S01]  /*1c4a0*/  STL [R1+0x6e4], R5 ;  /* 0x0006e40501007387 */ /* 0x000fe20000100800 */
[----:B------:R-:W-:Y:S02]  /*1c4b0*/  STL [R1+0x708], R4 ;  /* 0x0007080401007387 */ /* 0x000fe40000100800 */
[----:B------:R-:W-:Y:S02]  /*1c4c0*/  STL [R1+0x6dc], R24 ;  /* 0x0006dc1801007387 */ /* 0x000fe40000100800 */
[----:B------:R-:W-:Y:S01]  /*1c4d0*/  STL [R1+0x700], R25 ;  /* 0x0007001901007387 */ /* 0x000fe20000100800 */
[----:B------:R-:W-:Y:S01]  /*1c4e0*/  STL [R1+0x6d4], R26 ;  /* 0x0006d41a01007387 */ /* 0x000fe20000100800 */
[----:B------:R-:W-:Y:S02]  /*1c4f0*/  STL [R1+0x6f8], R27 ;  /* 0x0006f81b01007387 */ /* 0x000fe40000100800 */
[----:B------:R-:W-:Y:S02]  /*1c500*/  STL [R1+0x6cc], R14 ;  /* 0x0006cc0e01007387 */ /* 0x000fe40000100800 */
[--C-:B------:R-:W-:Y:S01]  /*1c510*/  IMAD.X R11, R11, 0x1, R0.reuse, P3 ;  /* 0x000000010b0b7824 */ /* 0x100fe200018e0600 */
[----:B------:R-:W-:Y:S01]  /*1c520*/  STL [R1+0x6f0], R15 ;  /* 0x0006f00f01007387 */ /* 0x000fe20000100800 */
[----:B------:R-:W-:Y:S01]  /*1c530*/  IADD3 R6, P3, R6, R20, RZ ;  /* 0x0000001406067210 */ /* 0x000fe20007f7e0ff */
        /* <DEDUP_REMOVED lines=11> */
[----:B------:R-:W-:-:S02]  /*1c5f0*/  IMAD.X R28, R28, 0x1, R0, P3 ;  /* 0x000000011c1c7824 */ /* 0x000fc400018e0600 */
[----:B------:R-:W-:Y:S02]  /*1c600*/  STL [R1+0x6c0], R13 ;  /* 0x0006c00d01007387 */ /* 0x000fe40000100800 */
[----:B------:R-:W-:Y:S01]  /*1c610*/  STL [R1+0x694], R17 ;  /* 0x0006941101007387 */ /* 0x000fe20000100800 */
[----:B------:R-:W-:Y:S01]  /*1c620*/  IADD3 R3, P3, R3, R20, RZ ;  /* 0x0000001403037210 */ /* 0x000fe20007f7e0ff */
[----:B------:R-:W-:Y:S01]  /*1c630*/  STL [R1+0x6b8], R12 ;  /* 0x0006b80c01007387 */ /* 0x000fe20000100800 */
[----:B------:R-:W-:Y:S02]  /*1c640*/  STL [R1+0x68c], R16 ;  /* 0x00068c1001007387 */ /* 0x000fe40000100800 */
[----:B------:R-:W-:Y:S02]  /*1c650*/  STL [R1+0x6b0], R28 ;  /* 0x0006b01c01007387 */ /* 0x000fe40000100800 */
[----:B------:R0:W-:Y:S01]  /*1c660*/  STL [R1+0xb14], R20 ;  /* 0x000b141401007387 */ /* 0x0001e20000100800 */
[----:B------:R-:W-:Y:S04]  /*1c670*/  STL [R1+0x684], R3 ;  /* 0x0006840301007387 */ /* 0x000fe80000100800 */
[----:B0-----:R-:W2:Y:S01]  /*1c680*/  LDL.LU R20, [R1+0x6a0] ;  /* 0x0006a00001147983 */ /* 0x001ea20000300800 */
[----:B------:R-:W-:Y:S02]  /*1c690*/  STL [R1+0x6a8], R2 ;  /* 0x0006a80201007387 */ /* 0x000fe40000100800 */
[----:B------:R-:W3:Y:S02]  /*1c6a0*/  LDL.LU R5, [R1+0x690] ;  /* 0x0006900001057983 */ /* 0x000ee40000300800 */
[----:B------:R-:W-:Y:S01]  /*1c6b0*/  STL [R1+0x67c], R29 ;  /* 0x00067c1d01007387 */ /* 0x000fe20000100800 */
[----:B---3--:R0:W-:Y:S04]  /*1c6c0*/  STL [R1+0xb08], R5 ;  /* 0x000b080501007387 */ /* 0x0081e80000100800 */
[----:B0-----:R-:W3:Y:S04]  /*1c6d0*/  LDL.LU R5, [R1+0x66c] ;  /* 0x00066c0001057983 */ /* 0x001ee80000300800 */
[----:B---3--:R0:W-:Y:S04]  /*1c6e0*/  STL [R1+0xb0c], R5 ;  /* 0x000b0c0501007387 */ /* 0x0081e80000100800 */
[----:B0-----:R-:W3:Y:S01]  /*1c6f0*/  LDL.LU R5, [R1+0x698] ;  /* 0x0006980001057983 */ /* 0x001ee20000300800 */
[----:B--2---:R-:W-:-:S03]  /*1c700*/  IMAD.X R20, R20, 0x1, R0, P5 ;  /* 0x0000000114147824 */ /* 0x004fc600028e0600 */
        /* <DEDUP_REMOVED lines=30> */
[----:B--2---:R-:W-:-:S05]  /*1c8f0*/  IADD3 R5, P5, R5, R20, RZ ;  /* 0x0000001405057210 */ /* 0x004fca0007fbe0ff */
[----:B------:R0:W-:Y:S04]  /*1c900*/  STL [R1+0x674], R5 ;  /* 0x0006740501007387 */ /* 0x0001e80000100800 */
[----:B0-----:R-:W2:Y:S02]  /*1c910*/  LDL.LU R5, [R1+0xb10] ;  /* 0x000b100001057983 */ /* 0x001ea40000300800 */
[----:B--2---:R-:W-:-:S05]  /*1c920*/  IMAD.X R5, R5, 0x1, R0, P6 ;  /* 0x0000000105057824 */ /* 0x004fca00030e0600 */
[----:B------:R0:W-:Y:S04]  /*1c930*/  STL [R1+0x698], R5 ;  /* 0x0006980501007387 */ /* 0x0001e80000100800 */
[----:B0-----:R-:W2:Y:S02]  /*1c940*/  LDL.LU R5, [R1+0xb0c] ;  /* 0x000b0c0001057983 */ /* 0x001ea40000300800 */
[----:B--2---:R-:W-:-:S05]  /*1c950*/  IADD3 R5, P6, R5, R20, RZ ;  /* 0x0000001405057210 */ /* 0x004fca0007fde0ff */
[----:B------:R0:W-:Y:S04]  /*1c960*/  STL [R1+0x66c], R5 ;  /* 0x00066c0501007387 */ /* 0x0001e80000100800 */
[----:B0-----:R-:W2:Y:S01]  /*1c970*/  LDL.LU R5, [R1+0xb08] ;  /* 0x000b080001057983 */ /* 0x001ea20000300800 */
[--C-:B----4-:R-:W-:Y:S01]  /*1c980*/  IMAD.X R24, R24, 0x1, R0.reuse, P2 ;  /* 0x0000000118187824 */ /* 0x110fe200010e0600 */
        /* <DEDUP_REMOVED lines=18> */
[----:B------:R-:W-:Y:S01]  /*1cab0*/  IADD3 R28, P6, R28, R20, RZ ;  /* 0x000000141c1c7210 */ /* 0x000fe20007fde0ff */
[----:B------:R-:W-:-:S02]  /*1cac0*/  IMAD.X R29, R29, 0x1, R0, P2 ;  /* 0x000000011d1d7824 */ /* 0x000fc400010e0600 */
[----:B--2---:R-:W-:Y:S01]  /*1cad0*/  IMAD.X R5, R5, 0x1, R0, P1 ;  /* 0x0000000105057824 */ /* 0x004fe200008e0600 */
[----:B---3--:R-:W-:-:S04]  /*1cae0*/  IADD3 R4, P1, R4, R20, RZ ;  /* 0x0000001404047210 */ /* 0x008fc80007f3e0ff */
[----:B------:R-:W-:Y:S01]  /*1caf0*/  STL [R1+0x690], R5 ;  /* 0x0006900501007387 */ /* 0x000fe20000100800 */
[----:B------:R-:W-:Y:S02]  /*1cb00*/  STL [R1+0x664], R4 ;  /* 0x0006640401007387 */ /* 0x000fe40000100800 */
[----:B------:R-:W-:Y:S02]  /*1cb10*/  STL [R1+0x688], R24 ;  /* 0x0006881801007387 */ /* 0x000fe40000100800 */
[----:B------:R-:W-:Y:S01]  /*1cb20*/  STL [R1+0x65c], R25 ;  /* 0x00065c1901007387 */ /* 0x000fe20000100800 */
[----:B------:R-:W-:Y:S01]  /*1cb30*/  STL [R1+0x680], R26 ;  /* 0x0006801a01007387 */ /* 0x000fe20000100800 */
[----:B------:R-:W-:Y:S02]  /*1cb40*/  STL [R1+0x654], R27 ;  /* 0x0006541b01007387 */ /* 0x000fe40000100800 */
        /* <DEDUP_REMOVED lines=17> */
[----:B------:R-:W-:-:S02]  /*1cc60*/  IMAD.X R3, R3, 0x1, R0, P1 ;  /* 0x0000000103037824 */ /* 0x000fc400008e0600 */
[----:B------:R-:W-:Y:S01]  /*1cc70*/  STL [R1+0x614], R12 ;  /* 0x0006140c01007387 */ /* 0x000fe20000100800 */
[-C--:B------:R-:W-:Y:S01]  /*1cc80*/  IADD3 R2, P1, R2, R20.reuse, RZ ;  /* 0x0000001402027210 */ /* 0x080fe20007f3e0ff */
[----:B------:R-:W-:Y:S01]  /*1cc90*/  STL [R1+0x638], R16 ;  /* 0x0006381001007387 */ /* 0x000fe20000100800 */
[----:B------:R-:W-:Y:S02]  /*1cca0*/  STL [R1+0x60c], R28 ;  /* 0x00060c1c01007387 */ /* 0x000fe40000100800 */
[----:B------:R0:W-:Y:S02]  /*1ccb0*/  STL [R1+0xb04], R0 ;  /* 0x000b040001007387 */ /* 0x0001e40000100800 */
[----:B------:R-:W-:Y:S01]  /*1ccc0*/  STL [R1+0x630], R3 ;  /* 0x0006300301007387 */ /* 0x000fe20000100800 */
        /* <DEDUP_REMOVED lines=8> */
[----:B--2---:R-:W-:-:S03]  /*1cd50*/  IADD3 R0, P2, R0, R20, RZ ;  /* 0x0000001400007210 */ /* 0x004fc60007f5e0ff */
        /* <DEDUP_REMOVED lines=557> */
[----:B------:R-:W-:Y:S01]  /*1f030*/  IADD3 R23, P6, R23, UR8, RZ ;  /* 0x0000000817177c10 */ /* 0x000fe2000ffde0ff */
[--C-:B------:R-:W-:Y:S01]  /*1f040*/  IMAD.X R18, R18, 0x1, R0.reuse, P1 ;  /* 0x0000000112127824 */ /* 0x100fe200008e0600 */
[----:B------:R-:W-:Y:S01]  /*1f050*/  IADD3 R13, P1, R13, UR8, RZ ;  /* 0x000000080d0d7c10 */ /* 0x000fe2000ff3e0ff */
[--C-:B------:R-:W-:Y:S01]  /*1f060*/  IMAD.X R17, R17, 0x1, R0.reuse, P2 ;  /* 0x0000000111117824 */ /* 0x100fe200010e0600 */
[----:B------:R-:W-:Y:S01]  /*1f070*/  IADD3 R12, P2, R12, UR8, RZ ;  /* 0x000000080c0c7c10 */ /* 0x000fe2000ff5e0ff */
[--C-:B------:R-:W-:Y:S01]  /*1f080*/  IMAD.X R16, R16, 0x1, R0.reuse, P3 ;  /* 0x0000000110107824 */ /* 0x100fe200018e0600 */
[----:B------:R-:W-:Y:S01]  /*1f090*/  IADD3 R28, P3, R28, UR8, RZ ;  /* 0x000000081c1c7c10 */ /* 0x000fe2000ff7e0ff */
[----:B--2---:R-:W-:Y:S01]  /*1f0a0*/  IMAD.X R5, R5, 0x1, R0, P4 ;  /* 0x0000000105057824 */ /* 0x004fe200020e0600 */
[----:B---3--:R-:W-:-:S04]  /*1f0b0*/  IADD3 R4, P4, R4, R20, RZ ;  /* 0x0000001404047210 */ /* 0x008fc80007f9e0ff */
[----:B------:R0:W-:Y:S01]  /*1f0c0*/  STL [R1+0x3a8], R5 ;  /* 0x0003a80501007387 */ /* 0x0001e20000100800 */
        /* <DEDUP_REMOVED lines=25> */
[----:B0-----:R-:W2:Y:S02]  /*1f260*/  LDL.LU R5, [R1+0x8e8] ;  /* 0x0008e80001057983 */ /* 0x001ea40000300800 */
[----:B------:R-:W-:Y:S01]  /*1f270*/  IMAD.X R3, R3, 0x1, R0, P4 ;  /* 0x0000000103037824 */ /* 0x000fe200020e0600 */
[----:B------:R-:W-:-:S04]  /*1f280*/  IADD3 R2, P4, R2, UR8, RZ ;  /* 0x0000000802027c10 */ /* 0x000fc8000ff9e0ff */
[----:B------:R-:W-:Y:S01]  /*1f290*/  STL [R1+0x348], R3 ;  /* 0x0003480301007387 */ /* 0x000fe20000100800 */
[----:B------:R-:W-:-:S03]  /*1f2a0*/  IMAD.X R29, R29, 0x1, R0, P5 ;  /* 0x000000011d1d7824 */ /* 0x000fc600028e0600 */
[----:B--2---:R0:W-:Y:S01]  /*1f2b0*/  STL [R1+0xaa4], R5 ;  /* 0x000aa40501007387 */ /* 0x0041e20000100800 */
[----:B------:R1:W-:Y:S03]  /*1f2c0*/  STL [R1+0x8f0], R2 ;  /* 0x0008f00201007387 */ /* 0x0003e60000100800 */
[----:B0-----:R-:W2:Y:S01]  /*1f2d0*/  LDL.LU R5, [R1+0x8ec] ;  /* 0x0008ec0001057983 */ /* 0x001ea20000300800 */
[----:B------:R0:W-:Y:S02]  /*1f2e0*/  STL [R1+0x340], R29 ;  /* 0x0003401d01007387 */ /* 0x0001e40000100800 */
[----:B------:R-:W3:Y:S02]  /*1f2f0*/  LDL.LU R4, [R1+0x74c] ;  /* 0x00074c0001047983 */ /* 0x000ee40000300800 */
[----:B------:R-:W4:Y:S01]  /*1f300*/  LDL.LU R24, [R1+0x8e4] ;  /* 0x0008e40001187983 */ /* 0x000f220000300800 */
[----:B------:R-:W3:Y:S01]  /*1f310*/  LDL.LU R25, [R1+0x748] ;  /* 0x0007480001197983 */ /* 0x000ee20000300800 */
[----:B------:R-:W3:Y:S02]  /*1f320*/  LDL.LU R26, [R1+0x8dc] ;  /* 0x0008dc00011a7983 */ /* 0x000ee40000300800 */
[----:B------:R-:W3:Y:S02]  /*1f330*/  LDL.LU R27, [R1+0x744] ;  /* 0x00074400011b7983 */ /* 0x000ee40000300800 */
[----:B------:R-:W3:Y:S01]  /*1f340*/  LDL.LU R14, [R1+0x8d4] ;  /* 0x0008d400010e7983 */ /* 0x000ee20000300800 */
        /* <DEDUP_REMOVED lines=17> */
[----:B------:R-:W4:Y:S02]  /*1f460*/  LDL.LU R28, [R1+0x88c] ;  /* 0x00088c00011c7983 */ /* 0x000f240000300800 */
[----:B------:R-:W4:Y:S02]  /*1f470*/  LDL.LU R3, [R1+0x8b0] ;  /* 0x0008b00001037983 */ /* 0x000f240000300800 */
[----:B-1----:R-:W4:Y:S01]  /*1f480*/  LDL.LU R2, [R1+0x884] ;  /* 0x0008840001027983 */ /* 0x002f220000300800 */
[----:B0-----:R-:W4:Y:S01]  /*1f490*/  LDL.LU R29, [R1+0x8a8] ;  /* 0x0008a800011d7983 */ /* 0x001f220000300800 */
[----:B------:R0:W-:Y:S03]  /*1f4a0*/  STL [R1+0xa88], R0 ;  /* 0x000a880001007387 */ /* 0x0001e60000100800 */
[----:B0-----:R-:W4:Y:S01]  /*1f4b0*/  LDL.LU R0, [R1+0x33c] ;  /* 0x00033c0001007983 */ /* 0x001f220000300800 */
[----:B--2---:R-:W-:-:S05]  /*1f4c0*/  IADD3 R5, P5, R5, UR8, RZ ;  /* 0x0000000805057c10 */ /* 0x004fca000ffbe0ff */
[----:B------:R0:W-:Y:S04]  /*1f4d0*/  STL [R1+0x8ec], R5 ;  /* 0x0008ec0501007387 */ /* 0x0001e80000100800 */
[----:B0-----:R-:W2:Y:S01]  /*1f4e0*/  LDL.LU R5, [R1+0xaa4] ;  /* 0x000aa40001057983 */ /* 0x001ea20000300800 */
[----:B---3--:R-:W-:Y:S01]  /*1f4f0*/  IADD3.X R4, R4, UR5, RZ, P1, !PT ;  /* 0x0000000504047c10 */ /* 0x008fe20008ffe4ff */
[----:B----4-:R-:W-:Y:S01]  /*1f500*/  IADD3 R24, P1, R24, UR8, RZ ;  /* 0x0000000818187c10 */ /* 0x010fe2000ff3e0ff */
[----:B------:R-:W-:Y:S01]  /*1f510*/  IADD3.X R25, R25, UR5, RZ, P2, !PT ;  /* 0x0000000519197c10 */ /* 0x000fe200097fe4ff */
[----:B------:R-:W-:Y:S01]  /*1f520*/  IADD3 R26, P2, R26, UR8, RZ ;  /* 0x000000081a1a7c10 */ /* 0x000fe2000ff5e0ff */
[----:B------:R-:W-:Y:S01]  /*1f530*/  IADD3.X R27, R27, UR5, RZ, P3, !PT ;  /* 0x000000051b1b7c10 */ /* 0x000fe20009ffe4ff */
[----:B------:R-:W-:Y:S01]  /*1f540*/  IADD3 R14, P3, R14, UR8, RZ ;  /* 0x000000080e0e7c10 */ /* 0x000fe2000ff7e0ff */
[----:B------:R-:W-:Y:S01]  /*1f550*/  IADD3.X R15, R15, UR5, RZ, P4, !PT ;  /* 0x000000050f0f7c10 */ /* 0x000fe2000a7fe4ff */
[----:B------:R-:W-:Y:S01]  /*1f560*/  IADD3 R8, P4, R8, UR8, RZ ;  /* 0x0000000808087c10 */ /* 0x000fe2000ff9e0ff */
[----:B------:R-:W-:Y:S01]  /*1f570*/  IADD3.X R9, R9, UR5, RZ, P5, !PT ;  /* 0x0000000509097c10 */ /* 0x000fe2000affe4ff */
[----:B------:R-:W-:Y:S01]  /*1f580*/  IADD3 R10, P5, R10, UR8, RZ ;  /* 0x000000080a0a7c10 */ /* 0x000fe2000ffbe0ff */
[----:B------:R-:W-:-:S05]  /*1f590*/  IADD3.X R0, R0, UR5, RZ, P6, !PT ;  /* 0x0000000500007c10 */ /* 0x000fca000b7fe4ff */
[----:B------:R0:W-:Y:S01]  /*1f5a0*/  STL [R1+0x33c], R0 ;  /* 0x00033c0001007387 */ /* 0x0001e20000100800 */
        /* <DEDUP_REMOVED lines=10> */
[----:B--2---:R-:W-:-:S05]  /*1f650*/  IADD3 R5, P6, R5, UR8, RZ ;  /* 0x0000000805057c10 */ /* 0x004fca000ffde0ff */
[----:B------:R-:W-:Y:S01]  /*1f660*/  STL [R1+0x8e8], R5 ;  /* 0x0008e80501007387 */ /* 0x000fe20000100800 */
[----:B------:R-:W-:Y:S02]  /*1f670*/  STL [R1+0x74c], R4 ;  /* 0x00074c0401007387 */ /* 0x000fe40000100800 */
[----:B------:R-:W-:Y:S02]  /*1f680*/  STL [R1+0x8e4], R24 ;  /* 0x0008e41801007387 */ /* 0x000fe40000100800 */
[----:B------:R-:W-:Y:S01]  /*1f690*/  STL [R1+0x748], R25 ;  /* 0x0007481901007387 */ /* 0x000fe20000100800 */
[----:B------:R-:W-:Y:S01]  /*1f6a0*/  STL [R1+0x8dc], R26 ;  /* 0x0008dc1a01007387 */ /* 0x000fe20000100800 */
[----:B------:R-:W-:Y:S02]  /*1f6b0*/  STL [R1+0x744], R27 ;  /* 0x0007441b01007387 */ /* 0x000fe40000100800 */
[----:B------:R-:W-:Y:S01]  /*1f6c0*/  STL [R1+0x8d4], R14 ;  /* 0x0008d40e01007387 */ /* 0x000fe20000100800 */
[----:B------:R-:W-:Y:S01]  /*1f6d0*/  IADD3.X R11, R11, UR5, RZ, P6, !PT ;  /* 0x000000050b0b7c10 */ /* 0x000fe2000b7fe4ff */
[----:B------:R-:W-:Y:S01]  /*1f6e0*/  STL [R1+0x740], R15 ;  /* 0x0007400f01007387 */ /* 0x000fe20000100800 */
[----:B------:R-:W-:Y:S01]  /*1f6f0*/  IADD3 R6, P6, R6, UR8, RZ ;  /* 0x0000000806067c10 */ /* 0x000fe2000ffde0ff */
        /* <DEDUP_REMOVED lines=11> */
[----:B------:R-:W-:Y:S01]  /*1f7b0*/  IADD3.X R16, R16, UR5, RZ, P6, !PT ;  /* 0x0000000510107c10 */ /* 0x000fe2000b7fe4ff */
[----:B------:R-:W-:Y:S01]  /*1f7c0*/  STL [R1+0x8c8], R18 ;  /* 0x0008c81201007387 */ /* 0x000fe20000100800 */
[----:B------:R-:W-:Y:S01]  /*1f7d0*/  IADD3 R28, P6, R28, UR8, RZ ;  /* 0x000000081c1c7c10 */ /* 0x000fe2000ffde0ff */
[----:B------:R-:W-:Y:S01]  /*1f7e0*/  STL [R1+0x89c], R13 ;  /* 0x00089c0d01007387 */ /* 0x000fe20000100800 */
[----:B------:R-:W-:Y:S02]  /*1f7f0*/  STL [R1+0x8c0], R17 ;  /* 0x0008c01101007387 */ /* 0x000fe40000100800 */
[----:B------:R-:W-:Y:S02]  /*1f800*/  STL [R1+0x894], R12 ;  /* 0x0008940c01007387 */ /* 0x000fe40000100800 */
[----:B------:R-:W-:Y:S01]  /*1f810*/  STL [R1+0x8b8], R16 ;  /* 0x0008b81001007387 */ /* 0x000fe20000100800 */
[----:B------:R-:W-:Y:S01]  /*1f820*/  STL [R1+0x88c], R28 ;  /* 0x00088c1c01007387 */ /* 0x000fe20000100800 */
[----:B0-----:R-:W2:Y:S01]  /*1f830*/  LDL.LU R0, [R1+0x874] ;  /* 0x0008740001007983 */ /* 0x001ea20000300800 */
[----:B------:R-:W-:Y:S01]  /*1f840*/  IADD3.X R3, R3, UR5, RZ, P1, !PT ;  /* 0x0000000503037c10 */ /* 0x000fe20008ffe4ff */
[----:B------:R-:W-:-:S04]  /*1f850*/  IADD3 R2, P1, R2, UR8, RZ ;  /* 0x0000000802027c10 */ /* 0x000fc8000ff3e0ff */
[----:B------:R-:W-:Y:S04]  /*1f860*/  STL [R1+0x8b0], R3 ;  /* 0x0008b00301007387 */ /* 0x000fe80000100800 */
[----:B--2---:R0:W-:Y:S01]  /*1f870*/  STL [R1+0xa9c], R0 ;  /* 0x000a9c0001007387 */ /* 0x0041e20000100800 */
[----:B------:R-:W-:Y:S03]  /*1f880*/  STL [R1+0x884], R2 ;  /* 0x0008840201007387 */ /* 0x000fe60000100800 */
[----:B0-----:R-:W2:Y:S01]  /*1f890*/  LDL.LU R0, [R1+0x8a0] ;  /* 0x0008a00001007983 */ /* 0x001ea20000300800 */
[----:B------:R-:W-:-:S05]  /*1f8a0*/  IADD3.X R29, R29, UR5, RZ, P2, !PT ;  /* 0x000000051d1d7c10 */ /* 0x000fca00097fe4ff */
[----:B------:R-:W-:Y:S04]  /*1f8b0*/  STL [R1+0x8a8], R29 ;  /* 0x0008a81d01007387 */ /* 0x000fe80000100800 */
[----:B--2---:R0:W-:Y:S04]  /*1f8c0*/  STL [R1+0xaa0], R0 ;  /* 0x000aa00001007387 */ /* 0x0041e80000100800 */
[----:B0-----:R-:W2:Y:S01]  /*1f8d0*/  LDL.LU R0, [R1+0x87c] ;  /* 0x00087c0001007983 */ /* 0x001ea20000300800 */
[----:B------:R-:W3:Y:S02]  /*1f8e0*/  LDL.LU R5, [R1+0x898] ;  /* 0x0008980001057983 */ /* 0x000ee40000300800 */
[----:B------:R-:W4:Y:S02]  /*1f8f0*/  LDL.LU R4, [R1+0x86c] ;  /* 0x00086c0001047983 */ /* 0x000f240000300800 */
        /* <DEDUP_REMOVED lines=26> */
[----:B--2---:R-:W-:-:S05]  /*1faa0*/  IADD3 R0, P2, R0, UR8, RZ ;  /* 0x0000000800007c10 */ /* 0x004fca000ff5e0ff */
[----:B------:R0:W-:Y:S04]  /*1fab0*/  STL [R1+0x87c], R0 ;  /* 0x00087c0001007387 */ /* 0x0001e80000100800 */
[----:B0-----:R-:W2:Y:S02]  /*1fac0*/  LDL.LU R0, [R1+0xaa0] ;  /* 0x000aa00001007983 */ /* 0x001ea40000300800 */
[----:B--2---:R-:W-:-:S05]  /*1fad0*/  IADD3.X R0, R0, UR5, RZ, P3, !PT ;  /* 0x0000000500007c10 */ /* 0x004fca0009ffe4ff */
        /* <DEDUP_REMOVED lines=22> */
[----:B------:R-:W-:-:S02]  /*1fc40*/  IADD3.X R28, R28, UR5, RZ, P4, !PT ;  /* 0x000000051c1c7c10 */ /* 0x000fc4000a7fe4ff */
[----:B--2---:R-:W-:-:S05]  /*1fc50*/  IADD3 R0, P3, R0, UR8, RZ ;  /* 0x0000000800007c10 */ /* 0x004fca000ff7e0ff */
[----:B------:R0:W-:Y:S01]  /*1fc60*/  STL [R1+0x874], R0 ;  /* 0x0008740001007387 */ /* 0x0001e20000100800 */
        /* <DEDUP_REMOVED lines=28> */
[----:B------:R-:W-:Y:S02]  /*1fe30*/  STL [R1+0x838], R28 ;  /* 0x0008381c01007387 */ /* 0x000fe40000100800 */
[----:B0-----:R-:W2:Y:S01]  /*1fe40*/  LDL.LU R0, [R1+0x820] ;  /* 0x0008200001007983 */ /* 0x001ea20000300800 */
[----:B------:R-:W-:-:S02]  /*1fe50*/  IADD3 R3, P4, R3, UR8, RZ ;  /* 0x0000000803037c10 */ /* 0x000fc4000ff9e0ff */
[----:B------:R-:W-:-:S03]  /*1fe60*/  IADD3.X R2, R2, UR5, RZ, P5, !PT ;  /* 0x0000000502027c10 */ /* 0x000fc6000affe4ff */
[----:B------:R-:W-:Y:S04]  /*1fe70*/  STL [R1+0x80c], R3 ;  /* 0x00080c0301007387 */ /* 0x000fe80000100800 */
[----:B--2---:R0:W-:Y:S01]  /*1fe80*/  STL [R1+0xa94], R0 ;  /* 0x000a940001007387 */ /* 0x0041e20000100800 */
[----:B------:R-:W-:Y:S03]  /*1fe90*/  STL [R1+0x830], R2 ;  /* 0x0008300201007387 */ /* 0x000fe60000100800 */
[----:B0-----:R-:W2:Y:S01]  /*1fea0*/  LDL.LU R0, [R1+0x7fc] ;  /* 0x0007fc0001007983 */ /* 0x001ea20000300800 */
[----:B------:R-:W-:-:S05]  /*1feb0*/  IADD3 R29, P5, R29, UR8, RZ ;  /* 0x000000081d1d7c10 */ /* 0x000fca000ffbe0ff */
        /* <DEDUP_REMOVED lines=31> */
[----:B--2---:R-:W-:-:S05]  /*200b0*/  IADD3.X R0, R0, UR5, RZ, P6, !PT ;  /* 0x0000000500007c10 */ /* 0x004fca000b7fe4ff */
[----:B------:R0:W-:Y:S04]  /*200c0*/  STL [R1+0x828], R0 ;  /* 0x0008280001007387 */ /* 0x0001e80000100800 */
[----:B0-----:R-:W2:Y:S02]  /*200d0*/  LDL.LU R0, [R1+0xa98] ;  /* 0x000a980001007983 */ /* 0x001ea40000300800 */
[----:B--2---:R-:W-:-:S05]  /*200e0*/  IADD3 R0, P6, R0, UR8, RZ ;  /* 0x0000000800007c10 */ /* 0x004fca000ffde0ff */
[----:B------:R0:W-:Y:S04]  /*200f0*/  STL [R1+0x7fc], R0 ;  /* 0x0007fc0001007387 */ /* 0x0001e80000100800 */
[----:B0-----:R-:W2:Y:S01]  /*20100*/  LDL.LU R0, [R1+0xa94] ;  /* 0x000a940001007983 */ /* 0x001ea20000300800 */
[----:B----4-:R-:W-:Y:S01]  /*20110*/  IADD3.X R4, R4, UR5, RZ, P2, !PT ;  /* 0x0000000504047c10 */ /* 0x010fe200097fe4ff */
[----:B---3--:R-:W-:Y:S01]  /*20120*/  IADD3 R24, P2, R24, UR8, RZ ;  /* 0x0000000818187c10 */ /* 0x008fe2000ff5e0ff */
        /* <DEDUP_REMOVED lines=18> */
[----:B--2---:R-:W-:Y:S01]  /*20250*/  IADD3.X R0, R0, UR5, RZ, P1, !PT ;  /* 0x0000000500007c10 */ /* 0x004fe20008ffe4ff */
[----:B------:R-:W-:-:S04]  /*20260*/  IADD3 R5, P1, R5, UR8, RZ ;  /* 0x0000000805057c10 */ /* 0x000fc8000ff3e0ff */
[----:B------:R0:W-:Y:S01]  /*20270*/  STL [R1+0x820], R0 ;  /* 0x0008200001007387 */ /* 0x0001e20000100800 */
[----:B------:R-:W-:Y:S02]  /*20280*/  STL [R1+0x7f4], R5 ;  /* 0x0007f40501007387 */ /* 0x000fe40000100800 */
[----:B------:R-:W-:Y:S02]  /*20290*/  STL [R1+0x818], R4 ;  /* 0x0008180401007387 */ /* 0x000fe40000100800 */
[----:B------:R-:W-:Y:S01]  /*202a0*/  STL [R1+0x7ec], R24 ;  /* 0x0007ec1801007387 */ /* 0x000fe20000100800 */
[----:B------:R-:W-:Y:S01]  /*202b0*/  STL [R1+0x810], R25 ;  /* 0x0008101901007387 */ /* 0x000fe20000100800 */
[----:B------:R-:W-:Y:S02]  /*202c0*/  STL [R1+0x7e4], R26 ;  /* 0x0007e41a01007387 */ /* 0x000fe40000100800 */
        /* <DEDUP_REMOVED lines=90> */
[----:B------:R-:W-:Y:S02]  /*20870*/  IADD3.X R20, R20, UR5, RZ, P6, !PT ;  /* 0x0000000514147c10 */ /* 0x000fe4000b7fe4ff */
[----:B------:R-:W-:Y:S02]  /*20880*/  IADD3.X R21, R21, UR5, RZ, P1, !PT ;  /* 0x0000000515157c10 */ /* 0x000fe40008ffe4ff */
[----:B------:R-:W-:Y:S02]  /*20890*/  IADD3.X R23, R23, UR5, RZ, P3, !PT ;  /* 0x0000000517177c10 */ /* 0x000fe40009ffe4ff */
[----:B------:R-:W-:Y:S02]  /*208a0*/  IADD3.X R22, R22, UR5, RZ, P2, !PT ;  /* 0x0000000516167c10 */ /* 0x000fe400097fe4ff */
[----:B--2---:R-:W-:-:S05]  /*208b0*/  IADD3 R0, P4, R0, UR8, RZ ;  /* 0x0000000800007c10 */ /* 0x004fca000ff9e0ff */
[----:B------:R0:W-:Y:S04]  /*208c0*/  STL [R1+0x77c], R0 ;  /* 0x00077c0001007387 */ /* 0x0001e80000100800 */
[----:B0-----:R0:W5:Y:S01]  /*208d0*/  LDL.LU R0, [R1+0xa88] ;  /* 0x000a880001007983 */ /* 0x0011620000300800 */
[----:B------:R1:W-:Y:S03]  /*208e0*/  STL [R1+0x7a0], R4 ;  /* 0x0007a00401007387 */ /* 0x0003e60000100800 */
[----:B-1----:R0:W5:Y:S01]  /*208f0*/  LDL.LU R4, [R1+0xa84] ;  /* 0x000a840001047983 */ /* 0x0021620000300800 */
[----:B------:R1:W-:Y:S03]  /*20900*/  STL [R1+0x774], R5 ;  /* 0x0007740501007387 */ /* 0x0003e60000100800 */
[----:B-1----:R0:W5:Y:S01]  /*20910*/  LDL.LU R5, [R1+0xa80] ;  /* 0x000a800001057983 */ /* 0x0021620000300800 */
[----:B------:R1:W-:Y:S03]  /*20920*/  STL [R1+0x798], R19 ;  /* 0x0007981301007387 */ /* 0x0003e60000100800 */
[----:B-1----:R0:W5:Y:S01]  /*20930*/  LDL.LU R19, [R1+0xa7c] ;  /* 0x000a7c0001137983 */ /* 0x0021620000300800 */
[----:B------:R1:W-:Y:S01]  /*20940*/  STL [R1+0x904], R18 ;  /* 0x0009041201007387 */ /* 0x0003e20000100800 */
[----:B------:R-:W-:-:S02]  /*20950*/  IADD3.X R3, R3, UR5, RZ, P4, !PT ;  /* 0x0000000503037c10 */ /* 0x000fc4000a7fe4ff */
[----:B-1----:R0:W5:Y:S01]  /*20960*/  LDL.LU R18, [R1+0xa78] ;  /* 0x000a780001127983 */ /* 0x0021620000300800 */
[----:B------:R1:W-:Y:S01]  /*20970*/  STL [R1+0x790], R17 ;  /* 0x0007901101007387 */ /* 0x0003e20000100800 */
[----:B------:R-:W-:Y:S02]  /*20980*/  IADD3 R29, P4, R29, UR8, RZ ;  /* 0x000000081d1d7c10 */ /* 0x000fe4000ff9e0ff */
[----:B-1----:R0:W5:Y:S01]  /*20990*/  LDL.LU R17, [R1+0xa74] ;  /* 0x000a740001117983 */ /* 0x0021620000300800 */
[----:B------:R1:W-:Y:S03]  /*209a0*/  STL [R1+0x90c], R13 ;  /* 0x00090c0d01007387 */ /* 0x0003e60000100800 */
[----:B-1----:R0:W5:Y:S01]  /*209b0*/  LDL.LU R13, [R1+0xa70] ;  /* 0x000a7000010d7983 */ /* 0x0021620000300800 */
        /* <DEDUP_REMOVED lines=9> */
[----:B------:R1:W-:Y:S03]  /*20a50*/  STL [R1+0x778], R3 ;  /* 0x0007780301007387 */ /* 0x0003e60000100800 */
[----:B-1----:R0:W5:Y:S01]  /*20a60*/  LDL.LU R3, [R1+0xa5c] ;  /* 0x000a5c0001037983 */ /* 0x0021620000300800 */
[----:B------:R1:W-:Y:S02]  /*20a70*/  STL [R1+0x92c], R29 ;  /* 0x00092c1d01007387 */ /* 0x0003e40000100800 */
[----:B------:R0:W-:Y:S02]  /*20a80*/  STL [R1+0x770], R24 ;  /* 0x0007701801007387 */ /* 0x0001e40000100800 */
[----:B------:R0:W-:Y:S01]  /*20a90*/  STL [R1+0x928], R25 ;  /* 0x0009281901007387 */ /* 0x0001e20000100800 */
[----:B------:R0:W-:Y:S01]  /*20aa0*/  STL [R1+0x76c], R26 ;  /* 0x00076c1a01007387 */ /* 0x0001e20000100800 */
[----:B------:R0:W-:Y:S02]  /*20ab0*/  STL [R1+0x924], R27 ;  /* 0x0009241b01007387 */ /* 0x0001e40000100800 */
[----:B------:R0:W-:Y:S02]  /*20ac0*/  STL [R1+0x768], R14 ;  /* 0x0007680e01007387 */ /* 0x0001e40000100800 */
[----:B------:R0:W-:Y:S01]  /*20ad0*/  STL [R1+0x920], R15 ;  /* 0x0009200f01007387 */ /* 0x0001e20000100800 */
[----:B------:R0:W-:Y:S04]  /*20ae0*/  STL [R1+0x764], R8 ;  /* 0x0007640801007387 */ /* 0x0001e80000100800 */
[----:B-1----:R-:W1:Y:S01]  /*20af0*/  S2R R29, SR_TID.X ;  /* 0x00000000001d7919 */ /* 0x002e620000002100 */
[----:B------:R0:W-:Y:S02]  /*20b00*/  STL [R1+0x91c], R9 ;  /* 0x00091c0901007387 */ /* 0x0001e40000100800 */
[----:B------:R0:W-:Y:S02]  /*20b10*/  STL [R1+0x760], R10 ;  /* 0x0007600a01007387 */ /* 0x0001e40000100800 */
[----:B------:R0:W-:Y:S01]  /*20b20*/  STL [R1+0x918], R11 ;  /* 0x0009180b01007387 */ /* 0x0001e20000100800 */
[----:B------:R0:W-:Y:S01]  /*20b30*/  STL [R1+0x75c], R6 ;  /* 0x00075c0601007387 */ /* 0x0001e20000100800 */
[----:B------:R0:W-:Y:S02]  /*20b40*/  STL [R1+0x758], R7 ;  /* 0x0007580701007387 */ /* 0x0001e40000100800 */
[----:B------:R0:W-:Y:S02]  /*20b50*/  STL [R1+0x754], R20 ;  /* 0x0007541401007387 */ /* 0x0001e40000100800 */
[----:B------:R0:W-:Y:S01]  /*20b60*/  STL [R1+0x910], R23 ;  /* 0x0009101701007387 */ /* 0x0001e20000100800 */
[----:B------:R0:W-:Y:S01]  /*20b70*/  STL [R1+0x900], R21 ;  /* 0x0009001501007387 */ /* 0x0001e20000100800 */
[----:B------:R0:W-:Y:S01]  /*20b80*/  STL [R1+0x908], R22 ;  /* 0x0009081601007387 */ /* 0x0001e20000100800 */
[----:B-1----:R-:W-:-:S05]  /*20b90*/  LOP3.LUT R29, R29, 0x7f, RZ, 0xc0, !PT ;  /* 0x0000007f1d1d7812 */ /* 0x002fca00078ec0ff */
[----:B------:R-:W-:Y:S01]  /*20ba0*/  IMAD.SHL.U32 R29, R29, 0x2, RZ ;  /* 0x000000021d1d7824 */ /* 0x000fe200078e00ff */
[----:B0-----:R-:W-:Y:S01]  /*20bb0*/  @!P0 CALL.REL.NOINC `(.L_x_2) ;  /* 0x0000001000008944 */ /* 0x001fe20003c00000 */
[----:B------:R-:W-:Y:S05]  /*20bc0*/  BRA `(.L_x_3) ;  /* 0xfffeab2000007947 */ /* 0x000fea000383ffff */
.L_x_2:
[----:B------:R-:W2:Y:S04]  /*20bd0*/  LDL.LU R7, [R1+0xd8] ;  /* 0x0000d80001077983 */ /* 0x000ea80000300800 */
[----:B--2---:R0:W-:Y:S04]  /*20be0*/  STL [R1+0xaa8], R7 ;  /* 0x000aa80701007387 */ /* 0x0041e80000100800 */
[----:B0-----:R-:W2:Y:S04]  /*20bf0*/  LDL.LU R7, [R1+0x130] ;  /* 0x0001300001077983 */ /* 0x001ea80000300800 */
        /* <DEDUP_REMOVED lines=13> */
[----:B------:R-:W2:Y:S01]  /*20cd0*/  LDL.LU R6, [R1+0xf8] ;  /* 0x0000f80001067983 */ /* 0x000ea20000300800 */
[----:B0----5:R-:W-:-:S03]  /*20ce0*/  IMAD.MOV.U32 R7, RZ, RZ, R5 ;  /* 0x000000ffff077224 */ /* 0x021fc600078e0005 */
        /* <DEDUP_REMOVED lines=18> */
[----:B0-----:R-:W-:-:S03]  /*20e10*/  IMAD.MOV.U32 R6, RZ, RZ, R4 ;  /* 0x000000ffff067224 */ /* 0x001fc600078e0004 */
[----:B--2---:R0:W-:Y:S04]  /*20e20*/  STL [R1+0xaa0], R5 ;  /* 0x000aa00501007387 */ /* 0x0041e80000100800 */
[----:B0-----:R-:W2:Y:S04]  /*20e30*/  LDL.LU R5, [R1+0xfc] ;  /* 0x0000fc0001057983 */ /* 0x001ea80000300800 */
[----:B------:R-:W3:Y:S04]  /*20e40*/  LDL.LU R4, [R1+0x118] ;  /* 0x0001180001047983 */ /* 0x000ee80000300800 */
[----:B---3--:R0:W-:Y:S04]  /*20e50*/  STL [R1+0xa9c], R4 ;  /* 0x000a9c0401007387 */ /* 0x0081e80000100800 */
[----:B0-----:R-:W3:Y:S04]  /*20e60*/  LDL.LU R4, [R1+0x10c] ;  /* 0x00010c0001047983 */ /* 0x001ee80000300800 */
[----:B------:R-:W4:Y:S04]  /*20e70*/  LDL.LU R11, [R1+0xd0] ;  /* 0x0000d000010b7983 */ /* 0x000f280000300800 */
[----:B----4-:R0:W-:Y:S04]  /*20e80*/  STL [R1+0xa98], R11 ;  /* 0x000a980b01007387 */ /* 0x0101e80000100800 */
[----:B0-----:R-:W4:Y:S04]  /*20e90*/  LDL.LU R11, [R1+0x11c] ;  /* 0x00011c00010b7983 */ /* 0x001f280000300800 */
[----:B------:R-:W2:Y:S04]  /*20ea0*/  LDL.LU R10, [R1+0xf0] ;  /* 0x0000f000010a7983 */ /* 0x000ea80000300800 */
[----:B--2---:R0:W-:Y:S04]  /*20eb0*/  STL [R1+0xa94], R10 ;  /* 0x000a940a01007387 */ /* 0x0041e80000100800 */
[----:B0-----:R-:W2:Y:S04]  /*20ec0*/  LDL.LU R10, [R1+0xd4] ;  /* 0x0000d400010a7983 */ /* 0x001ea80000300800 */
        /* <DEDUP_REMOVED lines=9> */
[----:B------:R0:W-:Y:S04]  /*20f60*/  STL [R1+0xa80], R13 ;  /* 0x000a800d01007387 */ /* 0x0001e80000100800 */
[----:B0-----:R-:W2:Y:S04]  /*20f70*/  LDL.LU R13, [R1+0x15c] ;  /* 0x00015c00010d7983 */ /* 0x001ea80000300800 */
[----:B--2---:R0:W-:Y:S04]  /*20f80*/  STL [R1+0xa84], R13 ;  /* 0x000a840d01007387 */ /* 0x0041e80000100800 */
        /* <DEDUP_REMOVED lines=14> */
[----:B------:R-:W-:-:S03]  /*21070*/  F2FP.BF16.PACK_AB R7, R6, R7 ;  /* 0x000000070607723e */ /* 0x000fc600000010ff */
[----:B--2---:R0:W-:Y:S04]  /*21080*/  STL [R1+0xa68], R28 ;  /* 0x000a681c01007387 */ /* 0x0041e80000100800 */
[----:B0-----:R-:W2:Y:S04]  /*21090*/  LDL.LU R28, [R1+0x174] ;  /* 0x00017400011c7983 */ /* 0x001ea80000300800 */
[----:B------:R-:W2:Y:S04]  /*210a0*/  LDL.LU R23, [R1+0x188] ;  /* 0x0001880001177983 */ /* 0x000ea80000300800 */
[----:B------:R0:W-:Y:S04]  /*210b0*/  STL [R1+0xa60], R2 ;  /* 0x000a600201007387 */ /* 0x0001e80000100800 */
[----:B0-----:R-:W2:Y:S04]  /*210c0*/  LDL.LU R2, [R1+0x19c] ;  /* 0x00019c0001027983 */ /* 0x001ea80000300800 */
[----:B------:R-:W2:Y:S04]  /*210d0*/  LDL.LU R22, [R1+0x198] ;  /* 0x0001980001167983 */ /* 0x000ea80000300800 */
[----:B------:R0:W-:Y:S04]  /*210e0*/  STL [R1+0xa5c], R3 ;  /* 0x000a5c0301007387 */ /* 0x0001e80000100800 */
[----:B0-----:R-:W2:Y:S04]  /*210f0*/  LDL.LU R3, [R1+0x1ac] ;  /* 0x0001ac0001037983 */ /* 0x001ea80000300800 */
[----:B------:R-:W2:Y:S04]  /*21100*/  LDL.LU R21, [R1+0x1a8] ;  /* 0x0001a80001157983 */ /* 0x000ea80000300800 */
        /* <DEDUP_REMOVED lines=8> */
[----:B------:R0:W-:Y:S04]  /*21190*/  STL [R1+0x1c], R7 ;  /* 0x00001c0701007387 */ /* 0x0001e80000100800 */
[----:B0-----:R-:W2:Y:S02]  /*211a0*/  LDL.LU R7, [R1+0xae0] ;  /* 0x000ae00001077983 */ /* 0x001ea40000300800 */
[----:B--2---:R-:W-:-:S02]  /*211b0*/  F2FP.BF16.PACK_AB R7, R6, R7 ;  /* 0x000000070607723e */ /* 0x004fc400000010ff */
        /* <DEDUP_REMOVED lines=25> */
[----:B------:R0:W-:Y:S04]  /*21350*/  STL [R1], R7 ;  /* 0x0000000701007387 */ /* 0x0001e80000100800 */
[----:B0-----:R-:W2:Y:S02]  /*21360*/  LDL.LU R7, [R1+0xaa8] ;  /* 0x000aa80001077983 */ /* 0x001ea40000300800 */
[----:B--2---:R-:W-:-:S02]  /*21370*/  F2FP.BF16.PACK_AB R7, R6, R7 ;  /* 0x000000070607723e */ /* 0x004fc400000010ff */
[----:B------:R-:W2:Y:S02]  /*21380*/  LDL.LU R6, [R1+0xaa4] ;  /* 0x000aa40001067983 */ /* 0x000ea40000300800 */
[----:B--2---:R-:W-:Y:S02]  /*21390*/  F2FP.BF16.PACK_AB R6, R5, R6 ;  /* 0x000000060506723e */ /* 0x004fe400000010ff */
[----:B------:R-:W3:Y:S02]  /*213a0*/  LDL.LU R5, [R1+0xaa0] ;  /* 0x000aa00001057983 */ /* 0x000ee40000300800 */
[----:B---3--:R-:W-:Y:S02]  /*213b0*/  F2FP.BF16.PACK_AB R5, R4, R5 ;  /* 0x000000050405723e */ /* 0x008fe400000010ff */
[----:B------:R-:W4:Y:S02]  /*213c0*/  LDL.LU R4, [R1+0xa9c] ;  /* 0x000a9c0001047983 */ /* 0x000f240000300800 */
[----:B----4-:R-:W-:-:S02]  /*213d0*/  F2FP.BF16.PACK_AB R4, R11, R4 ;  /* 0x000000040b04723e */ /* 0x010fc400000010ff */
[----:B------:R-:W2:Y:S02]  /*213e0*/  LDL.LU R11, [R1+0xa98] ;  /* 0x000a9800010b7983 */ /* 0x000ea40000300800 */
[----:B--2---:R-:W-:Y:S02]  /*213f0*/  F2FP.BF16.PACK_AB R11, R10, R11 ;  /* 0x0000000b0a0b723e */ /* 0x004fe400000010ff */
[----:B------:R-:W2:Y:S02]  /*21400*/  LDL.LU R10, [R1+0xa94] ;  /* 0x000a9400010a7983 */ /* 0x000ea40000300800 */
[----:B--2---:R-:W-:Y:S02]  /*21410*/  F2FP.BF16.PACK_AB R10, R9, R10 ;  /* 0x0000000a090a723e */ /* 0x004fe400000010ff */
[----:B------:R-:W2:Y:S02]  /*21420*/  LDL.LU R9, [R1+0xa90] ;  /* 0x000a900001097983 */ /* 0x000ea40000300800 */
[----:B--2---:R-:W-:-:S02]  /*21430*/  F2FP.BF16.PACK_AB R9, R8, R9 ;  /* 0x000000090809723e */ /* 0x004fc400000010ff */
        /* <DEDUP_REMOVED lines=18> */
[----:B------:R-:W2:Y:S01]  /*21560*/  LDL.LU R28, [R1+0xa68] ;  /* 0x000a6800011c7983 */ /* 0x000ea20000300800 */
[----:B------:R-:W-:Y:S02]  /*21570*/  F2FP.BF16.PACK_AB R22, R2, R22 ;  /* 0x000000160216723e */ /* 0x000fe400000010ff */
[----:B------:R-:W-:Y:S02]  /*21580*/  F2FP.BF16.PACK_AB R21, R3, R21 ;  /* 0x000000150315723e */ /* 0x000fe400000010ff */
[----:B--2---:R-:W-:Y:S02]  /*21590*/  F2FP.BF16.PACK_AB R23, R28, R23 ;  /* 0x000000171c17723e */ /* 0x004fe400000010ff */
[----:B------:R-:W2:Y:S04]  /*215a0*/  LDL.LU R28, [R1+0xa64] ;  /* 0x000a6400011c7983 */ /* 0x000ea80000300800 */
[----:B------:R-:W3:Y:S04]  /*215b0*/  LDL.LU R2, [R1+0xa60] ;  /* 0x000a600001027983 */ /* 0x000ee80000300800 */
[----:B------:R-:W3:Y:S01]  /*215c0*/  LDL.LU R3, [R1+0xa5c] ;  /* 0x000a5c0001037983 */ /* 0x000ee20000300800 */
[----:B------:R-:W-:-:S02]  /*215d0*/  F2FP.BF16.PACK_AB R26, R24, R26 ;  /* 0x0000001a181a723e */ /* 0x000fc400000010ff */
[----:B------:R-:W-:Y:S02]  /*215e0*/  F2FP.BF16.PACK_AB R20, R29, R20 ;  /* 0x000000141d14723e */ /* 0x000fe400000010ff */
[----:B------:R-:W-:Y:S02]  /*215f0*/  F2FP.BF16.PACK_AB R27, R0, R27 ;  /* 0x0000001b001b723e */ /* 0x000fe400000010ff */
[----:B--2---:R-:W-:Y:S02]  /*21600*/  F2FP.BF16.PACK_AB R25, R25, R28 ;  /* 0x0000001c1919723e */ /* 0x004fe400000010ff */
[----:B---3--:R-:W-:Y:S02]  /*21610*/  F2FP.BF16.PACK_AB R24, R3, R2 ;  /* 0x000000020318723e */ /* 0x008fe400000010ff */
.L_x_1:
[----:B------:R-:W1:Y:S04]  /*21620*/  S2R R29, SR_TID.X ;  /* 0x00000000001d7919 */ /* 0x000e680000002100 */
[----:B------:R-:W-:Y:S01]  /*21630*/  BAR.SYNC.DEFER_BLOCKING 0x0 ;  /* 0x0000000000007b1d */ /* 0x000fe20000010000 */
[----:B01----:R-:W-:-:S02]  /*21640*/  IMAD.SHL.U32 R0, R29, 0x200, RZ ;  /* 0x000002001d007824 */ /* 0x003fc400078e00ff */
[C---:B------:R-:W-:Y:S02]  /*21650*/  IMAD.SHL.U32 R2, R29.reuse, 0x20, RZ ;  /* 0x000000201d027824 */ /* 0x040fe400078e00ff */
[----:B------:R-:W-:Y:S01]  /*21660*/  IMAD.SHL.U32 R28, R29, 0x4, RZ ;  /* 0x000000041d1c7824 */ /* 0x000fe200078e00ff */
[----:B------:R-:W-:-:S04]  /*21670*/  LOP3.LUT R0, R0, 0x3000, RZ, 0xc0, !PT ;  /* 0x0000300000007812 */ /* 0x000fc800078ec0ff */
[----:B------:R-:W-:Y:S02]  /*21680*/  LOP3.LUT R0, R0, 0x60, R2, 0xf8, !PT ;  /* 0x0000006000007812 */ /* 0x000fe400078ef802 */
[----:B------:R-:W2:Y:S01]  /*21690*/  LDL.LU R2, [R1+0x95c] ;  /* 0x00095c0001027983 */ /* 0x000ea20000300800 */
[C---:B------:R-:W-:Y:S01]  /*216a0*/  IMAD.SHL.U32 R3, R29.reuse, 0x800, RZ ;  /* 0x000008001d037824 */ /* 0x040fe200078e00ff */
[----:B------:R-:W-:Y:S02]  /*216b0*/  LOP3.LUT R0, R0, 0x170, R28, 0x78, !PT ;  /* 0x0000017000007812 */ /* 0x000fe400078e781c */
[----:B------:R-:W3:Y:S01]  /*216c0*/  LDL.LU R28, [R1+0x958] ;  /* 0x00095800011c7983 */ /* 0x000ee20000300800 */
[----:B------:R-:W-:Y:S02]  /*216d0*/  LOP3.LUT R29, R29, 0x7f, RZ, 0xc0, !PT ;  /* 0x0000007f1d1d7812 */ /* 0x000fe400078ec0ff */
[----:B------:R-:W-:-:S05]  /*216e0*/  LOP3.LUT R3, R3, 0x3000, RZ, 0xc0, !PT ;  /* 0x0000300003037812 */ /* 0x000fca00078ec0ff */
[----:B------:R-:W-:Y:S02]  /*216f0*/  IMAD R3, R29, 0x10, R3 ;  /* 0x000000101d037824 */ /* 0x000fe400078e0203 */
[----:B--2---:R-:W-:-:S05]  /*21700*/  IMAD.IADD R0, R0, 0x1, R2 ;  /* 0x0000000100007824 */ /* 0x004fca00078e0202 */
[----:B------:R0:W-:Y:S04]  /*21710*/  STS.128 [R0+0x80], R20 ;  /* 0x0000801400007388 */ /* 0x0001e80000000c00 */
[----:B------:R1:W-:Y:S04]  /*21720*/  STS.128 [R0+0x200], R16 ;  /* 0x0002001000007388 */ /* 0x0003e80000000c00 */
[----:B0-----:R-:W2:Y:S04]  /*21730*/  LDL.LU R20, [R1+0x10] ;  /* 0x0000100001147983 */ /* 0x001ea80000300800 */
[----:B------:R-:W2:Y:S04]  /*21740*/  LDL.LU R21, [R1+0x14] ;  /* 0x0000140001157983 */ /* 0x000ea80000300800 */
[----:B------:R-:W2:Y:S04]  /*21750*/  LDL.LU R22, [R1+0x18] ;  /* 0x0000180001167983 */ /* 0x000ea80000300800 */
[----:B------:R-:W2:Y:S04]  /*21760*/  LDL.LU R23, [R1+0x1c] ;  /* 0x00001c0001177983 */ /* 0x000ea80000300800 */
[----:B-1----:R-:W4:Y:S04]  /*21770*/  LDL.LU R16, [R1] ;  /* 0x0000000001107983 */ /* 0x002f280000300800 */
[----:B------:R-:W4:Y:S04]  /*21780*/  LDL.LU R17, [R1+0x4] ;  /* 0x0000040001117983 */ /* 0x000f280000300800 */
[----:B------:R-:W4:Y:S04]  /*21790*/  LDL.LU R18, [R1+0x8] ;  /* 0x0000080001127983 */ /* 0x000f280000300800 */
[----:B------:R-:W4:Y:S04]  /*217a0*/  LDL.LU R19, [R1+0xc] ;  /* 0x00000c0001137983 */ /* 0x000f280000300800 */
[----:B------:R-:W-:Y:S04]  /*217b0*/  STS.128 [R0], R24 ;  /* 0x0000001800007388 */ /* 0x000fe80000000c00 */
[----:B------:R-:W-:Y:S04]  /*217c0*/  STS.128 [R0+0x280], R12 ;  /* 0x0002800c00007388 */ /* 0x000fe80000000c00 */
[----:B------:R0:W-:Y:S04]  /*217d0*/  STS.128 [R0+0x400], R8 ;  /* 0x0004000800007388 */ /* 0x0001e80000000c00 */
[----:B------:R-:W-:Y:S04]  /*217e0*/  STS.128 [R0+0x480], R4 ;  /* 0x0004800400007388 */ /* 0x000fe80000000c00 */
[----:B0-----:R-:W5:Y:S04]  /*217f0*/  LDL.LU R8, [R1+0x338] ;  /* 0x0003380001087983 */ /* 0x001f680000300800 */
[----:B--2---:R-:W-:Y:S04]  /*21800*/  STS.128 [R0+0x680], R20 ;  /* 0x0006801400007388 */ /* 0x004fe80000000c00 */
[----:B----4-:R-:W-:Y:S04]  /*21810*/  STS.128 [R0+0x600], R16 ;  /* 0x0006001000007388 */ /* 0x010fe80000000c00 */
[----:B------:R-:W-:Y:S06]  /*21820*/  BAR.SYNC.DEFER_BLOCKING 0x0 ;  /* 0x0000000000007b1d */ /* 0x000fec0000010000 */
[----:B------:R-:W0:Y:S04]  /*21830*/  LDS.128 R4, [R3] ;  /* 0x0000000003047984 */ /* 0x000e280000000c00 */
[----:B0-----:R-:W-:Y:S04]  /*21840*/  STL [R1+0x14], R5 ;  /* 0x0000140501007387 */ /* 0x001fe80000100800 */
[----:B------:R-:W-:Y:S04]  /*21850*/  STL.64 [R1+0x18], R6 ;  /* 0x0000180601007387 */ /* 0x000fe80000100a00 */
[----:B------:R-:W2:Y:S04]  /*21860*/  LDL.LU R17, [R1+0x96c] ;  /* 0x00096c0001117983 */ /* 0x000ea80000300800 */
[----:B------:R-:W4:Y:S04]  /*21870*/  LDL.LU R14, [R1+0x968] ;  /* 0x00096800010e7983 */ /* 0x000f280000300800 */
[----:B------:R-:W2:Y:S04]  /*21880*/  LDL.LU R16, [R1+0x964] ;  /* 0x0009640001107983 */ /* 0x000ea80000300800 */
[----:B------:R-:W2:Y:S01]  /*21890*/  LDL.LU R15, [R1+0x960] ;  /* 0x00096000010f7983 */ /* 0x000ea20000300800 */
[C---:B---3--:R-:W-:Y:S01]  /*218a0*/  IMAD R2, R28.reuse, c[0x0][0x194], RZ ;  /* 0x000065001c027a24 */ /* 0x048fe200078e02ff */
[----:B------:R-:W-:Y:S01]  /*218b0*/  ISETP.GE.AND P0, PT, R28, c[0x0][0x178], PT ;  /* 0x00005e001c007a0c */ /* 0x000fe20003f06270 */
[----:B-----5:R-:W-:-:S03]  /*218c0*/  IMAD R13, R8, c[0x0][0x198], RZ ;  /* 0x00006600080d7a24 */ /* 0x020fc600078e02ff */
[----:B------:R-:W-:Y:S02]  /*218d0*/  LEA R0, P1, R2, c[0x0][0x170], 0x1 ;  /* 0x00005c0002007a11 */ /* 0x000fe400078208ff */
[----:B------:R-:W-:Y:S02]  /*218e0*/  ISETP.LT.AND P2, PT, R8, c[0x0][0x17c], !P0 ;  /* 0x00005f0008007a0c */ /* 0x000fe40004741270 */
[----:B------:R-:W-:Y:S02]  /*218f0*/  LEA.HI.X.SX32 R2, R2, c[0x0][0x174], 0x1, P1 ;  /* 0x00005d0002027a11 */ /* 0x000fe400008f0eff */
[----:B------:R-:W-:Y:S02]  /*21900*/  LOP3.LUT R22, R3, 0x20, RZ, 0x3c, !PT ;  /* 0x0000002003167812 */ /* 0x000fe400078e3cff */
[----:B------:R-:W-:Y:S01]  /*21910*/  LEA R12, P3, R13, R0, 0x1 ;  /* 0x000000000d0c7211 */ /* 0x000fe200078608ff */
[----:B------:R-:W-:Y:S01]  /*21920*/  IMAD.MOV.U32 R19, RZ, RZ, R4 ;  /* 0x000000ffff137224 */ /* 0x000fe200078e0004 */
[C---:B------:R-:W-:Y:S01]  /*21930*/  LOP3.LUT R23, R3.reuse, 0x40, RZ, 0x3c, !PT ;  /* 0x0000004003177812 */ /* 0x040fe200078e3cff */
[----:B------:R-:W0:Y:S01]  /*21940*/  LDS.128 R4, [R22] ;  /* 0x0000000016047984 */ /* 0x000e220000000c00 */
[----:B------:R-:W-:-:S03]  /*21950*/  LOP3.LUT R28, R3, 0x60, RZ, 0x3c, !PT ;  /* 0x00000060031c7812 */ /* 0x000fc600078e3cff */
[----:B------:R-:W1:Y:S04]  /*21960*/  LDS.128 R8, [R23] ;  /* 0x0000000017087984 */ /* 0x000e680000000c00 */
[----:B0-----:R-:W-:Y:S04]  /*21970*/  STL [R1+0xa60], R6 ;  /* 0x000a600601007387 */ /* 0x001fe80000100800 */
[----:B------:R0:W-:Y:S04]  /*21980*/  STL [R1+0xa5c], R7 ;  /* 0x000a5c0701007387 */ /* 0x0001e80000100800 */
[----:B0-----:R-:W3:Y:S04]  /*21990*/  LDL.LU R7, [R1+0x970] ;  /* 0x0009700001077983 */ /* 0x001ee80000300800 */
[----:B------:R-:W5:Y:S04]  /*219a0*/  LDL.LU R6, [R1+0x974] ;  /* 0x0009740001067983 */ /* 0x000f680000300800 */
[----:B-1----:R-:W-:Y:S01]  /*219b0*/  STL.64 [R1+0xa68], R10 ;  /* 0x000a680a01007387 */ /* 0x002fe20000100a00 */
[----:B----4-:R-:W-:-:S02]  /*219c0*/  ISETP.LT.AND P1, PT, R14, c[0x0][0x17c], !P0 ;  /* 0x00005f000e007a0c */ /* 0x010fc40004721270 */
[C---:B------:R-:W-:Y:S02]  /*219d0*/  IADD3 R14, R13.reuse, c[0x0][0x198], RZ ;  /* 0x000066000d0e7a10 */ /* 0x040fe40007ffe0ff */
[----:B------:R-:W-:Y:S02]  /*219e0*/  LEA.HI.X.SX32 R13, R13, R2, 0x1, P3 ;  /* 0x000000020d0d7211 */ /* 0x000fe400018f0eff */
[----:B--2---:R-:W-:Y:S02]  /*219f0*/  ISETP.LT.AND P4, PT, R16, c[0x0][0x17c], !P0 ;  /* 0x00005f0010007a0c */ /* 0x004fe40004781270 */
[----:B------:R-:W-:Y:S01]  /*21a00*/  LEA R16, P5, R14, R0, 0x1 ;  /* 0x000000000e107211 */ /* 0x000fe200078a08ff */
[----:B------:R-:W-:Y:S01]  /*21a10*/  @P2 STG.E.U16 [R12.64], R19 ;  /* 0x000000130c002986 */ /* 0x000fe2000c101506 */
[----:B------:R-:W-:Y:S02]  /*21a20*/  ISETP.LT.AND P6, PT, R17, c[0x0][0x17c], !P0 ;  /* 0x00005f0011007a0c */ /* 0x000fe400047c1270 */
[----:B------:R-:W-:-:S02]  /*21a30*/  ISETP.LT.AND P3, PT, R15, c[0x0][0x17c], !P0 ;  /* 0x00005f000f007a0c */ /* 0x000fc40004761270 */
[C---:B------:R-:W-:Y:S02]  /*21a40*/  IADD3 R18, R14.reuse, c[0x0][0x198], RZ ;  /* 0x000066000e127a10 */ /* 0x040fe40007ffe0ff */
[----:B------:R-:W-:Y:S02]  /*21a50*/  LEA.HI.X.SX32 R17, R14, R2, 0x1, P5 ;  /* 0x000000020e117211 */ /* 0x000fe400028f0eff */
[----:B------:R-:W0:Y:S04]  /*21a60*/  LDS.128 R12, [R28] ;  /* 0x000000001c0c7984 */ /* 0x000e280000000c00 */
[----:B0-----:R0:W-:Y:S04]  /*21a70*/  STL.64 [R1+0xa70], R14 ;  /* 0x000a700e01007387 */ /* 0x0011e80000100a00 */
[----:B------:R-:W2:Y:S01]  /*21a80*/  LDL.LU R25, [R1+0x978] ;  /* 0x0009780001197983 */ /* 0x000ea20000300800 */
[----:B------:R-:W-:-:S05]  /*21a90*/  PRMT R24, R19, 0x7632, R24 ;  /* 0x0000763213187816 */ /* 0x000fca0000000018 */
[----:B------:R-:W-:Y:S01]  /*21aa0*/  @P6 STG.E.U16 [R16.64], R24 ;  /* 0x0000001810006986 */ /* 0x000fe2000c101506 */
[----:B------:R-:W-:-:S04]  /*21ab0*/  LEA R20, P2, R18, R0, 0x1 ;  /* 0x0000000012147211 */ /* 0x000fc800078408ff */
[----:B------:R-:W-:Y:S02]  /*21ac0*/  LEA.HI.X.SX32 R21, R18, R2, 0x1, P2 ;  /* 0x0000000212157211 */ /* 0x000fe400010f0eff */
[----:B-----5:R-:W-:Y:S01]  /*21ad0*/  ISETP.LT.AND P2, PT, R6, c[0x0][0x17c], !P0 ;  /* 0x00005f0006007a0c */ /* 0x020fe20004741270 */
[----:B--2---:R-:W-:Y:S04]  /*21ae0*/  STL [R1+0xa80], R25 ;  /* 0x000a801901007387 */ /* 0x004fe80000100800 */
[----:B------:R-:W1:Y:S04]  /*21af0*/  LDS.128 R24, [R3+0x800] ;  /* 0x0008000003187984 */ /* 0x000e680000000c00 */
[----:B0-----:R-:W2:Y:S04]  /*21b00*/  LDL.LU R14, [R1+0x97c] ;  /* 0x00097c00010e7983 */ /* 0x001ea80000300800 */
[----:B------:R-:W4:Y:S01]  /*21b10*/  LDL.LU R11, [R1+0x980] ;  /* 0x00098000010b7983 */ /* 0x000f220000300800 */
[----:B-1----:R-:W-:-:S03]  /*21b20*/  IMAD.MOV.U32 R6, RZ, RZ, R25 ;  /* 0x000000ffff067224 */ /* 0x002fc600078e0019 */
[----:B------:R-:W-:Y:S04]  /*21b30*/  STL [R1+0xc], R27 ;  /* 0x00000c1b01007387 */ /* 0x000fe80000100800 */
[----:B------:R-:W5:Y:S04]  /*21b40*/  LDL.LU R25, [R1+0xa80] ;  /* 0x000a800001197983 */ /* 0x000f680000300800 */
[----:B------:R-:W2:Y:S01]  /*21b50*/  LDL.LU R10, [R1+0x984] ;  /* 0x00098400010a7983 */ /* 0x000ea20000300800 */
[----:B------:R-:W-:-:S04]  /*21b60*/  IADD3 R19, R18, c[0x0][0x198], RZ ;  /* 0x0000660012137a10 */ /* 0x000fc80007ffe0ff */
[C---:B------:R-:W-:Y:S02]  /*21b70*/  LEA R18, P6, R19.reuse, R0, 0x1 ;  /* 0x0000000013127211 */ /* 0x040fe400078c08ff */
[----:B------:R-:W-:Y:S02]  /*21b80*/  IADD3 R17, R19, c[0x0][0x198], RZ ;  /* 0x0000660013117a10 */ /* 0x000fe40007ffe0ff */
[----:B---3--:R-:W-:Y:S01]  /*21b90*/  ISETP.LT.AND P5, PT, R7, c[0x0][0x17c], !P0 ;  /* 0x00005f0007007a0c */ /* 0x008fe200047a1270 */
[----:B------:R-:W-:Y:S01]  /*21ba0*/  IMAD.MOV.U32 R7, RZ, RZ, R26 ;  /* 0x000000ffff077224 */ /* 0x000fe200078e001a */
[----:B------:R-:W-:Y:S01]  /*21bb0*/  LEA.HI.X.SX32 R19, R19, R2, 0x1, P6 ;  /* 0x0000000213137211 */ /* 0x000fe200030f0eff */
[----:B------:R0:W-:Y:S01]  /*21bc0*/  @P1 STG.E.U16 [R20.64], R4 ;  /* 0x0000000414001986 */ /* 0x0001e2000c101506 */
[C---:B------:R-:W-:Y:S02]  /*21bd0*/  LEA R16, P6, R17.reuse, R0, 0x1 ;  /* 0x0000000011107211 */ /* 0x040fe400078c08ff */
[----:B------:R-:W-:Y:S01]  /*21be0*/  PRMT R3, R4, 0x7632, R3 ;  /* 0x0000763204037816 */ /* 0x000fe20000000003 */
[----:B------:R1:W-:Y:S01]  /*21bf0*/  STL.64 [R1+0xa78], R6 ;  /* 0x000a780601007387 */ /* 0x0003e20000100a00 */
[----:B0-----:R-:W-:-:S02]  /*21c00*/  IADD3 R4, R17, c[0x0][0x198], RZ ;  /* 0x0000660011047a10 */ /* 0x001fc40007ffe0ff */
[----:B------:R-:W-:Y:S01]  /*21c10*/  LEA.HI.X.SX32 R17, R17, R2, 0x1, P6 ;  /* 0x0000000211117211 */ /* 0x000fe200030f0eff */
[----:B-1----:R-:W3:Y:S01]  /*21c20*/  LDL.LU R6, [R1+0x988] ;  /* 0x0009880001067983 */ /* 0x002ee20000300800 */
[----:B------:R-:W-:-:S03]  /*21c30*/  LEA R20, P6, R4, R0, 0x1 ;  /* 0x0000000004147211 */ /* 0x000fc600078c08ff */
[----:B------:R-:W-:Y:S01]  /*21c40*/  @P4 STG.E.U16 [R18.64], R3 ;  /* 0x0000000312004986 */ /* 0x000fe2000c101506 */
[----:B------:R-:W-:-:S03]  /*21c50*/  LEA.HI.X.SX32 R21, R4, R2, 0x1, P6 ;  /* 0x0000000204157211 */ /* 0x000fc600030f0eff */
[----:B------:R0:W-:Y:S01]  /*21c60*/  @P3 STG.E.U16 [R16.64], R8 ;  /* 0x0000000810003986 */ /* 0x0001e2000c101506 */
[----:B------:R-:W-:-:S03]  /*21c70*/  IMAD.MOV.U32 R15, RZ, RZ, R24 ;  /* 0x000000ffff0f7224 */ /* 0x000fc600078e0018 */
[----:B------:R-:W1:Y:S01]  /*21c80*/  LDS.128 R16, [R22+0x800] ;  /* 0x0008000016107984 */ /* 0x000e620000000c00 */
[----:B0-----:R-:W-:-:S05]  /*21c90*/  PRMT R8, R8, 0x7632, R8 ;  /* 0x0000763208087816 */ /* 0x001fca0000000008 */
[----:B------:R0:W-:Y:S01]  /*21ca0*/  @P5 STG.E.U16 [R20.64], R8 ;  /* 0x0000000814005986 */ /* 0x0001e2000c101506 */
[----:B------:R-:W-:-:S03]  /*21cb0*/  IADD3 R3, R4, c[0x0][0x198], RZ ;  /* 0x0000660004037a10 */ /* 0x000fc60007ffe0ff */
[----:B------:R-:W0:Y:S01]  /*21cc0*/  LDS.128 R20, [R23+0x800] ;  /* 0x0008000017147984 */ /* 0x000e220000000c00 */
[----:B----4-:R-:W-:-:S03]  /*21cd0*/  ISETP.LT.AND P3, PT, R11, c[0x0][0x17c], !P0 ;  /* 0x00005f000b007a0c */ /* 0x010fc60004761270 */
[----:B------:R-:W4:Y:S01]  /*21ce0*/  LDL.LU R11, [R1+0x98c] ;  /* 0x00098c00010b7983 */ /* 0x000f220000300800 */
[----:B--2---:R-:W-:-:S03]  /*21cf0*/  ISETP.LT.AND P5, PT, R10, c[0x0][0x17c], !P0 ;  /* 0x00005f000a007a0c */ /* 0x004fc600047a1270 */
[----:B------:R-:W2:Y:S01]  /*21d00*/  LDL.LU R10, [R1+0x990] ;  /* 0x00099000010a7983 */ /* 0x000ea20000300800 */
[C---:B------:R-:W-:Y:S02]  /*21d10*/  LEA R26, P6, R3.reuse, R0, 0x1 ;  /* 0x00000000031a7211 */ /* 0x040fe400078c08ff */
[----:B------:R-:W-:Y:S02]  /*21d20*/  ISETP.LT.AND P4, PT, R14, c[0x0][0x17c], !P0 ;  /* 0x00005f000e007a0c */ /* 0x000fe40004781270 */
[C---:B------:R-:W-:Y:S01]  /*21d30*/  IADD3 R4, R3.reuse, c[0x0][0x198], RZ ;  /* 0x0000660003047a10 */ /* 0x040fe20007ffe0ff */
[----:B------:R-:W2:Y:S01]  /*21d40*/  LDL.LU R14, [R1+0x994] ;  /* 0x00099400010e7983 */ /* 0x000ea20000300800 */
[----:B------:R-:W-:Y:S02]  /*21d50*/  LEA.HI.X.SX32 R27, R3, R2, 0x1, P6 ;  /* 0x00000002031b7211 */ /* 0x000fe400030f0eff */
[----:B-----5:R-:W-:Y:S02]  /*21d60*/  ISETP.LT.AND P1, PT, R25, c[0x0][0x17c], !P0 ;  /* 0x00005f0019007a0c */ /* 0x020fe40004721270 */
[----:B------:R-:W-:-:S02]  /*21d70*/  LEA R24, P6, R4, R0, 0x1 ;  /* 0x0000000004187211 */ /* 0x000fc400078c08ff */
[C---:B------:R-:W-:Y:S01]  /*21d80*/  IADD3 R3, R4.reuse, c[0x0][0x198], RZ ;  /* 0x0000660004037a10 */ /* 0x040fe20007ffe0ff */
[----:B------:R-:W-:Y:S01]  /*21d90*/  @P2 STG.E.U16 [R26.64], R12 ;  /* 0x0000000c1a002986 */ /* 0x000fe2000c101506 */
[----:B------:R-:W-:Y:S02]  /*21da0*/  LEA.HI.X.SX32 R25, R4, R2, 0x1, P6 ;  /* 0x0000000204197211 */ /* 0x000fe400030f0eff */
[----:B0-----:R-:W-:Y:S02]  /*21db0*/  PRMT R8, R12, 0x7632, R8 ;  /* 0x000076320c087816 */ /* 0x001fe40000000008 */
[----:B---3--:R-:W-:Y:S02]  /*21dc0*/  ISETP.LT.AND P2, PT, R6, c[0x0][0x17c], !P0 ;  /* 0x00005f0006007a0c */ /* 0x008fe40004741270 */
[C---:B------:R-:W-:Y:S01]  /*21dd0*/  LEA R6, P6, R3.reuse, R0, 0x1 ;  /* 0x0000000003067211 */ /* 0x040fe200078c08ff */
[----:B------:R-:W-:Y:S03]  /*21de0*/  @P1 STG.E.U16 [R24.64], R8 ;  /* 0x0000000818001986 */ /* 0x000fe6000c101506 */
[----:B------:R-:W-:Y:S01]  /*21df0*/  LEA.HI.X.SX32 R7, R3, R2, 0x1, P6 ;  /* 0x0000000203077211 */ /* 0x000fe200030f0eff */
[----:B------:R0:W3:Y:S04]  /*21e00*/  LDS.128 R24, [R28+0x800] ;  /* 0x000800001c187984 */ /* 0x0000e80000000c00 */
[----:B------:R5:W-:Y:S01]  /*21e10*/  @P4 STG.E.U16 [R6.64], R15 ;  /* 0x0000000f06004986 */ /* 0x000be2000c101506 */
[----:B----4-:R-:W-:-:S03]  /*21e20*/  ISETP.LT.AND P1, PT, R11, c[0x0][0x17c], !P0 ;  /* 0x00005f000b007a0c */ /* 0x010fc60004721270 */
[----:B------:R-:W4:Y:S01]  /*21e30*/  LDL.LU R11, [R1+0x998] ;  /* 0x00099800010b7983 */ /* 0x000f220000300800 */
[----:B--2---:R-:W-:-:S03]  /*21e40*/  ISETP.LT.AND P4, PT, R10, c[0x0][0x17c], !P0 ;  /* 0x00005f000a007a0c */ /* 0x004fc60004781270 */
[----:B------:R-:W2:Y:S01]  /*21e50*/  LDL.LU R10, [R1+0x99c] ;  /* 0x00099c00010a7983 */ /* 0x000ea20000300800 */
[----:B------:R-:W-:-:S04]  /*21e60*/  IADD3 R4, R3, c[0x0][0x198], RZ ;  /* 0x0000660003047a10 */ /* 0x000fc80007ffe0ff */
[C---:B0-----:R-:W-:Y:S02]  /*21e70*/  LEA R28, P6, R4.reuse, R0, 0x1 ;  /* 0x00000000041c7211 */ /* 0x041fe400078c08ff */
[C---:B------:R-:W-:Y:S02]  /*21e80*/  IADD3 R8, R4.reuse, c[0x0][0x198], RZ ;  /* 0x0000660004087a10 */ /* 0x040fe40007ffe0ff */
[----:B------:R-:W-:Y:S02]  /*21e90*/  LEA.HI.X.SX32 R29, R4, R2, 0x1, P6 ;  /* 0x00000002041d7211 */ /* 0x000fe400030f0eff */
[----:B------:R-:W-:-:S05]  /*21ea0*/  PRMT R4, R15, 0x7632, R4 ;  /* 0x000076320f047816 */ /* 0x000fca0000000004 */
[----:B------:R0:W-:Y:S01]  /*21eb0*/  @P3 STG.E.U16 [R28.64], R4 ;  /* 0x000000041c003986 */ /* 0x0001e2000c101506 */
[----:B------:R-:W-:-:S03]  /*21ec0*/  ISETP.LT.AND P3, PT, R14, c[0x0][0x17c], !P0 ;  /* 0x00005f000e007a0c */ /* 0x000fc60004761270 */
[----:B------:R-:W3:Y:S01]  /*21ed0*/  LDL.LU R14, [R1+0x9a0] ;  /* 0x0009a000010e7983 */ /* 0x000ee20000300800 */
[C---:B-----5:R-:W-:Y:S02]  /*21ee0*/  LEA R6, P6, R8.reuse, R0, 0x1 ;  /* 0x0000000008067211 */ /* 0x060fe400078c08ff */
[C---:B------:R-:W-:Y:S02]  /*21ef0*/  IADD3 R3, R8.reuse, c[0x0][0x198], RZ ;  /* 0x0000660008037a10 */ /* 0x040fe40007ffe0ff */
[----:B------:R-:W-:Y:S02]  /*21f00*/  LEA.HI.X.SX32 R7, R8, R2, 0x1, P6 ;  /* 0x0000000208077211 */ /* 0x000fe400030f0eff */
[----:B0-----:R-:W-:-:S03]  /*21f10*/  LEA R28, P6, R3, R0, 0x1 ;  /* 0x00000000031c7211 */ /* 0x001fc600078c08ff */
[----:B-1----:R0:W-:Y:S01]  /*21f20*/  @P5 STG.E.U16 [R6.64], R16 ;  /* 0x0000001006005986 */ /* 0x0021e2000c101506 */
[----:B------:R-:W-:Y:S02]  /*21f30*/  LEA.HI.X.SX32 R29, R3, R2, 0x1, P6 ;  /* 0x00000002031d7211 */ /* 0x000fe400030f0eff */
[----:B0-----:R-:W-:-:S05]  /*21f40*/  PRMT R16, R16, 0x7632, R16 ;  /* 0x0000763210107816 */ /* 0x001fca0000000010 */
[----:B------:R0:W-:Y:S01]  /*21f50*/  @P2 STG.E.U16 [R28.64], R16 ;  /* 0x000000101c002986 */ /* 0x0001e2000c101506 */
[----:B----4-:R-:W-:-:S03]  /*21f60*/  ISETP.LT.AND P5, PT, R11, c[0x0][0x17c], !P0 ;  /* 0x00005f000b007a0c */ /* 0x010fc600047a1270 */
[----:B------:R-:W4:Y:S04]  /*21f70*/  LDL.LU R11, [R1+0x9a4] ;  /* 0x0009a400010b7983 */ /* 0x000f280000300800 */
[----:B0-----:R-:W5:Y:S01]  /*21f80*/  LDL.LU R16, [R1+0x14] ;  /* 0x0000140001107983 */ /* 0x001f620000300800 */
[----:B--2---:R-:W-:-:S03]  /*21f90*/  ISETP.LT.AND P2, PT, R10, c[0x0][0x17c], !P0 ;  /* 0x00005f000a007a0c */ /* 0x004fc60004741270 */
[----:B------:R-:W2:Y:S01]  /*21fa0*/  LDL.LU R10, [R1+0x9a8] ;  /* 0x0009a800010a7983 */ /* 0x000ea20000300800 */
[----:B------:R-:W-:-:S04]  /*21fb0*/  IADD3 R4, R3, c[0x0][0x198], RZ ;  /* 0x0000660003047a10 */ /* 0x000fc80007ffe0ff */
[----:B------:R-:W-:-:S04]  /*21fc0*/  LEA R6, P6, R4, R0, 0x1 ;  /* 0x0000000004067211 */ /* 0x000fc800078c08ff */
[C---:B------:R-:W-:Y:S02]  /*21fd0*/  LEA.HI.X.SX32 R7, R4.reuse, R2, 0x1, P6 ;  /* 0x0000000204077211 */ /* 0x040fe400030f0eff */
[----:B------:R-:W-:-:S03]  /*21fe0*/  IADD3 R3, R4, c[0x0][0x198], RZ ;  /* 0x0000660004037a10 */ /* 0x000fc60007ffe0ff */
[----:B------:R0:W-:Y:S01]  /*21ff0*/  @P1 STG.E.U16 [R6.64], R20 ;  /* 0x0000001406001986 */ /* 0x0001e2000c101506 */
[C---:B------:R-:W-:Y:S02]  /*22000*/  LEA R28, P6, R3.reuse, R0, 0x1 ;  /* 0x00000000031c7211 */ /* 0x040fe400078c08ff */
[----:B---3--:R-:W-:Y:S02]  /*22010*/  ISETP.LT.AND P1, PT, R14, c[0x0][0x17c], !P0 ;  /* 0x00005f000e007a0c */ /* 0x008fe40004721270 */
[----:B------:R-:W3:Y:S01]  /*22020*/  LDL.LU R14, [R1+0x9ac] ;  /* 0x0009ac00010e7983 */ /* 0x000ee20000300800 */
[C---:B------:R-:W-:Y:S02]  /*22030*/  IADD3 R4, R3.reuse, c[0x0][0x198], RZ ;  /* 0x0000660003047a10 */ /* 0x040fe40007ffe0ff */
[----:B------:R-:W-:Y:S02]  /*22040*/  LEA.HI.X.SX32 R29, R3, R2, 0x1, P6 ;  /* 0x00000002031d7211 */ /* 0x000fe400030f0eff */
[----:B0-----:R-:W-:-:S02]  /*22050*/  PRMT R20, R20, 0x7632, R20 ;  /* 0x0000763214147816 */ /* 0x001fc40000000014 */
[C---:B------:R-:W-:Y:S02]  /*22060*/  LEA R6, P6, R4.reuse, R0, 0x1 ;  /* 0x0000000004067211 */ /* 0x040fe400078c08ff */
[C---:B------:R-:W-:Y:S01]  /*22070*/  IADD3 R3, R4.reuse, c[0x0][0x198], RZ ;  /* 0x0000660004037a10 */ /* 0x040fe20007ffe0ff */
[----:B------:R0:W-:Y:S01]  /*22080*/  @P4 STG.E.U16 [R28.64], R20 ;  /* 0x000000141c004986 */ /* 0x0001e2000c101506 */
[----:B------:R-:W-:Y:S02]  /*22090*/  LEA.HI.X.SX32 R7, R4, R2, 0x1, P6 ;  /* 0x0000000204077211 */ /* 0x000fe400030f0eff */
[----:B------:R-:W-:-:S03]  /*220a0*/  IADD3 R4, R3, c[0x0][0x198], RZ ;  /* 0x0000660003047a10 */ /* 0x000fc60007ffe0ff */
[----:B------:R1:W-:Y:S01]  /*220b0*/  @P3 STG.E.U16 [R6.64], R24 ;  /* 0x0000001806003986 */ /* 0x0003e2000c101506 */
[----:B0-----:R-:W-:-:S04]  /*220c0*/  LEA R28, P6, R3, R0, 0x1 ;  /* 0x00000000031c7211 */ /* 0x001fc800078c08ff */
[----:B------:R-:W-:Y:S02]  /*220d0*/  LEA.HI.X.SX32 R29, R3, R2, 0x1, P6 ;  /* 0x00000002031d7211 */ /* 0x000fe400030f0eff */
[----:B-1----:R-:W-:Y:S02]  /*220e0*/  LEA R6, P6, R4, R0, 0x1 ;  /* 0x0000000004067211 */ /* 0x002fe400078c08ff */
[----:B------:R-:W-:Y:S02]  /*220f0*/  PRMT R24, R24, 0x7632, R24 ;  /* 0x0000763218187816 */ /* 0x000fe40000000018 */
[----:B------:R-:W-:-:S03]  /*22100*/  LEA.HI.X.SX32 R7, R4, R2, 0x1, P6 ;  /* 0x0000000204077211 */ /* 0x000fc600030f0eff */
[----:B------:R0:W-:Y:S02]  /*22110*/  @P5 STG.E.U16 [R28.64], R24 ;  /* 0x000000181c005986 */ /* 0x0001e4000c101506 */
[----:B0-----:R-:W-:Y:S02]  /*22120*/  IMAD.MOV.U32 R28, RZ, RZ, R6 ;  /* 0x000000ffff1c7224 */ /* 0x001fe400078e0006 */
[----:B------:R-:W-:Y:S01]  /*22130*/  IMAD.MOV.U32 R29, RZ, RZ, R7 ;  /* 0x000000ffff1d7224 */ /* 0x000fe200078e0007 */
[----:B----4-:R-:W-:Y:S02]  /*22140*/  ISETP.LT.AND P4, PT, R11, c[0x0][0x17c], !P0 ;  /* 0x00005f000b007a0c */ /* 0x010fe40004781270 */
[----:B------:R-:W4:Y:S01]  /*22150*/  LDL.LU R11, [R1+0x9b0] ;  /* 0x0009b000010b7983 */ /* 0x000f220000300800 */
[----:B-----5:R-:W-:-:S03]  /*22160*/  PRMT R8, R16, 0x7632, R8 ;  /* 0x0000763210087816 */ /* 0x020fc60000000008 */
[----:B------:R0:W-:Y:S01]  /*22170*/  @P2 STG.E.U16 [R28.64], R16 ;  /* 0x000000101c002986 */ /* 0x0001e2000c101506 */
[----:B--2---:R-:W-:-:S03]  /*22180*/  ISETP.LT.AND P3, PT, R10, c[0x0][0x17c], !P0 ;  /* 0x00005f000a007a0c */ /* 0x004fc60004761270 */
[----:B------:R-:W2:Y:S04]  /*22190*/  LDL.LU R10, [R1+0x9b4] ;  /* 0x0009b400010a7983 */ /* 0x000ea80000300800 */
[----:B------:R-:W5:Y:S04]  /*221a0*/  LDL.LU.64 R6, [R1+0xa78] ;  /* 0x000a780001067983 */ /* 0x000f680000300a00 */
[----:B------:R-:W5:Y:S04]  /*221b0*/  LDL.LU R24, [R1+0x9b8] ;  /* 0x0009b80001187983 */ /* 0x000f680000300800 */
[----:B0-----:R-:W5:Y:S01]  /*221c0*/  LDL.LU R16, [R1+0x9bc] ;  /* 0x0009bc0001107983 */ /* 0x001f620000300800 */
[----:B------:R-:W-:-:S02]  /*221d0*/  IADD3 R3, R4, c[0x0][0x198], RZ ;  /* 0x0000660004037a10 */ /* 0x000fc40007ffe0ff */
[----:B---3--:R-:W-:Y:S02]  /*221e0*/  ISETP.LT.AND P5, PT, R14, c[0x0][0x17c], !P0 ;  /* 0x00005f000e007a0c */ /* 0x008fe400047a1270 */
[----:B------:R-:W-:-:S04]  /*221f0*/  LEA R14, P6, R3, R0, 0x1 ;  /* 0x00000000030e7211 */ /* 0x000fc800078c08ff */
[C---:B------:R-:W-:Y:S02]  /*22200*/  LEA.HI.X.SX32 R15, R3.reuse, R2, 0x1, P6 ;  /* 0x00000002030f7211 */ /* 0x040fe400030f0eff */
[----:B------:R-:W-:-:S03]  /*22210*/  IADD3 R4, R3, c[0x0][0x198], RZ ;  /* 0x0000660003047a10 */ /* 0x000fc60007ffe0ff */
[----:B------:R0:W-:Y:S01]  /*22220*/  @P1 STG.E.U16 [R14.64], R8 ;  /* 0x000000080e001986 */ /* 0x0001e2000c101506 */
[C---:B------:R-:W-:Y:S02]  /*22230*/  LEA R28, P6, R4.reuse, R0, 0x1 ;  /* 0x00000000041c7211 */ /* 0x040fe400078c08ff */
[C---:B------:R-:W-:Y:S01]  /*22240*/  IADD3 R3, R4.reuse, c[0x0][0x198], RZ ;  /* 0x0000660004037a10 */ /* 0x040fe20007ffe0ff */
[----:B0-----:R-:W3:Y:S04]  /*22250*/  LDL.LU.64 R14, [R1+0xa70] ;  /* 0x000a7000010e7983 */ /* 0x001ee80000300a00 */
[----:B------:R-:W3:Y:S01]  /*22260*/  LDL.LU R20, [R1+0x9c0] ;  /* 0x0009c00001147983 */ /* 0x000ee20000300800 */
[----:B------:R-:W-:Y:S02]  /*22270*/  LEA.HI.X.SX32 R29, R4, R2, 0x1, P6 ;  /* 0x00000002041d7211 */ /* 0x000fe400030f0eff */
[----:B------:R-:W-:-:S03]  /*22280*/  PRMT R12, R5, 0x7632, R12 ;  /* 0x00007632050c7816 */ /* 0x000fc6000000000c */
[----:B------:R-:W-:Y:S01]  /*22290*/  @P4 STG.E.U16 [R28.64], R5 ;  /* 0x000000051c004986 */ /* 0x000fe2000c101506 */
[----:B----4-:R-:W-:Y:S02]  /*222a0*/  ISETP.LT.AND P2, PT, R11, c[0x0][0x17c], !P0 ;  /* 0x00005f000b007a0c */ /* 0x010fe40004741270 */
[----:B--2---:R-:W-:Y:S02]  /*222b0*/  ISETP.LT.AND P1, PT, R10, c[0x0][0x17c], !P0 ;  /* 0x00005f000a007a0c */ /* 0x004fe40004721270 */
[----:B------:R-:W-:-:S04]  /*222c0*/  LEA R10, P6, R3, R0, 0x1 ;  /* 0x00000000030a7211 */ /* 0x000fc800078c08ff */
[----:B------:R-:W-:Y:S02]  /*222d0*/  LEA.HI.X.SX32 R11, R3, R2, 0x1, P6 ;  /* 0x00000002030b7211 */ /* 0x000fe400030f0eff */
[----:B-----5:R-:W-:Y:S02]  /*222e0*/  ISETP.LT.AND P4, PT, R24, c[0x0][0x17c], !P0 ;  /* 0x00005f0018007a0c */ /* 0x020fe40004781270 */
[----:B------:R-:W2:Y:S04]  /*222f0*/  LDL.LU R24, [R1+0x9c4] ;  /* 0x0009c40001187983 */ /* 0x000ea80000300800 */
[----:B------:R0:W-:Y:S01]  /*22300*/  @P3 STG.E.U16 [R10.64], R12 ;  /* 0x0000000c0a003986 */ /* 0x0001e2000c101506 */
[----:B------:R-:W-:-:S03]  /*22310*/  ISETP.LT.AND P3, PT, R16, c[0x0][0x17c], !P0 ;  /* 0x00005f0010007a0c */ /* 0x000fc60004761270 */
[----:B0-----:R-:W4:Y:S04]  /*22320*/  LDL.LU.64 R10, [R1+0xa68] ;  /* 0x000a6800010a7983 */ /* 0x001f280000300a00 */
[----:B------:R-:W5:Y:S01]  /*22330*/  LDL.LU R16, [R1+0x9c8] ;  /* 0x0009c80001107983 */ /* 0x000f620000300800 */
[----:B------:R-:W-:-:S04]  /*22340*/  IADD3 R8, R3, c[0x0][0x198], RZ ;  /* 0x0000660003087a10 */ /* 0x000fc80007ffe0ff */
[----:B------:R-:W-:-:S04]  /*22350*/  LEA R4, P6, R8, R0, 0x1 ;  /* 0x0000000008047211 */ /* 0x000fc800078c08ff */
[C---:B------:R-:W-:Y:S02]  /*22360*/  LEA.HI.X.SX32 R5, R8.reuse, R2, 0x1, P6 ;  /* 0x0000000208057211 */ /* 0x040fe400030f0eff */
[----:B------:R-:W-:-:S03]  /*22370*/  IADD3 R3, R8, c[0x0][0x198], RZ ;  /* 0x0000660008037a10 */ /* 0x000fc60007ffe0ff */
[----:B------:R0:W-:Y:S01]  /*22380*/  @P5 STG.E.U16 [R4.64], R9 ;  /* 0x0000000904005986 */ /* 0x0001e2000c101506 */
[----:B---3--:R-:W-:-:S03]  /*22390*/  ISETP.LT.AND P5, PT, R20, c[0x0][0x17c], !P0 ;  /* 0x00005f0014007a0c */ /* 0x008fc600047a1270 */
[----:B------:R-:W3:Y:S01]  /*223a0*/  LDL.LU R20, [R1+0x9cc] ;  /* 0x0009cc0001147983 */ /* 0x000ee20000300800 */
[C---:B------:R-:W-:Y:S02]  /*223b0*/  LEA R28, P6, R3.reuse, R0, 0x1 ;  /* 0x00000000031c7211 */ /* 0x040fe400078c08ff */
[C---:B------:R-:W-:Y:S02]  /*223c0*/  IADD3 R8, R3.reuse, c[0x0][0x198], RZ ;  /* 0x0000660003087a10 */ /* 0x040fe40007ffe0ff */
[----:B------:R-:W-:Y:S02]  /*223d0*/  LEA.HI.X.SX32 R29, R3, R2, 0x1, P6 ;  /* 0x00000002031d7211 */ /* 0x000fe400030f0eff */
[C---:B0-----:R-:W-:Y:S02]  /*223e0*/  LEA R4, P6, R8.reuse, R0, 0x1 ;  /* 0x0000000008047211 */ /* 0x041fe400078c08ff */
[----:B------:R-:W-:Y:S02]  /*223f0*/  PRMT R9, R9, 0x7632, R9 ;  /* 0x0000763209097816 */ /* 0x000fe40000000009 */
[----:B------:R-:W-:-:S03]  /*22400*/  LEA.HI.X.SX32 R5, R8, R2, 0x1, P6 ;  /* 0x0000000208057211 */ /* 0x000fc600030f0eff */
[----:B------:R0:W-:Y:S04]  /*22410*/  @P2 STG.E.U16 [R28.64], R9 ;  /* 0x000000091c002986 */ /* 0x0001e8000c101506 */
[----:B------:R1:W-:Y:S01]  /*22420*/  @P1 STG.E.U16 [R4.64], R13 ;  /* 0x0000000d04001986 */ /* 0x0003e2000c101506 */
[----:B--2---:R-:W-:-:S03]  /*22430*/  ISETP.LT.AND P2, PT, R24, c[0x0][0x17c], !P0 ;  /* 0x00005f0018007a0c */ /* 0x004fc60004741270 */
[----:B------:R-:W2:Y:S01]  /*22440*/  LDL.LU R24, [R1+0x9d0] ;  /* 0x0009d00001187983 */ /* 0x000ea20000300800 */
[----:B-----5:R-:W-:-:S03]  /*22450*/  ISETP.LT.AND P1, PT, R16, c[0x0][0x17c], !P0 ;  /* 0x00005f0010007a0c */ /* 0x020fc60004721270 */
[----:B------:R-:W5:Y:S01]  /*22460*/  LDL.LU R16, [R1+0x9d4] ;  /* 0x0009d40001107983 */ /* 0x000f620000300800 */
[----:B------:R-:W-:-:S04]  /*22470*/  IADD3 R3, R8, c[0x0][0x198], RZ ;  /* 0x0000660008037a10 */ /* 0x000fc80007ffe0ff */
[C---:B------:R-:W-:Y:S02]  /*22480*/  LEA R8, P6, R3.reuse, R0, 0x1 ;  /* 0x0000000003087211 */ /* 0x040fe400078c08ff */
[C---:B------:R-:W-:Y:S02]  /*22490*/  IADD3 R12, R3.reuse, c[0x0][0x198], RZ ;  /* 0x00006600030c7a10 */ /* 0x040fe40007ffe0ff */
[----:B0-----:R-:W-:Y:S02]  /*224a0*/  LEA.HI.X.SX32 R9, R3, R2, 0x1, P6 ;  /* 0x0000000203097211 */ /* 0x001fe400030f0eff */
[----:B------:R-:W-:-:S05]  /*224b0*/  PRMT R3, R13, 0x7632, R3 ;  /* 0x000076320d037816 */ /* 0x000fca0000000003 */
[----:B------:R0:W-:Y:S01]  /*224c0*/  @P4 STG.E.U16 [R8.64], R3 ;  /* 0x0000000308004986 */ /* 0x0001e2000c101506 */
[----:B---3--:R-:W-:-:S03]  /*224d0*/  ISETP.LT.AND P4, PT, R20, c[0x0][0x17c], !P0 ;  /* 0x00005f0014007a0c */ /* 0x008fc60004781270 */
[----:B------:R-:W3:Y:S01]  /*224e0*/  LDL.LU R20, [R1+0x9dc] ;  /* 0x0009dc0001147983 */ /* 0x000ee20000300800 */
[C---:B-1----:R-:W-:Y:S02]  /*224f0*/  LEA R4, P6, R12.reuse, R0, 0x1 ;  /* 0x000000000c047211 */ /* 0x042fe400078c08ff */
[C---:B------:R-:W-:Y:S02]  /*22500*/  IADD3 R13, R12.reuse, c[0x0][0x198], RZ ;  /* 0x000066000c0d7a10 */ /* 0x040fe40007ffe0ff */
[----:B------:R-:W-:Y:S02]  /*22510*/  LEA.HI.X.SX32 R5, R12, R2, 0x1, P6 ;  /* 0x000000020c057211 */ /* 0x000fe400030f0eff */
[C---:B------:R-:W-:Y:S02]  /*22520*/  LEA R12, P6, R13.reuse, R0, 0x1 ;  /* 0x000000000d0c7211 */ /* 0x040fe400078c08ff */
[C---:B0-----:R-:W-:Y:S01]  /*22530*/  IADD3 R3, R13.reuse, c[0x0][0x198], RZ ;  /* 0x000066000d037a10 */ /* 0x041fe20007ffe0ff */
[----:B------:R0:W-:Y:S01]  /*22540*/  @P3 STG.E.U16 [R4.64], R6 ;  /* 0x0000000604003986 */ /* 0x0001e2000c101506 */
[----:B------:R-:W-:-:S02]  /*22550*/  LEA.HI.X.SX32 R13, R13, R2, 0x1, P6 ;  /* 0x000000020d0d7211 */ /* 0x000fc400030f0eff */
[----:B0-----:R-:W-:Y:S02]  /*22560*/  PRMT R4, R6, 0x7632, R4 ;  /* 0x0000763206047816 */ /* 0x001fe40000000004 */
[----:B------:R-:W4:Y:S04]  /*22570*/  LDL.LU R6, [R1+0xa60] ;  /* 0x000a600001067983 */ /* 0x000f280000300800 */
[----:B------:R0:W-:Y:S04]  /*22580*/  @P5 STG.E.U16 [R12.64], R4 ;  /* 0x000000040c005986 */ /* 0x0001e8000c101506 */
[----:B------:R-:W4:Y:S01]  /*22590*/  LDL.LU R28, [R1+0x9d8] ;  /* 0x0009d800011c7983 */ /* 0x000f220000300800 */
[----:B-----5:R-:W-:-:S03]  /*225a0*/  ISETP.LT.AND P5, PT, R16, c[0x0][0x17c], !P0 ;  /* 0x00005f0010007a0c */ /* 0x020fc600047a1270 */
[----:B------:R-:W5:Y:S01]  /*225b0*/  LDL.LU R16, [R1+0x9e8] ;  /* 0x0009e80001107983 */ /* 0x000f620000300800 */
[C---:B------:R-:W-:Y:S02]  /*225c0*/  LEA R8, P6, R3.reuse, R0, 0x1 ;  /* 0x0000000003087211 */ /* 0x040fe400078c08ff */
[C---:B------:R-:W-:Y:S02]  /*225d0*/  IADD3 R5, R3.reuse, c[0x0][0x198], RZ ;  /* 0x0000660003057a10 */ /* 0x040fe40007ffe0ff */
[----:B------:R-:W-:Y:S02]  /*225e0*/  LEA.HI.X.SX32 R9, R3, R2, 0x1, P6 ;  /* 0x0000000203097211 */ /* 0x000fe400030f0eff */
[C---:B0-----:R-:W-:Y:S02]  /*225f0*/  LEA R4, P6, R5.reuse, R0, 0x1 ;  /* 0x0000000005047211 */ /* 0x041fe400078c08ff */
[C---:B------:R-:W-:Y:S01]  /*22600*/  IADD3 R3, R5.reuse, c[0x0][0x198], RZ ;  /* 0x0000660005037a10 */ /* 0x040fe20007ffe0ff */
[----:B------:R0:W-:Y:S01]  /*22610*/  @P2 STG.E.U16 [R8.64], R17 ;  /* 0x0000001108002986 */ /* 0x0001e2000c101506 */
[----:B------:R-:W-:-:S02]  /*22620*/  LEA.HI.X.SX32 R5, R5, R2, 0x1, P6 ;  /* 0x0000000205057211 */ /* 0x000fc400030f0eff */
[----:B--2---:R-:W-:Y:S02]  /*22630*/  ISETP.LT.AND P3, PT, R24, c[0x0][0x17c], !P0 ;  /* 0x00005f0018007a0c */ /* 0x004fe40004761270 */
[----:B------:R-:W2:Y:S01]  /*22640*/  LDL.LU R24, [R1+0x9e4] ;  /* 0x0009e40001187983 */ /* 0x000ea20000300800 */
[----:B---3--:R-:W-:-:S03]  /*22650*/  ISETP.LT.AND P2, PT, R20, c[0x0][0x17c], !P0 ;  /* 0x00005f0014007a0c */ /* 0x008fc60004741270 */
[----:B------:R-:W3:Y:S01]  /*22660*/  LDL.LU R20, [R1+0x18] ;  /* 0x0000180001147983 */ /* 0x000ee20000300800 */
[----:B0-----:R-:W-:-:S05]  /*22670*/  PRMT R17, R17, 0x7632, R17 ;  /* 0x0000763211117816 */ /* 0x001fca0000000011 */
[----:B------:R0:W-:Y:S01]  /*22680*/  @P1 STG.E.U16 [R4.64], R17 ;  /* 0x0000001104001986 */ /* 0x0001e2000c101506 */
[----:B------:R-:W-:-:S03]  /*22690*/  LEA R8, P6, R3, R0, 0x1 ;  /* 0x0000000003087211 */ /* 0x000fc600078c08ff */
[----:B0-----:R-:W3:Y:S01]  /*226a0*/  LDL.LU R17, [R1+0x9f4] ;  /* 0x0009f40001117983 */ /* 0x001ee20000300800 */
[----:B------:R-:W-:-:S05]  /*226b0*/  LEA.HI.X.SX32 R9, R3, R2, 0x1, P6 ;  /* 0x0000000203097211 */ /* 0x000fca00030f0eff */
[----:B------:R0:W-:Y:S01]  /*226c0*/  @P4 STG.E.U16 [R8.64], R21 ;  /* 0x0000001508004986 */ /* 0x0001e2000c101506 */
[----:B-----5:R-:W-:-:S03]  /*226d0*/  ISETP.LT.AND P4, PT, R16, c[0x0][0x17c], !P0 ;  /* 0x00005f0010007a0c */ /* 0x020fc60004781270 */
[----:B------:R-:W5:Y:S01]  /*226e0*/  LDL.LU R16, [R1+0x9f0] ;  /* 0x0009f00001107983 */ /* 0x000f620000300800 */
[----:B------:R-:W-:-:S04]  /*226f0*/  IADD3 R12, R3, c[0x0][0x198], RZ ;  /* 0x00006600030c7a10 */ /* 0x000fc80007ffe0ff */
[C---:B------:R-:W-:Y:S02]  /*22700*/  LEA R4, P6, R12.reuse, R0, 0x1 ;  /* 0x000000000c047211 */ /* 0x040fe400078c08ff */
[C---:B------:R-:W-:Y:S02]  /*22710*/  IADD3 R3, R12.reuse, c[0x0][0x198], RZ ;  /* 0x000066000c037a10 */ /* 0x040fe40007ffe0ff */
[----:B------:R-:W-:Y:S02]  /*22720*/  LEA.HI.X.SX32 R5, R12, R2, 0x1, P6 ;  /* 0x000000020c057211 */ /* 0x000fe400030f0eff */
[----:B0-----:R-:W-:Y:S02]  /*22730*/  LEA R8, P6, R3, R0, 0x1 ;  /* 0x0000000003087211 */ /* 0x001fe400078c08ff */
[----:B------:R-:W-:Y:S02]  /*22740*/  PRMT R21, R21, 0x7632, R21 ;  /* 0x0000763215157816 */ /* 0x000fe40000000015 */
[----:B------:R-:W-:-:S02]  /*22750*/  LEA.HI.X.SX32 R9, R3, R2, 0x1, P6 ;  /* 0x0000000203097211 */ /* 0x000fc400030f0eff */
[----:B----4-:R-:W-:Y:S01]  /*22760*/  ISETP.LT.AND P1, PT, R28, c[0x0][0x17c], !P0 ;  /* 0x00005f001c007a0c */ /* 0x010fe20004721270 */
[----:B------:R0:W-:Y:S01]  /*22770*/  @P3 STG.E.U16 [R4.64], R21 ;  /* 0x0000001504003986 */ /* 0x0001e2000c101506 */
[----:B--2---:R-:W-:-:S03]  /*22780*/  ISETP.LT.AND P3, PT, R24, c[0x0][0x17c], !P0 ;  /* 0x00005f0018007a0c */ /* 0x004fc60004761270 */
[----:B------:R-:W2:Y:S04]  /*22790*/  LDL.LU R28, [R1+0x9fc] ;  /* 0x0009fc00011c7983 */ /* 0x000ea80000300800 */
[----:B------:R1:W-:Y:S04]  /*227a0*/  @P5 STG.E.U16 [R8.64], R25 ;  /* 0x0000001908005986 */ /* 0x0003e8000c101506 */
[----:B------:R-:W4:Y:S01]  /*227b0*/  LDL.LU R24, [R1+0x9f8] ;  /* 0x0009f80001187983 */ /* 0x000f220000300800 */
[----:B------:R-:W-:Y:S02]  /*227c0*/  IADD3 R12, R3, c[0x0][0x198], RZ ;  /* 0x00006600030c7a10 */ /* 0x000fe40007ffe0ff */
[----:B---3--:R-:W-:-:S02]  /*227d0*/  ISETP.LT.AND P5, PT, R17, c[0x0][0x17c], !P0 ;  /* 0x00005f0011007a0c */ /* 0x008fc400047a1270 */
[----:B------:R-:W3:Y:S01]  /*227e0*/  LDL.LU R17, [R1+0xa04] ;  /* 0x000a040001117983 */ /* 0x000ee20000300800 */
[C---:B0-----:R-:W-:Y:S02]  /*227f0*/  LEA R4, P6, R12.reuse, R0, 0x1 ;  /* 0x000000000c047211 */ /* 0x041fe400078c08ff */
[----:B-1----:R-:W-:Y:S01]  /*22800*/  PRMT R25, R25, 0x7632, R25 ;  /* 0x0000763219197816 */ /* 0x002fe20000000019 */
[----:B------:R-:W2:Y:S01]  /*22810*/  LDL.LU R21, [R1+0xa00] ;  /* 0x000a000001157983 */ /* 0x000ea20000300800 */
        /* <DEDUP_REMOVED lines=8> */
[C---:B0-----:R-:W-:Y:S02]  /*228a0*/  LEA R4, P6, R12.reuse, R0, 0x1 ;  /* 0x000000000c047211 */ /* 0x041fe400078c08ff */
[C---:B------:R-:W-:Y:S02]  /*228b0*/  IADD3 R3, R12.reuse, c[0x0][0x198], RZ ;  /* 0x000066000c037a10 */ /* 0x040fe40007ffe0ff */
[----:B------:R-:W-:-:S02]  /*228c0*/  LEA.HI.X.SX32 R5, R12, R2, 0x1, P6 ;  /* 0x000000020c057211 */ /* 0x000fc400030f0eff */
[----:B------:R-:W-:Y:S01]  /*228d0*/  PRMT R13, R20, 0x7632, R13 ;  /* 0x00007632140d7816 */ /* 0x000fe2000000000d */
[----:B------:R0:W-:Y:S04]  /*228e0*/  @P1 STG.E.U16 [R8.64], R20 ;  /* 0x0000001408001986 */ /* 0x0001e8000c101506 */
[----:B------:R1:W-:Y:S01]  /*228f0*/  @P4 STG.E.U16 [R4.64], R13 ;  /* 0x0000000d04004986 */ /* 0x0003e2000c101506 */
[----:B0-----:R-:W-:-:S03]  /*22900*/  LEA R8, P6, R3, R0, 0x1 ;  /* 0x0000000003087211 */ /* 0x001fc600078c08ff */
[----:B------:R-:W4:Y:S04]  /*22910*/  LDL.LU R20, [R1+0xa08] ;  /* 0x000a080001147983 */ /* 0x000f280000300800 */
[----:B-1----:R-:W4:Y:S01]  /*22920*/  LDL.LU R13, [R1+0xa14] ;  /* 0x000a1400010d7983 */ /* 0x002f220000300800 */
        /* <DEDUP_REMOVED lines=13> */
[----:B-----5:R-:W-:-:S03]  /*22a00*/  ISETP.LT.AND P2, PT, R16, c[0x0][0x17c], !P0 ;  /* 0x00005f0010007a0c */ /* 0x020fc60004741270 */
[----:B------:R-:W5:Y:S01]  /*22a10*/  LDL.LU R16, [R1+0xa1c] ;  /* 0x000a1c0001107983 */ /* 0x000f620000300800 */
[----:B------:R-:W-:Y:S02]  /*22a20*/  IADD3 R6, R3, c[0x0][0x198], RZ ;  /* 0x0000660003067a10 */ /* 0x000fe40007ffe0ff */
[----:B--2---:R-:W-:Y:S02]  /*22a30*/  ISETP.LT.AND P1, PT, R28, c[0x0][0x17c], !P0 ;  /* 0x00005f001c007a0c */ /* 0x004fe40004721270 */
[----:B0-----:R-:W-:Y:S02]  /*22a40*/  LEA R4, P6, R6, R0, 0x1 ;  /* 0x0000000006047211 */ /* 0x001fe400078c08ff */
[----:B----4-:R-:W-:Y:S02]  /*22a50*/  ISETP.LT.AND P4, PT, R24, c[0x0][0x17c], !P0 ;  /* 0x00005f0018007a0c */ /* 0x010fe40004781270 */
[C---:B------:R-:W-:Y:S02]  /*22a60*/  IADD3 R3, R6.reuse, c[0x0][0x198], RZ ;  /* 0x0000660006037a10 */ /* 0x040fe40007ffe0ff */
[----:B------:R-:W-:-:S02]  /*22a70*/  LEA.HI.X.SX32 R5, R6, R2, 0x1, P6 ;  /* 0x0000000206057211 */ /* 0x000fc400030f0eff */
[C---:B-1----:R-:W-:Y:S02]  /*22a80*/  LEA R8, P6, R3.reuse, R0, 0x1 ;  /* 0x0000000003087211 */ /* 0x042fe400078c08ff */
[----:B------:R-:W-:Y:S02]  /*22a90*/  PRMT R10, R10, 0x7632, R10 ;  /* 0x000076320a0a7816 */ /* 0x000fe4000000000a */
[C---:B------:R-:W-:Y:S02]  /*22aa0*/  LEA.HI.X.SX32 R9, R3.reuse, R2, 0x1, P6 ;  /* 0x0000000203097211 */ /* 0x040fe400030f0eff */
[----:B------:R-:W-:Y:S01]  /*22ab0*/  IADD3 R6, R3, c[0x0][0x198], RZ ;  /* 0x0000660003067a10 */ /* 0x000fe20007ffe0ff */
[----:B------:R0:W-:Y:S01]  /*22ac0*/  @P1 STG.E.U16 [R4.64], R10 ;  /* 0x0000000a04001986 */ /* 0x0001e2000c101506 */
[----:B------:R-:W-:-:S03]  /*22ad0*/  ISETP.LT.AND P5, PT, R21, c[0x0][0x17c], !P0 ;  /* 0x00005f0015007a0c */ /* 0x000fc600047a1270 */
[----:B------:R-:W2:Y:S04]  /*22ae0*/  LDL.LU R21, [R1+0xa18] ;  /* 0x000a180001157983 */ /* 0x000ea80000300800 */
[----:B------:R1:W-:Y:S01]  /*22af0*/  @P4 STG.E.U16 [R8.64], R14 ;  /* 0x0000000e08004986 */ /* 0x0003e2000c101506 */
[----:B------:R-:W-:Y:S02]  /*22b00*/  ISETP.LT.AND P1, PT, R20, c[0x0][0x17c], !P0 ;  /* 0x00005f0014007a0c */ /* 0x000fe40004721270 */
[----:B0-----:R-:W-:Y:S01]  /*22b10*/  LEA R4, P6, R6, R0, 0x1 ;  /* 0x0000000006047211 */ /* 0x001fe200078c08ff */
[----:B------:R-:W4:Y:S01]  /*22b20*/  LDL.LU R20, [R1+0xa24] ;  /* 0x000a240001147983 */ /* 0x000f220000300800 */
[----:B------:R-:W-:-:S03]  /*22b30*/  ISETP.LT.AND P4, PT, R13, c[0x0][0x17c], !P0 ;  /* 0x00005f000d007a0c */ /* 0x000fc60004781270 */
[----:B------:R-:W2:Y:S01]  /*22b40*/  LDL.LU R13, [R1+0xa20] ;  /* 0x000a2000010d7983 */ /* 0x000ea20000300800 */
[----:B------:R-:W-:Y:S02]  /*22b50*/  LEA.HI.X.SX32 R5, R6, R2, 0x1, P6 ;  /* 0x0000000206057211 */ /* 0x000fe400030f0eff */
[----:B-1----:R-:W-:-:S05]  /*22b60*/  PRMT R14, R14, 0x7632, R14 ;  /* 0x000076320e0e7816 */ /* 0x002fca000000000e */
[----:B------:R-:W-:Y:S01]  /*22b70*/  @P3 STG.E.U16 [R4.64], R14 ;  /* 0x0000000e04003986 */ /* 0x000fe2000c101506 */
[----:B---3--:R-:W-:-:S03]  /*22b80*/  ISETP.LT.AND P3, PT, R17, c[0x0][0x17c], !P0 ;  /* 0x00005f0011007a0c */ /* 0x008fc60004761270 */
[----:B------:R-:W3:Y:S01]  /*22b90*/  LDL.LU R17, [R1+0xa2c] ;  /* 0x000a2c0001117983 */ /* 0x000ee20000300800 */
[----:B------:R-:W-:-:S04]  /*22ba0*/  IADD3 R3, R6, c[0x0][0x198], RZ ;  /* 0x0000660006037a10 */ /* 0x000fc80007ffe0ff */
[----:B------:R-:W-:-:S04]  /*22bb0*/  LEA R8, P6, R3, R0, 0x1 ;  /* 0x0000000003087211 */ /* 0x000fc800078c08ff */
[----:B------:R-:W-:Y:S02]  /*22bc0*/  LEA.HI.X.SX32 R9, R3, R2, 0x1, P6 ;  /* 0x0000000203097211 */ /* 0x000fe400030f0eff */
[----:B------:R-:W-:-:S03]  /*22bd0*/  PRMT R10, R7, 0x7632, R10 ;  /* 0x00007632070a7816 */ /* 0x000fc6000000000a */
[----:B------:R0:W-:Y:S04]  /*22be0*/  @P5 STG.E.U16 [R8.64], R7 ;  /* 0x0000000708005986 */ /* 0x0001e8000c101506 */
[----:B0-----:R-:W3:Y:S01]  /*22bf0*/  LDL.LU R7, [R1+0xa5c] ;  /* 0x000a5c0001077983 */ /* 0x001ee20000300800 */
[----:B-----5:R-:W-:-:S03]  /*22c00*/  ISETP.LT.AND P5, PT, R16, c[0x0][0x17c], !P0 ;  /* 0x00005f0010007a0c */ /* 0x020fc600047a1270 */
[----:B------:R-:W5:Y:S04]  /*22c10*/  LDL.LU R16, [R1+0xa28] ;  /* 0x000a280001107983 */ /* 0x000f680000300800 */
[----:B------:R-:W5:Y:S01]  /*22c20*/  LDL.LU R14, [R1+0xa30] ;  /* 0x000a3000010e7983 */ /* 0x000f620000300800 */
[----:B------:R-:W-:-:S04]  /*22c30*/  IADD3 R6, R3, c[0x0][0x198], RZ ;  /* 0x0000660003067a10 */ /* 0x000fc80007ffe0ff */
[C---:B------:R-:W-:Y:S02]  /*22c40*/  LEA R4, P6, R6.reuse, R0, 0x1 ;  /* 0x0000000006047211 */ /* 0x040fe400078c08ff */
[C---:B------:R-:W-:Y:S02]  /*22c50*/  IADD3 R3, R6.reuse, c[0x0][0x198], RZ ;  /* 0x0000660006037a10 */ /* 0x040fe40007ffe0ff */
[----:B------:R-:W-:Y:S02]  /*22c60*/  LEA.HI.X.SX32 R5, R6, R2, 0x1, P6 ;  /* 0x0000000206057211 */ /* 0x000fe400030f0eff */
[C---:B------:R-:W-:Y:S02]  /*22c70*/  LEA R8, P6, R3.reuse, R0, 0x1 ;  /* 0x0000000003087211 */ /* 0x040fe400078c08ff */
[C---:B------:R-:W-:Y:S01]  /*22c80*/  IADD3 R6, R3.reuse, c[0x0][0x198], RZ ;  /* 0x0000660003067a10 */ /* 0x040fe20007ffe0ff */
[----:B------:R0:W-:Y:S01]  /*22c90*/  @P2 STG.E.U16 [R4.64], R10 ;  /* 0x0000000a04002986 */ /* 0x0001e2000c101506 */
[----:B------:R-:W-:-:S02]  /*22ca0*/  LEA.HI.X.SX32 R9, R3, R2, 0x1, P6 ;  /* 0x0000000203097211 */ /* 0x000fc400030f0eff */
[----:B------:R-:W-:-:S03]  /*22cb0*/  IADD3 R3, R6, c[0x0][0x198], RZ ;  /* 0x0000660006037a10 */ /* 0x000fc60007ffe0ff */
[----:B------:R1:W-:Y:S01]  /*22cc0*/  @P1 STG.E.U16 [R8.64], R18 ;  /* 0x0000001208001986 */ /* 0x0003e2000c101506 */
[----:B0-----:R-:W-:-:S03]  /*22cd0*/  LEA R4, P6, R6, R0, 0x1 ;  /* 0x0000000006047211 */ /* 0x001fc600078c08ff */
[----:B------:R-:W5:Y:S01]  /*22ce0*/  LDL.LU R10, [R1+0xa34] ;  /* 0x000a3400010a7983 */ /* 0x000f620000300800 */
[----:B------:R-:W-:-:S03]  /*22cf0*/  LEA.HI.X.SX32 R5, R6, R2, 0x1, P6 ;  /* 0x0000000206057211 */ /* 0x000fc600030f0eff */
[----:B------:R-:W5:Y:S01]  /*22d00*/  LDL.LU R24, [R1+0x1c] ;  /* 0x00001c0001187983 */ /* 0x000f620000300800 */
[----:B-1----:R-:W-:Y:S02]  /*22d10*/  PRMT R18, R18, 0x7632, R18 ;  /* 0x0000763212127816 */ /* 0x002fe40000000012 */
[----:B------:R-:W-:-:S03]  /*22d20*/  LEA R8, P6, R3, R0, 0x1 ;  /* 0x0000000003087211 */ /* 0x000fc600078c08ff */
[----:B------:R0:W-:Y:S01]  /*22d30*/  @P4 STG.E.U16 [R4.64], R18 ;  /* 0x0000001204004986 */ /* 0x0001e2000c101506 */
[----:B--2---:R-:W-:-:S03]  /*22d40*/  ISETP.LT.AND P4, PT, R13, c[0x0][0x17c], !P0 ;  /* 0x00005f000d007a0c */ /* 0x004fc60004781270 */
[----:B------:R-:W2:Y:S01]  /*22d50*/  LDL.LU R13, [R1+0xa3c] ;  /* 0x000a3c00010d7983 */ /* 0x000ea20000300800 */
[----:B------:R-:W-:Y:S02]  /*22d60*/  LEA.HI.X.SX32 R9, R3, R2, 0x1, P6 ;  /* 0x0000000203097211 */ /* 0x000fe400030f0eff */
[----:B----4-:R-:W-:-:S03]  /*22d70*/  ISETP.LT.AND P1, PT, R20, c[0x0][0x17c], !P0 ;  /* 0x00005f0014007a0c */ /* 0x010fc60004721270 */
[----:B------:R1:W-:Y:S01]  /*22d80*/  @P3 STG.E.U16 [R8.64], R22 ;  /* 0x0000001608003986 */ /* 0x0003e2000c101506 */
[----:B---3--:R-:W-:Y:S02]  /*22d90*/  ISETP.LT.AND P3, PT, R17, c[0x0][0x17c], !P0 ;  /* 0x00005f0011007a0c */ /* 0x008fe40004761270 */
[----:B------:R-:W-:Y:S01]  /*22da0*/  IADD3 R6, R3, c[0x0][0x198], RZ ;  /* 0x0000660003067a10 */ /* 0x000fe20007ffe0ff */
[----:B------:R-:W3:Y:S04]  /*22db0*/  LDL.LU R17, [R1+0xa40] ;  /* 0x000a400001117983 */ /* 0x000ee80000300800 */
[----:B------:R-:W4:Y:S01]  /*22dc0*/  LDL.LU R20, [R1+0xa48] ;  /* 0x000a480001147983 */ /* 0x000f220000300800 */
[C---:B0-----:R-:W-:Y:S02]  /*22dd0*/  LEA R4, P6, R6.reuse, R0, 0x1 ;  /* 0x0000000006047211 */ /* 0x041fe400078c08ff */
[----:B------:R-:W-:Y:S01]  /*22de0*/  ISETP.LT.AND P2, PT, R21, c[0x0][0x17c], !P0 ;  /* 0x00005f0015007a0c */ /* 0x000fe20004741270 */
[----:B------:R-:W4:Y:S01]  /*22df0*/  LDL.LU R18, [R1+0xa4c] ;  /* 0x000a4c0001127983 */ /* 0x000f220000300800 */
[----:B------:R-:W-:-:S02]  /*22e00*/  IADD3 R3, R6, c[0x0][0x198], RZ ;  /* 0x0000660006037a10 */ /* 0x000fc40007ffe0ff */
[----:B------:R-:W-:Y:S02]  /*22e10*/  LEA.HI.X.SX32 R5, R6, R2, 0x1, P6 ;  /* 0x0000000206057211 */ /* 0x000fe400030f0eff */
[C---:B-1----:R-:W-:Y:S02]  /*22e20*/  LEA R8, P6, R3.reuse, R0, 0x1 ;  /* 0x0000000003087211 */ /* 0x042fe400078c08ff */
[----:B------:R-:W-:Y:S02]  /*22e30*/  PRMT R22, R22, 0x7632, R22 ;  /* 0x0000763216167816 */ /* 0x000fe40000000016 */
[----:B------:R-:W-:-:S03]  /*22e40*/  LEA.HI.X.SX32 R9, R3, R2, 0x1, P6 ;  /* 0x0000000203097211 */ /* 0x000fc600030f0eff */
[----:B------:R-:W-:Y:S04]  /*22e50*/  @P5 STG.E.U16 [R4.64], R22 ;  /* 0x0000001604005986 */ /* 0x000fe8000c101506 */
[----:B------:R0:W-:Y:S01]  /*22e60*/  @P2 STG.E.U16 [R8.64], R26 ;  /* 0x0000001a08002986 */ /* 0x0001e2000c101506 */
[----:B-----5:R-:W-:-:S03]  /*22e70*/  ISETP.LT.AND P5, PT, R16, c[0x0][0x17c], !P0 ;  /* 0x00005f0010007a0c */ /* 0x020fc600047a1270 */
[----:B------:R-:W5:Y:S01]  /*22e80*/  LDL.LU R16, [R1+0xa54] ;  /* 0x000a540001107983 */ /* 0x000f620000300800 */
[----:B------:R-:W-:-:S03]  /*22e90*/  ISETP.LT.AND P2, PT, R14, c[0x0][0x17c], !P0 ;  /* 0x00005f000e007a0c */ /* 0x000fc60004741270 */
[----:B------:R-:W5:Y:S01]  /*22ea0*/  LDL.LU R14, [R1+0xa58] ;  /* 0x000a5800010e7983 */ /* 0x000f620000300800 */
[----:B------:R-:W-:Y:S02]  /*22eb0*/  IADD3 R6, R3, c[0x0][0x198], RZ ;  /* 0x0000660003067a10 */ /* 0x000fe40007ffe0ff */
[----:B0-----:R-:W-:Y:S01]  /*22ec0*/  PRMT R26, R26, 0x7632, R26 ;  /* 0x000076321a1a7816 */ /* 0x001fe2000000001a */
[----:B------:R-:W5:Y:S01]  /*22ed0*/  LDL.LU R22, [R1+0xa50] ;  /* 0x000a500001167983 */ /* 0x000f620000300800 */
[C---:B------:R-:W-:Y:S02]  /*22ee0*/  LEA R4, P6, R6.reuse, R0, 0x1 ;  /* 0x0000000006047211 */ /* 0x040fe400078c08ff */
[C---:B------:R-:W-:Y:S01]  /*22ef0*/  IADD3 R3, R6.reuse, c[0x0][0x198], RZ ;  /* 0x0000660006037a10 */ /* 0x040fe20007ffe0ff */
[----:B------:R-:W5:Y:S01]  /*22f00*/  LDL.LU R21, [R1+0xa44] ;  /* 0x000a440001157983 */ /* 0x000f620000300800 */
[----:B------:R-:W-:Y:S02]  /*22f10*/  LEA.HI.X.SX32 R5, R6, R2, 0x1, P6 ;  /* 0x0000000206057211 */ /* 0x000fe400030f0eff */
[----:B------:R-:W-:-:S02]  /*22f20*/  LEA R8, P6, R3, R0, 0x1 ;  /* 0x0000000003087211 */ /* 0x000fc400078c08ff */
[C---:B------:R-:W-:Y:S01]  /*22f30*/  IADD3 R6, R3.reuse, c[0x0][0x198], RZ ;  /* 0x0000660003067a10 */ /* 0x040fe20007ffe0ff */
[----:B------:R0:W-:Y:S01]  /*22f40*/  @P1 STG.E.U16 [R4.64], R26 ;  /* 0x0000001a04001986 */ /* 0x0001e2000c101506 */
[----:B------:R-:W-:Y:S02]  /*22f50*/  LEA.HI.X.SX32 R9, R3, R2, 0x1, P6 ;  /* 0x0000000203097211 */ /* 0x000fe400030f0eff */
[----:B------:R-:W-:Y:S02]  /*22f60*/  ISETP.LT.AND P1, PT, R10, c[0x0][0x17c], !P0 ;  /* 0x00005f000a007a0c */ /* 0x000fe40004721270 */
[C---:B0-----:R-:W-:Y:S02]  /*22f70*/  LEA R4, P6, R6.reuse, R0, 0x1 ;  /* 0x0000000006047211 */ /* 0x041fe400078c08ff */
[----:B------:R-:W-:Y:S01]  /*22f80*/  IADD3 R10, R6, c[0x0][0x198], RZ ;  /* 0x00006600060a7a10 */ /* 0x000fe20007ffe0ff */
[----:B------:R0:W-:Y:S01]  /*22f90*/  @P4 STG.E.U16 [R8.64], R24 ;  /* 0x0000001808004986 */ /* 0x0001e2000c101506 */
[----:B------:R-:W-:-:S02]  /*22fa0*/  PRMT R3, R24, 0x7632, R3 ;  /* 0x0000763218037816 */ /* 0x000fc40000000003 */
[----:B------:R-:W-:Y:S02]  /*22fb0*/  LEA.HI.X.SX32 R5, R6, R2, 0x1, P6 ;  /* 0x0000000206057211 */ /* 0x000fe400030f0eff */
[----:B--2---:R-:W-:Y:S02]  /*22fc0*/  ISETP.LT.AND P4, PT, R13, c[0x0][0x17c], !P0 ;  /* 0x00005f000d007a0c */ /* 0x004fe40004781270 */
[C---:B------:R-:W-:Y:S02]  /*22fd0*/  IADD3 R13, R10.reuse, c[0x0][0x198], RZ ;  /* 0x000066000a0d7a10 */ /* 0x040fe40007ffe0ff */
[C---:B0-----:R-:W-:Y:S01]  /*22fe0*/  LEA R8, P6, R10.reuse, R0, 0x1 ;  /* 0x000000000a087211 */ /* 0x041fe200078c08ff */
[----:B------:R0:W-:Y:S03]  /*22ff0*/  @P3 STG.E.U16 [R4.64], R3 ;  /* 0x0000000304003986 */ /* 0x0001e6000c101506 */
[----:B------:R-:W-:-:S02]  /*23000*/  LEA.HI.X.SX32 R9, R10, R2, 0x1, P6 ;  /* 0x000000020a097211 */ /* 0x000fc400030f0eff */
[----:B---3--:R-:W-:Y:S02]  /*23010*/  ISETP.LT.AND P3, PT, R17, c[0x0][0x17c], !P0 ;  /* 0x00005f0011007a0c */ /* 0x008fe40004761270 */
[C---:B------:R-:W-:Y:S02]  /*23020*/  IADD3 R17, R13.reuse, c[0x0][0x198], RZ ;  /* 0x000066000d117a10 */ /* 0x040fe40007ffe0ff */
[----:B0-----:R-:W-:-:S04]  /*23030*/  LEA R4, P6, R13, R0, 0x1 ;  /* 0x000000000d047211 */ /* 0x001fc800078c08ff */
[----:B------:R-:W-:Y:S02]  /*23040*/  LEA.HI.X.SX32 R5, R13, R2, 0x1, P6 ;  /* 0x000000020d057211 */ /* 0x000fe400030f0eff */
[----:B----4-:R-:W-:Y:S02]  /*23050*/  ISETP.LT.AND P6, PT, R20, c[0x0][0x17c], !P0 ;  /* 0x00005f0014007a0c */ /* 0x010fe400047c1270 */
[----:B------:R-:W2:Y:S01]  /*23060*/  LDL.LU R20, [R1+0xc] ;  /* 0x00000c0001147983 */ /* 0x000ea20000300800 */
[----:B------:R-:W-:-:S03]  /*23070*/  PRMT R10, R7, 0x7632, R10 ;  /* 0x00007632070a7816 */ /* 0x000fc6000000000a */
[----:B------:R0:W-:Y:S01]  /*23080*/  @P5 STG.E.U16 [R8.64], R7 ;  /* 0x0000000708005986 */ /* 0x0001e2000c101506 */
[C---:B------:R-:W-:Y:S02]  /*23090*/  LEA R6, P5, R17.reuse, R0, 0x1 ;  /* 0x0000000011067211 */ /* 0x040fe400078a08ff */
[----:B------:R-:W-:Y:S01]  /*230a0*/  IADD3 R13, R17, c[0x0][0x198], RZ ;  /* 0x00006600110d7a10 */ /* 0x000fe20007ffe0ff */
[----:B------:R1:W-:Y:S03]  /*230b0*/  @P2 STG.E.U16 [R4.64], R10 ;  /* 0x0000000a04002986 */ /* 0x0003e6000c101506 */
[----:B------:R-:W-:Y:S02]  /*230c0*/  IADD3 R3, R13, c[0x0][0x198], RZ ;  /* 0x000066000d037a10 */ /* 0x000fe40007ffe0ff */
[----:B0-----:R-:W-:Y:S02]  /*230d0*/  LEA.HI.X.SX32 R7, R17, R2, 0x1, P5 ;  /* 0x0000000211077211 */ /* 0x001fe400028f0eff */
[----:B-1----:R-:W-:-:S03]  /*230e0*/  LEA R4, P5, R13, R0, 0x1 ;  /* 0x000000000d047211 */ /* 0x002fc600078a08ff */
[----:B------:R0:W-:Y:S01]  /*230f0*/  @P1 STG.E.U16 [R6.64], R11 ;  /* 0x0000000b06001986 */ /* 0x0001e2000c101506 */
[----:B------:R-:W-:Y:S02]  /*23100*/  LEA.HI.X.SX32 R5, R13, R2, 0x1, P5 ;  /* 0x000000020d057211 */ /* 0x000fe400028f0eff */
[----:B------:R-:W-:Y:S02]  /*23110*/  ISETP.LT.AND P2, PT, R18, c[0x0][0x17c], !P0 ;  /* 0x00005f0012007a0c */ /* 0x000fe40004741270 */
[----:B0-----:R-:W-:-:S04]  /*23120*/  LEA R6, P5, R3, R0, 0x1 ;  /* 0x0000000003067211 */ /* 0x001fc800078a08ff */
[----:B------:R-:W-:Y:S02]  /*23130*/  LEA.HI.X.SX32 R7, R3, R2, 0x1, P5 ;  /* 0x0000000203077211 */ /* 0x000fe400028f0eff */
[----:B-----5:R-:W-:Y:S02]  /*23140*/  ISETP.LT.AND P1, PT, R16, c[0x0][0x17c], !P0 ;  /* 0x00005f0010007a0c */ /* 0x020fe40004721270 */
[----:B------:R-:W-:Y:S02]  /*23150*/  ISETP.LT.AND P5, PT, R14, c[0x0][0x17c], !P0 ;  /* 0x00005f000e007a0c */ /* 0x000fe400047a1270 */
[----:B------:R-:W3:Y:S04]  /*23160*/  LDL.LU R14, [R1+0xa38] ;  /* 0x000a3800010e7983 */ /* 0x000ee80000300800 */
[----:B------:R-:W4:Y:S04]  /*23170*/  LDL.LU R18, [R1+0x9ec] ;  /* 0x0009ec0001127983 */ /* 0x000f280000300800 */
[----:B------:R-:W5:Y:S01]  /*23180*/  LDL.LU R16, [R1+0x9e0] ;  /* 0x0009e00001107983 */ /* 0x000f620000300800 */
[----:B------:R-:W-:-:S02]  /*23190*/  PRMT R12, R11, 0x7632, R12 ;  /* 0x000076320b0c7816 */ /* 0x000fc4000000000c */
[----:B------:R-:W-:-:S03]  /*231a0*/  IADD3 R9, R3, c[0x0][0x198], RZ ;  /* 0x0000660003097a10 */ /* 0x000fc60007ffe0ff */
[----:B------:R0:W-:Y:S01]  /*231b0*/  @P4 STG.E.U16 [R4.64], R12 ;  /* 0x0000000c04004986 */ /* 0x0001e2000c101506 */
[C---:B------:R-:W-:Y:S02]  /*231c0*/  LEA R8, P4, R9.reuse, R0, 0x1 ;  /* 0x0000000009087211 */ /* 0x040fe400078808ff */
[C---:B------:R-:W-:Y:S02]  /*231d0*/  IADD3 R3, R9.reuse, c[0x0][0x198], RZ ;  /* 0x0000660009037a10 */ /* 0x040fe40007ffe0ff */
[----:B------:R-:W-:Y:S02]  /*231e0*/  LEA.HI.X.SX32 R9, R9, R2, 0x1, P4 ;  /* 0x0000000209097211 */ /* 0x000fe400020f0eff */
[----:B------:R-:W-:Y:S01]  /*231f0*/  IADD3 R13, R3, c[0x0][0x198], RZ ;  /* 0x00006600030d7a10 */ /* 0x000fe20007ffe0ff */
[----:B------:R-:W-:Y:S01]  /*23200*/  @P3 STG.E.U16 [R6.64], R15 ;  /* 0x0000000f06003986 */ /* 0x000fe2000c101506 */
[----:B0-----:R-:W-:Y:S02]  /*23210*/  PRMT R5, R15, 0x7632, R5 ;  /* 0x000076320f057816 */ /* 0x001fe40000000005 */
[----:B------:R-:W-:-:S02]  /*23220*/  LEA R10, P3, R3, R0, 0x1 ;  /* 0x00000000030a7211 */ /* 0x000fc400078608ff */
[C---:B------:R-:W-:Y:S01]  /*23230*/  IADD3 R17, R13.reuse, c[0x0][0x198], RZ ;  /* 0x000066000d117a10 */ /* 0x040fe20007ffe0ff */
[----:B------:R0:W-:Y:S01]  /*23240*/  @P6 STG.E.U16 [R8.64], R5 ;  /* 0x0000000508006986 */ /* 0x0001e2000c101506 */
[----:B------:R-:W-:Y:S02]  /*23250*/  LEA R4, P6, R13, R0, 0x1 ;  /* 0x000000000d047211 */ /* 0x000fe400078c08ff */
[-C--:B------:R-:W-:Y:S02]  /*23260*/  LEA.HI.X.SX32 R11, R3, R2.reuse, 0x1, P3 ;  /* 0x00000002030b7211 */ /* 0x080fe400018f0eff */
[----:B------:R-:W-:Y:S02]  /*23270*/  IADD3 R3, R17, c[0x0][0x198], RZ ;  /* 0x0000660011037a10 */ /* 0x000fe40007ffe0ff */
[----:B0-----:R-:W-:Y:S02]  /*23280*/  LEA.HI.X.SX32 R5, R13, R2, 0x1, P6 ;  /* 0x000000020d057211 */ /* 0x001fe400030f0eff */
[----:B------:R-:W-:-:S04]  /*23290*/  IADD3 R13, R3, c[0x0][0x198], RZ ;  /* 0x00006600030d7a10 */ /* 0x000fc80007ffe0ff */
[----:B------:R-:W-:Y:S02]  /*232a0*/  IADD3 R15, R13, c[0x0][0x198], RZ ;  /* 0x000066000d0f7a10 */ /* 0x000fe40007ffe0ff */
[----:B--2---:R-:W-:Y:S01]  /*232b0*/  PRMT R7, R20, 0x7632, R7 ;  /* 0x0000763214077816 */ /* 0x004fe20000000007 */
[----:B------:R-:W-:Y:S04]  /*232c0*/  @P2 STG.E.U16 [R10.64], R20 ;  /* 0x000000140a002986 */ /* 0x000fe8000c101506 */
[----:B------:R0:W-:Y:S01]  /*232d0*/  @P1 STG.E.U16 [R4.64], R7 ;  /* 0x0000000704001986 */ /* 0x0001e2000c101506 */
[-C--:B------:R-:W-:Y:S02]  /*232e0*/  LEA R6, P1, R17, R0.reuse, 0x1 ;  /* 0x0000000011067211 */ /* 0x080fe400078208ff */
[----:B------:R-:W-:-:S02]  /*232f0*/  LEA R12, P6, R13, R0, 0x1 ;  /* 0x000000000d0c7211 */ /* 0x000fc400078c08ff */
[----:B------:R-:W-:Y:S02]  /*23300*/  LEA R8, P2, R3, R0, 0x1 ;  /* 0x0000000003087211 */ /* 0x000fe400078408ff */
[-C--:B0-----:R-:W-:Y:S02]  /*23310*/  LEA.HI.X.SX32 R7, R17, R2.reuse, 0x1, P1 ;  /* 0x0000000211077211 */ /* 0x081fe400008f0eff */
[----:B------:R-:W-:Y:S02]  /*23320*/  IADD3 R17, R15, c[0x0][0x198], RZ ;  /* 0x000066000f117a10 */ /* 0x000fe40007ffe0ff */
[----:B------:R-:W-:Y:S02]  /*23330*/  LEA.HI.X.SX32 R13, R13, R2, 0x1, P6 ;  /* 0x000000020d0d7211 */ /* 0x000fe400030f0eff */
[----:B------:R-:W-:Y:S02]  /*23340*/  LEA R4, P1, R17, R0, 0x1 ;  /* 0x0000000011047211 */ /* 0x000fe400078208ff */
[----:B------:R-:W-:-:S02]  /*23350*/  ISETP.LT.AND P4, PT, R22, c[0x0][0x17c], !P0 ;  /* 0x00005f0016007a0c */ /* 0x000fc40004781270 */
[----:B------:R-:W-:Y:S02]  /*23360*/  LEA.HI.X.SX32 R9, R3, R2, 0x1, P2 ;  /* 0x0000000203097211 */ /* 0x000fe400010f0eff */
[----:B------:R-:W-:Y:S02]  /*23370*/  LEA R10, P6, R15, R0, 0x1 ;  /* 0x000000000f0a7211 */ /* 0x000fe400078c08ff */
[----:B------:R-:W-:Y:S02]  /*23380*/  ISETP.LT.AND P3, PT, R21, c[0x0][0x17c], !P0 ;  /* 0x00005f0015007a0c */ /* 0x000fe40004761270 */
[C---:B------:R-:W-:Y:S02]  /*23390*/  IADD3 R3, R17.reuse, c[0x0][0x198], RZ ;  /* 0x0000660011037a10 */ /* 0x040fe40007ffe0ff */
[-C--:B------:R-:W-:Y:S02]  /*233a0*/  LEA.HI.X.SX32 R5, R17, R2.reuse, 0x1, P1 ;  /* 0x0000000211057211 */ /* 0x080fe400008f0eff */
[----:B------:R-:W-:Y:S01]  /*233b0*/  LEA.HI.X.SX32 R11, R15, R2, 0x1, P6 ;  /* 0x000000020f0b7211 */ /* 0x000fe200030f0eff */
[----:B------:R0:W-:Y:S01]  /*233c0*/  @P5 STG.E.U16 [R6.64], R19 ;  /* 0x0000001306005986 */ /* 0x0001e2000c101506 */
[----:B---3--:R-:W-:-:S02]  /*233d0*/  ISETP.LT.AND P2, PT, R14, c[0x0][0x17c], !P0 ;  /* 0x00005f000e007a0c */ /* 0x008fc40004741270 */
[----:B------:R-:W-:Y:S02]  /*233e0*/  LEA R14, P6, R3, R0, 0x1 ;  /* 0x00000000030e7211 */ /* 0x000fe400078c08ff */
[----:B----4-:R-:W-:Y:S02]  /*233f0*/  ISETP.LT.AND P1, PT, R18, c[0x0][0x17c], !P0 ;  /* 0x00005f0012007a0c */ /* 0x010fe40004721270 */
[----:B-----5:R-:W-:Y:S02]  /*23400*/  ISETP.LT.AND P0, PT, R16, c[0x0][0x17c], !P0 ;  /* 0x00005f0010007a0c */ /* 0x020fe40004701270 */
[----:B------:R-:W-:Y:S02]  /*23410*/  PRMT R0, R19, 0x7632, R0 ;  /* 0x0000763213007816 */ /* 0x000fe40000000000 */
[----:B------:R-:W-:Y:S02]  /*23420*/  LEA.HI.X.SX32 R15, R3, R2, 0x1, P6 ;  /* 0x00000002030f7211 */ /* 0x000fe400030f0eff */
[----:B------:R-:W-:Y:S01]  /*23430*/  PRMT R2, R23, 0x7632, R2 ;  /* 0x0000763217027816 */ /* 0x000fe20000000002 */
[----:B------:R0:W-:Y:S04]  /*23440*/  @P4 STG.E.U16 [R8.64], R0 ;  /* 0x0000000008004986 */ /* 0x0001e8000c101506 */
[----:B------:R0:W-:Y:S04]  /*23450*/  @P3 STG.E.U16 [R12.64], R23 ;  /* 0x000000170c003986 */ /* 0x0001e8000c101506 */
[----:B------:R0:W-:Y:S04]  /*23460*/  @P2 STG.E.U16 [R10.64], R2 ;  /* 0x000000020a002986 */ /* 0x0001e8000c101506 */
[----:B------:R0:W-:Y:S01]  /*23470*/  @P1 STG.E.U16 [R4.64], R27 ;  /* 0x0000001b04001986 */ /* 0x0001e2000c101506 */
[----:B------:R-:W-:Y:S05]  /*23480*/  @!P0 EXIT ;  /* 0x000000000000894d */ /* 0x000fea0003800000 */
[----:B0-----:R-:W-:-:S05]  /*23490*/  PRMT R7, R27, 0x7632, R7 ;  /* 0x000076321b077816 */ /* 0x001fca0000000007 */
[----:B------:R-:W-:Y:S01]  /*234a0*/  STG.E.U16 [R14.64], R7 ;  /* 0x000000070e007986 */ /* 0x000fe2000c101506 */
[----:B------:R-:W-:Y:S05]  /*234b0*/  EXIT ;  /* 0x000000000000794d */ /* 0x000fea0003800000 */
.L_x_4:
[----:B------:R-:W-:-:S00]  /*234c0*/  BRA `(.L_x_4) ;  /* 0xfffffff000007947 */ /* 0x000fc0000383ffff */
[----:B------:R-:W-:-:S00]  /*234d0*/  NOP ;  /* 0x0000000000007918 */ /* 0x000fc00000000000 */
        /* <DEDUP_REMOVED lines=10> */
.L_x_5:


//--------------------- .nv.shared.matmul_kernel  --------------------------
	.section	.nv.shared.matmul_kernel,"aw",@nobits
	.sectionflags	@""
	.align	16
